// cutlass_sweep.examples — 69_hopper_mixed_dtype_grouped_gemm/69_hopper_int4_fp8_grouped_gemm.cu @ arch=sm_90
// __CUTLASS_EXAMPLE_DIR__=69_hopper_mixed_dtype_grouped_gemm
/***************************************************************************************************
 * Copyright (c) 2023 - 2025 NVIDIA CORPORATION & AFFILIATES. All rights reserved.
 * SPDX-License-Identifier: BSD-3-Clause
 *
 * Redistribution and use in source and binary forms, with or without
 * modification, are permitted provided that the following conditions are met:
 *
 * 1. Redistributions of source code must retain the above copyright notice, this
 * list of conditions and the following disclaimer.
 *
 * 2. Redistributions in binary form must reproduce the above copyright notice,
 * this list of conditions and the following disclaimer in the documentation
 * and/or other materials provided with the distribution.
 *
 * 3. Neither the name of the copyright holder nor the names of its
 * contributors may be used to endorse or promote products derived from
 * this software without specific prior written permission.
 *
 * THIS SOFTWARE IS PROVIDED BY THE COPYRIGHT HOLDERS AND CONTRIBUTORS "AS IS"
 * AND ANY EXPRESS OR IMPLIED WARRANTIES, INCLUDING, BUT NOT LIMITED TO, THE
 * IMPLIED WARRANTIES OF MERCHANTABILITY AND FITNESS FOR A PARTICULAR PURPOSE ARE
 * DISCLAIMED. IN NO EVENT SHALL THE COPYRIGHT HOLDER OR CONTRIBUTORS BE LIABLE
 * FOR ANY DIRECT, INDIRECT, INCIDENTAL, SPECIAL, EXEMPLARY, OR CONSEQUENTIAL
 * DAMAGES (INCLUDING, BUT NOT LIMITED TO, PROCUREMENT OF SUBSTITUTE GOODS OR
 * SERVICES; LOSS OF USE, DATA, OR PROFITS; OR BUSINESS INTERRUPTION) HOWEVER
 * CAUSED AND ON ANY THEORY OF LIABILITY, WHETHER IN CONTRACT, STRICT LIABILITY,
 * OR TORT (INCLUDING NEGLIGENCE OR OTHERWISE) ARISING IN ANY WAY OUT OF THE USE
 * OF THIS SOFTWARE, EVEN IF ADVISED OF THE POSSIBILITY OF SUCH DAMAGE.
 *
 **************************************************************************************************/


/*! \file
    \brief 
    Hopper Mixed-input Grouped GEMM example using CUTLASS 3 APIs for NVIDIA Hopper architecture. 
    See 55_hopper_int4_fp8_gemm.cu for more details about W4A8 GEMMs with lookup table.

    Limitations:
      1) Only support row-wise scaling. Zero-points and block-wise scaling is currently not supported.

    To run this example:

      $ ./examples/69_hopper_mixed_dtype_grouped_gemm/69_hopper_int4_fp8_grouped_gemm --m=2048 --n=2048 --k=2048 --mode=1 --groups=10

      The above example command makes all 10 groups to be sized at the given m, n, k sizes.
      Skipping any of the problem dimensions randomizes it across the different groups.
      Same applies for alpha and beta values that are randomized across the different groups.
*/

#include <iostream>
#include <fstream>
#include <sstream>
#include <vector>
#include <numeric>
#include <typeinfo>
#include <float.h>

#include "cutlass/cutlass.h"

#include "cute/tensor.hpp"
#include "cutlass/tensor_ref.h"
#include "cutlass/epilogue/collective/default_epilogue.hpp"
#include "cutlass/epilogue/thread/linear_combination.h"
#include "cutlass/gemm/dispatch_policy.hpp"
#include "cutlass/gemm/group_array_problem_shape.hpp"
#include "cutlass/gemm/collective/collective_builder.hpp"
#include "cutlass/epilogue/collective/collective_builder.hpp"
#include "cutlass/gemm/device/gemm_universal_adapter.h"
#include "cutlass/gemm/kernel/gemm_universal.hpp"

#include "cutlass/util/command_line.h"
#include "cutlass/util/distribution.h"
#include "cutlass/util/host_tensor.h"
#include "cutlass/util/packed_stride.hpp"
#include "cutlass/util/tensor_view_io.h"
#include "cutlass/util/reference/device/gemm.h"
#include "cutlass/util/reference/device/tensor_compare.h"
#include "cutlass/util/reference/device/tensor_fill.h"
#include "cutlass/util/reference/host/tensor_fill.h"
#include "cutlass/util/reference/host/tensor_copy.h"
#include "cutlass/util/reference/host/tensor_compare.h"
#include "cutlass/util/reference/host/tensor_norm.h"
#include "cutlass/util/reference/host/gett.hpp"
#include "cutlass/util/mixed_dtype_utils.hpp"

#include "helper.h"
#include "grouped_mixed_dtype_utils.hpp"

using namespace cute;

using ProblemShape = cutlass::gemm::GroupProblemShape<Shape<int,int,int>>; // <M,N,K> per group
using MmaType = cutlass::float_e4m3_t;
using QuantType = cutlass::int4b_t;
constexpr int TileShapeK = 128 * 8 / sizeof_bits<MmaType>::value;

#if defined(CUTLASS_ARCH_MMA_MODIFIABLE_TMA_SM90_SUPPORTED)

/////////////////////////////////////////////////////////////////////////////////////////////////
/// GEMM kernel configurations
/////////////////////////////////////////////////////////////////////////////////////////////////

// A matrix configuration
using         ElementA    = MmaType;
using         LayoutA     = cutlass::layout::RowMajor;                      // Layout type for A matrix operand
constexpr int AlignmentA  = 128 / cutlass::sizeof_bits<ElementA>::value;    // Alignment of A matrix in units of elements (up to 16 bytes)

// B matrix configuration
using         ElementB    = QuantType;                                      // Element type for B matrix operand
using         LayoutB     = cutlass::layout::ColumnMajor;                   // Layout type for B matrix operand
constexpr int AlignmentB  = 128 / cutlass::sizeof_bits<ElementB>::value;    // Memory access granularity/alignment of B matrix in units of elements (up to 16 bytes)

// This example manually swaps and transposes, so keep transpose of input layouts
using LayoutA_Transpose = typename cutlass::layout::LayoutTranspose<LayoutA>::type;
using LayoutB_Transpose = typename cutlass::layout::LayoutTranspose<LayoutB>::type;

// Need to pass a pointer type to make the 3rd dimension of Stride be _0
using StrideA = cute::remove_pointer_t<cutlass::detail::TagToStrideA_t<LayoutA*>>;
using StrideB = cute::remove_pointer_t<cutlass::detail::TagToStrideB_t<LayoutB*>>;

// Define the CuTe layout for reoredered quantized tensor B
// LayoutAtomQuant places values that will be read by the same thread in contiguous locations in global memory.
// It specifies the reordering within a single warp's fragment
using LayoutAtomQuant = decltype(cutlass::compute_memory_reordering_atom<MmaType>());
using LayoutB_Reordered = decltype(cute::tile_to_shape(LayoutAtomQuant{}, Layout<Shape<int,int,Int<1>>, StrideB>{}));

using ElementZero = cutlass::float_e4m3_t;
using ElementScale = cutlass::float_e4m3_t;
using LayoutScale = cutlass::layout::RowMajor;

// C/D matrix configuration
using         ElementC    = cutlass::half_t;                                // Element type for C and D matrix operands
using         LayoutC     = cutlass::layout::RowMajor;                      // Layout type for C and D matrix operands
constexpr int AlignmentC  = 128 / cutlass::sizeof_bits<ElementC>::value;    // Memory access granularity/alignment of C matrix in units of elements (up to 16 bytes)

// D matrix configuration
using         ElementD    = ElementC;
using         LayoutD     = LayoutC;
constexpr int AlignmentD  = 128 / cutlass::sizeof_bits<ElementD>::value;

// Core kernel configurations
using ElementAccumulator  = float;                                          // Element type for internal accumulation
using ArchTag             = cutlass::arch::Sm90;                            // Tag indicating the minimum SM that supports the intended feature
using OperatorClass       = cutlass::arch::OpClassTensorOp;                 // Operator class tag
using TileShape           = Shape<_128,_16,cute::Int<TileShapeK>>;                           // Threadblock-level tile size
using ClusterShape        = Shape<_1,_1,_1>;                                // Shape of the threadblocks in a cluster
using StageCountType = cutlass::gemm::collective::StageCountAuto;           // Stage count maximized based on the tile size
using KernelSchedule = cutlass::gemm::KernelPtrArrayTmaWarpSpecializedCooperative;
using EpilogueSchedule = cutlass::epilogue::PtrArrayTmaWarpSpecializedCooperative; // Epilogue to launch

using CollectiveEpilogue = typename cutlass::epilogue::collective::CollectiveBuilder<
    cutlass::arch::Sm90, cutlass::arch::OpClassTensorOp,
    TileShape, ClusterShape,
    cutlass::epilogue::collective::EpilogueTileAuto,
    ElementAccumulator, ElementAccumulator,
    ElementC, typename cutlass::layout::LayoutTranspose<LayoutC>::type *, AlignmentC,
    ElementD, typename cutlass::layout::LayoutTranspose<LayoutD>::type *, AlignmentD,
    EpilogueSchedule
  >::CollectiveOp;

// =========================================================== MIXED INPUT WITH SCALES ===========================================================================
// The Scale information must get paired with the operand that will be scaled. In this example, B is scaled so we make a tuple of B's information and the scale information.
using CollectiveMainloopScaleOnly = typename cutlass::gemm::collective::CollectiveBuilder<
    ArchTag, OperatorClass,
    cute::tuple<ElementB, cutlass::Array<ElementScale, 8>>, LayoutB_Transpose *, AlignmentB,
    ElementA, LayoutA_Transpose *, AlignmentA,
    ElementAccumulator,
    TileShape, ClusterShape,
    cutlass::gemm::collective::StageCountAutoCarveout<
      static_cast<int>(sizeof(typename CollectiveEpilogue::SharedStorage))>,
    KernelSchedule
  >::CollectiveOp;

using GemmKernelScaleOnly = cutlass::gemm::kernel::GemmUniversal<
    ProblemShape, 
    CollectiveMainloopScaleOnly,
    CollectiveEpilogue
>;

using CollectiveMainloopShuffled = typename cutlass::gemm::collective::CollectiveBuilder<
    ArchTag, OperatorClass,
    cute::tuple<ElementB, cutlass::Array<ElementScale, 8>>, LayoutB_Reordered *, AlignmentB,
    ElementA, LayoutA_Transpose *, AlignmentA,
    ElementAccumulator,
    TileShape, ClusterShape,
    cutlass::gemm::collective::StageCountAutoCarveout<
      static_cast<int>(sizeof(typename CollectiveEpilogue::SharedStorage))>,
    KernelSchedule
  >::CollectiveOp;

using GemmKernelShuffled = cutlass::gemm::kernel::GemmUniversal<
    ProblemShape, 
    CollectiveMainloopShuffled,
    CollectiveEpilogue
>;

using GemmScaleOnly = cutlass::gemm::device::GemmUniversalAdapter<GemmKernelScaleOnly>;
using GemmShuffled  = cutlass::gemm::device::GemmUniversalAdapter<GemmKernelShuffled>;

using StrideC = typename GemmKernelScaleOnly::InternalStrideC;
using StrideD = typename GemmKernelScaleOnly::InternalStrideD;

using StrideC_ref = cutlass::detail::TagToStrideC_t<LayoutC>;
using StrideD_ref = cutlass::detail::TagToStrideC_t<LayoutD>;
using StrideS = typename CollectiveMainloopScaleOnly::StrideScale;
using StrideS_ref = cutlass::detail::TagToStrideB_t<LayoutScale>;

// Host-side allocations
std::vector<int64_t> offset_A;
std::vector<int64_t> offset_B;
std::vector<int64_t> offset_B_dq;
std::vector<int64_t> offset_C;
std::vector<int64_t> offset_D;
std::vector<int64_t> offset_scale;
std::vector<int64_t> offset_zero;

std::vector<StrideA> stride_A_host;
std::vector<StrideB> stride_B_host;
std::vector<StrideC> stride_C_host;
std::vector<StrideD> stride_D_host;
std::vector<StrideC_ref> stride_C_host_ref;
std::vector<StrideD_ref> stride_D_host_ref;
std::vector<StrideS> stride_S_host;
std::vector<StrideS_ref> stride_S_host_ref;

std::vector<ElementAccumulator> alpha_host;
std::vector<ElementAccumulator> beta_host;

uint64_t seed = 2020;

// Device-side allocations
cutlass::DeviceAllocation<typename ProblemShape::UnderlyingProblemShape> problem_sizes;

cutlass::DeviceAllocation<MmaType> block_A;
cutlass::DeviceAllocation<QuantType> block_B;
cutlass::DeviceAllocation<ElementB> block_B_modified;
cutlass::DeviceAllocation<MmaType> block_B_dq;
cutlass::DeviceAllocation<ElementScale> block_scale;
cutlass::DeviceAllocation<cutlass::Array<ElementScale, 8>> block_scale_packed;
cutlass::DeviceAllocation<ElementZero> block_zero;
cutlass::DeviceAllocation<ElementC> block_C;
cutlass::DeviceAllocation<typename GemmScaleOnly::EpilogueOutputOp::ElementOutput> block_D;
cutlass::DeviceAllocation<typename GemmScaleOnly::EpilogueOutputOp::ElementOutput> block_ref_D;

cutlass::DeviceAllocation<const MmaType *> ptr_A;
cutlass::DeviceAllocation<const QuantType *> ptr_B;
cutlass::DeviceAllocation<const MmaType *> ptr_B_dq;
cutlass::DeviceAllocation<const cutlass::Array<ElementScale, 8> *> ptr_scale_packed;
cutlass::DeviceAllocation<const ElementZero *> ptr_zero;
cutlass::DeviceAllocation<const ElementC *> ptr_C;
cutlass::DeviceAllocation<typename GemmScaleOnly::EpilogueOutputOp::ElementOutput *> ptr_D;

cutlass::DeviceAllocation<StrideA> stride_A;
cutlass::DeviceAllocation<StrideB> stride_B;
cutlass::DeviceAllocation<LayoutB_Reordered> layout_B_reordered;
cutlass::DeviceAllocation<StrideC> stride_C;
cutlass::DeviceAllocation<StrideD> stride_D;
cutlass::DeviceAllocation<StrideC_ref> stride_C_ref;
cutlass::DeviceAllocation<StrideD_ref> stride_D_ref;
cutlass::DeviceAllocation<StrideS_ref> stride_S_ref;
cutlass::DeviceAllocation<StrideS> stride_S;

// Note, this is an array of pointers to alpha and beta scaling values per group
cutlass::DeviceAllocation<ElementAccumulator*> alpha_device;
cutlass::DeviceAllocation<ElementAccumulator*> beta_device;
cutlass::DeviceAllocation<ElementAccumulator> block_alpha;
cutlass::DeviceAllocation<ElementAccumulator> block_beta;

#endif // defined(CUTLASS_ARCH_MMA_MODIFIABLE_TMA_SM90_SUPPORTED)

/////////////////////////////////////////////////////////////////////////////////////////////////
/// Testbed utility types
/////////////////////////////////////////////////////////////////////////////////////////////////

// Command line options parsing
struct Options : GroupedMixedDtypeOptions<QuantType> {
  using Base = GroupedMixedDtypeOptions<QuantType>;

  bool shuffle = true;

  // Parses the command line
  void parse(int argc, char const **args) {
    cutlass::CommandLine cmd(argc, args);
    cmd.get_cmd_line_argument("shuffle", shuffle);

    this->Base::parse(argc, args);

    mode = 1; // override the mode value to always be scale only mode
  }

  /// Prints the usage statement.
  std::ostream & print_usage(std::ostream &out) const {

    out << "69_hopper_int4_fp8_grouped_gemm\n\n"
      << "  Hopper Mixed Dtype Grouped GEMM using a Warp Specialized kernel.\n\n"
      << "Options:\n\n"
      << "  --help                      If specified, displays this usage statement\n\n"
      << "  --m=<int>                   Sets the M extent of the GEMM for all groups\n"
      << "  --n=<int>                   Sets the N extent of the GEMM for all groups\n"
      << "  --k=<int>                   Sets the K extent of the GEMM for all groups\n"
      << "  --groups=<int>              Sets the number of individual GEMM problems for Grouped GEMM\n"
      << "  --c=<int>                   The size of each chunk for the scales and zeros. To broadcast a vector of scales or zeros, set the group size to K.\n"
      << "  --alpha=<f32>               Epilogue scalar alpha\n"
      << "  --beta=<f32>                Epilogue scalar beta\n\n"
      << "  --iterations=<int>          Number of profiling iterations to perform\n\n"
      << "  --warmup=<int>              Number of warmup iterations to perform\n\n"
      << "  --shuffle=<boolean>         Enable the offline layout swizzling.\n\n"
      << "  --benchmark=<str>           Executes a benchmark problem size.\n";

    out
      << "\n\nExamples:\n\n"
      << "$ " << "69_hopper_int4_fp8_grouped_gemm" << " --m=1024 --n=512 --k=1024 --groups=10 --alpha=1 --beta=0 \n\n";

    return out;
  }
};

#if defined(CUTLASS_ARCH_MMA_MODIFIABLE_TMA_SM90_SUPPORTED)

/////////////////////////////////////////////////////////////////////////////////////////////////
/// GEMM setup and evaluation
/////////////////////////////////////////////////////////////////////////////////////////////////

// In the mainloop, PRMT selects 1 byte from only 8 bytes so the sign bit is handled in an extra PRMT.
// Here the encodings of positive values and negative values are unified (except for the sign bit). 
// For instance, 1 becomes 0b0111, which is the same encoding as -1 (0b1111).

/// Allocates device-side data
void allocate(Options const& options) {
  int64_t total_elements_A = 0;
  int64_t total_elements_B = 0;
  int64_t total_elements_B_dq = 0;
  int64_t total_elements_C = 0;
  int64_t total_elements_D = 0;
  int64_t total_elements_scale = 0;
  int64_t total_elements_zero = 0;

  for (int32_t i = 0; i < options.groups; ++i) {

    auto problem = options.problem_sizes_host.at(i);
    auto M = get<0>(problem);
    auto N = get<1>(problem);
    auto K = get<2>(problem);

    int const scale_k = cutlass::ceil_div(options.k, options.c);

    offset_A.push_back(total_elements_A);
    offset_B.push_back(total_elements_B * cutlass::sizeof_bits<QuantType>::value / 8);
    offset_B_dq.push_back(total_elements_B_dq);
    offset_C.push_back(total_elements_C);
    offset_D.push_back(total_elements_D);
    offset_scale.push_back(total_elements_scale);
    offset_zero.push_back(total_elements_zero);

    int64_t elements_A = M * K;
    int64_t elements_B = K * N ;
    int64_t elements_B_dq = K * N;
    int64_t elements_C = M * N;
    int64_t elements_D = M * N;
    int64_t elements_scale = scale_k * N;
    int64_t elements_zero = scale_k * N;

    total_elements_A += elements_A;
    total_elements_B += elements_B;
    total_elements_B_dq += elements_B_dq;
    total_elements_C += elements_C;
    total_elements_D += elements_D;
    total_elements_scale += elements_scale;
    total_elements_zero += elements_zero;

    stride_A_host.push_back(cutlass::make_cute_packed_stride(StrideA{}, {M, K, 1}));
    stride_B_host.push_back(cutlass::make_cute_packed_stride(StrideB{}, {N, K, 1}));
    stride_C_host.push_back(cutlass::make_cute_packed_stride(StrideC{}, {N, M, 1}));
    stride_D_host.push_back(cutlass::make_cute_packed_stride(StrideD{}, {N, M, 1}));
    stride_C_host_ref.push_back(cutlass::make_cute_packed_stride(StrideC_ref{}, {M, N, 1}));
    stride_D_host_ref.push_back(cutlass::make_cute_packed_stride(StrideD_ref{}, {M, N, 1}));
    stride_S_host_ref.push_back(cutlass::make_cute_packed_stride(StrideS_ref{}, {N, scale_k, 1}));
    stride_S_host.push_back(cutlass::make_cute_packed_stride(StrideS{}, {N, scale_k, 1}));
  }

  block_A.reset(total_elements_A);
  block_B.reset(total_elements_B);
  block_B_modified.reset(total_elements_B);
  block_B_dq.reset(total_elements_B_dq);
  block_C.reset(total_elements_C);
  block_D.reset(total_elements_D);
  block_ref_D.reset(total_elements_D);
  block_scale.reset(total_elements_scale);
  block_scale_packed.reset(total_elements_scale);
  block_zero.reset(total_elements_zero);

  block_alpha.reset(options.groups);
  block_beta.reset(options.groups);
}

/// Initialize operands to be used in the GEMM and reference GEMM
void initialize(Options& options) {

  uint64_t seed = 2020;

  problem_sizes.reset(options.groups);
  problem_sizes.copy_from_host(options.problem_sizes_host.data());

  //
  // Assign pointers
  //

  std::vector<MmaType *> ptr_A_host(options.groups);
  std::vector<QuantType *> ptr_B_host(options.groups);
  std::vector<MmaType *> ptr_B_dq_host(options.groups);
  std::vector<ElementC *> ptr_C_host(options.groups);
  std::vector<ElementC *> ptr_D_host(options.groups);
  std::vector<cutlass::Array<ElementScale, 8> *> ptr_scale_packed_host(options.groups);
  std::vector<ElementZero *> ptr_zero_host(options.groups);
  std::vector<ElementAccumulator *> ptr_alpha_host(options.groups);
  std::vector<ElementAccumulator *> ptr_beta_host(options.groups);

  for (int32_t i = 0; i < options.groups; ++i) {
    ptr_A_host.at(i) = block_A.get() + offset_A.at(i);
    ptr_B_host.at(i) = block_B_modified.get() + offset_B.at(i);
    ptr_B_dq_host.at(i) = block_B_dq.get() + offset_B_dq.at(i);
    ptr_C_host.at(i) = block_C.get() + offset_C.at(i);
    ptr_D_host.at(i) = block_D.get() + offset_D.at(i);
    ptr_scale_packed_host.at(i) = block_scale_packed.get() + offset_scale.at(i);
    ptr_zero_host.at(i) = block_zero.get() + offset_zero.at(i);
    alpha_host.push_back((options.alpha == FLT_MAX) ? static_cast<ElementAccumulator>((rand() % 5) + 1) : options.alpha);
    beta_host.push_back((options.beta == FLT_MAX) ? static_cast<ElementAccumulator>(rand() % 5) : options.beta);
    ptr_alpha_host.at(i) = block_alpha.get() + i;
    ptr_beta_host.at(i) = block_beta.get() + i;
  }

  ptr_A.reset(options.groups);
  ptr_A.copy_from_host(ptr_A_host.data());

  ptr_B.reset(options.groups);
  ptr_B.copy_from_host(ptr_B_host.data());

  ptr_B_dq.reset(options.groups);
  ptr_B_dq.copy_from_host(ptr_B_dq_host.data());

  ptr_C.reset(options.groups);
  ptr_C.copy_from_host(ptr_C_host.data());

  ptr_D.reset(options.groups);
  ptr_D.copy_from_host(ptr_D_host.data());

  ptr_scale_packed.reset(options.groups);
  ptr_scale_packed.copy_from_host(ptr_scale_packed_host.data());

  ptr_zero.reset(options.groups);
  ptr_zero.copy_from_host(ptr_zero_host.data());

  stride_A.reset(options.groups);
  stride_A.copy_from_host(stride_A_host.data());

  stride_B.reset(options.groups);
  stride_B.copy_from_host(stride_B_host.data());

  stride_C.reset(options.groups);
  stride_C.copy_from_host(stride_C_host.data());

  stride_D.reset(options.groups);
  stride_D.copy_from_host(stride_D_host.data());

  stride_C_ref.reset(options.groups);
  stride_C_ref.copy_from_host(stride_C_host_ref.data());

  stride_D_ref.reset(options.groups);
  stride_D_ref.copy_from_host(stride_D_host_ref.data());

  stride_S_ref.reset(options.groups);
  stride_S_ref.copy_from_host(stride_S_host_ref.data());

  stride_S.reset(options.groups);
  stride_S.copy_from_host(stride_S_host.data());

  alpha_device.reset(options.groups);
  alpha_device.copy_from_host(ptr_alpha_host.data());
  beta_device.reset(options.groups);
  beta_device.copy_from_host(ptr_beta_host.data());

  initialize_tensor(block_A, seed + 2023);
  initialize_tensor(block_B, seed + 2022);
  cutlass::unified_encode_int4b(block_B.get(), block_B_modified.get(), block_B.size());
  initialize_tensor(block_C, seed + 2021);
  initialize_scale(block_scale, options);
  cutlass::pack_scale_fp8(block_scale.get(), block_scale_packed.get(), block_scale.size());
  initialize_zero(block_zero, options);
  block_alpha.copy_from_host(alpha_host.data());
  block_beta.copy_from_host(beta_host.data());

  problem_sizes.reset(options.groups);

  if (options.shuffle) {
    std::vector<LayoutB_Reordered> layout_B_reordered_host(options.groups);
    for (int32_t i = 0; i < options.groups; ++i) {
      auto shape_B = cute::make_shape(cute::get<1>(options.problem_sizes_host[i]), cute::get<2>(options.problem_sizes_host[i]), Int<1>{});
      auto layout_B = make_layout(shape_B, stride_B_host.at(i));
      // Repeat the reorder layout atom to tile the whole tensor shape 
      layout_B_reordered_host[i] = tile_to_shape(LayoutAtomQuant{}, shape_B);
      cutlass::reorder_tensor(block_B_modified.get() + offset_B.at(i), layout_B, layout_B_reordered_host[i]);
      if (i == 0) {
        print("Quantized tensor layout: ");
        print(layout_B_reordered_host[0]);
        print("\n");
      }
    }
    layout_B_reordered.reset(options.groups);
    layout_B_reordered.copy_from_host(layout_B_reordered_host.data());
  }

  // Reverse MN -> NM for SwapAB
  for (int32_t i = 0; i < options.groups; ++i) {
    auto [M, N, K] = options.problem_sizes_host[i];
    options.problem_sizes_host[i] = make_tuple(N, M, K);
  }
  problem_sizes.copy_from_host(options.problem_sizes_host.data());
}

/// Populates a Gemm::Arguments structure from the given commandline options
template <typename Gemm>
typename Gemm::Arguments args_from_options(Options const& options, bool host_problem_shapes_available = true)
{
  using Args = typename Gemm::Arguments;
  auto&& dB = [&]() {
    if constexpr (cute::is_same_v<Gemm, GemmShuffled>) { // offline swizzling is enabled.
      return layout_B_reordered.get();
    }
    else {
      return stride_B.get();
    }
  }();
  cutlass::KernelHardwareInfo hw_info;
  // Change device_id to another value if you are running on a machine with multiple GPUs and wish
  // to use a GPU other than that with device ID 0.
  hw_info.device_id = 0;
  hw_info.sm_count = cutlass::KernelHardwareInfo::query_device_multiprocessor_count(hw_info.device_id);

  Args arguments;
  decltype(arguments.epilogue.thread) fusion_args;

  if (options.alpha != FLT_MAX && options.beta != FLT_MAX) {
    // If both alpha/beta are provided (via cmd line args) and are scalar, i.e., same alpha/beta applies to all batches.
    fusion_args.alpha = options.alpha;
    fusion_args.beta = options.beta;
    fusion_args.alpha_ptr = nullptr;
    fusion_args.beta_ptr = nullptr;
    fusion_args.alpha_ptr_array = nullptr;
    fusion_args.beta_ptr_array = nullptr;
    // Single alpha and beta for all groups
    fusion_args.dAlpha = {cute::_0{}, cute::_0{}, 0};
    fusion_args.dBeta = {cute::_0{}, cute::_0{}, 0};
  }
  else {
    // If pointers to alpha/beta are provided, i.e., alpha/beta can differ between batches/groups.
    fusion_args.alpha = 0;
    fusion_args.beta = 0;
    fusion_args.alpha_ptr = nullptr;
    fusion_args.beta_ptr = nullptr;
    fusion_args.alpha_ptr_array = alpha_device.get();
    fusion_args.beta_ptr_array = beta_device.get();
    // One alpha and beta per each group
    fusion_args.dAlpha = {cute::_0{}, cute::_0{}, 1};
    fusion_args.dBeta = {cute::_0{}, cute::_0{}, 1};
  }
  arguments = Args {
    cutlass::gemm::GemmUniversalMode::kGrouped,
    {options.groups, problem_sizes.get(), nullptr},
    {ptr_B.get(), dB, ptr_A.get(), stride_A.get(), ptr_scale_packed.get(), stride_S.get(), options.c},
    {fusion_args, ptr_C.get(), stride_C.get(), ptr_D.get(), stride_D.get()},
    hw_info
  };
  return arguments;
}


bool verify(Options const& options) {
  bool passed = true;

  constexpr bool IsFP8Input = cute::is_same_v<MmaType, cutlass::float_e4m3_t> || cute::is_same_v<MmaType, cutlass::float_e5m2_t>;
  using FP8Sched = cute::conditional_t<size<0>(TileShape{}) == 64, cutlass::gemm::KernelTmaWarpSpecializedPingpongFP8FastAccum, cutlass::gemm::KernelTmaWarpSpecializedCooperativeFP8FastAccum>;
  using ScheduleRef = cute::conditional_t<IsFP8Input, FP8Sched, cutlass::gemm::collective::KernelScheduleAuto>;

  using CollectiveMainloopRef = typename cutlass::gemm::collective::CollectiveBuilder<
    ArchTag, OperatorClass,
    MmaType, LayoutA, AlignmentA,
    MmaType, LayoutB, AlignmentB,
    ElementAccumulator,
    TileShape, ClusterShape,
    cutlass::gemm::collective::StageCountAuto,
    ScheduleRef
  >::CollectiveOp;

  using CollectiveEpilogueRef = typename cutlass::epilogue::collective::CollectiveBuilder<
    cutlass::arch::Sm90, cutlass::arch::OpClassTensorOp,
    TileShape, ClusterShape,
    cutlass::epilogue::collective::EpilogueTileAuto,
    ElementAccumulator, ElementAccumulator,
    ElementC, LayoutC, AlignmentC,
    ElementD, LayoutD, AlignmentD,
    cutlass::epilogue::NoSmemWarpSpecialized
  >::CollectiveOp;

  using GemmKernelRef = cutlass::gemm::kernel::GemmUniversal<
    Shape<int,int,int>, // Indicates ProblemShape
    CollectiveMainloopRef,
    CollectiveEpilogueRef
  >;

  using GemmRef = cutlass::gemm::device::GemmUniversalAdapter<GemmKernelRef>;
  using StrideA_verif = typename GemmRef::GemmKernel::StrideA;
  using StrideB_verif = typename GemmRef::GemmKernel::StrideB;
  using StrideC_verif = typename GemmRef::GemmKernel::StrideC;
  using StrideD_verif = typename GemmRef::GemmKernel::StrideD;

  const ElementD epsilon(1e-2f);
  const ElementD non_zero_floor(1e-4f);

  for (int32_t i = 0; i < options.groups; ++i) {
    auto problem = options.problem_sizes_host.at(i);
    // we don't swap and transpose in the verify so revert the problem shape.
    auto N = get<0>(problem);
    auto M = get<1>(problem);
    auto K = get<2>(problem);
    if (M == 0) {
      continue;
    }
    else {
      StrideA_verif stride_A_verif;
      StrideB_verif stride_B_verif;

      stride_A_verif = cutlass::make_cute_packed_stride(StrideA_verif{}, cute::make_shape(M, K, 1));
      stride_B_verif = cutlass::make_cute_packed_stride(StrideB_verif{}, cute::make_shape(N, K, 1));

      int const scale_k = cutlass::ceil_div(options.k, options.c);
      auto layout_B = make_layout(cute::make_shape(N, K, Int<1>{}), stride_B_host.at(i));
      auto layout_scale_zero = make_layout(cute::make_shape(N, scale_k, Int<1>{}), stride_S_host_ref.at(i));
      cudaStream_t stream = cudaStreamDefault;
      cutlass::dequantize(block_B_dq.get() + offset_B_dq.at(i), block_B.get() + offset_B.at(i), layout_B, block_scale.get() + offset_scale.at(i), block_zero.get() + offset_zero.at(i), layout_scale_zero, options.c, stream);

      //
      // Compute reference output
      //

      typename GemmRef::Arguments arguments{
        cutlass::gemm::GemmUniversalMode::kGemm,
        {M, N, K},
        {block_A.get() + offset_A.at(i), stride_A_verif, block_B_dq.get() + offset_B_dq.at(i), stride_B_verif},
        {{alpha_host.at(i), beta_host.at(i)}, block_C.get() + offset_C.at(i), stride_C_host_ref.at(i), block_ref_D.get() + offset_D.at(i), stride_D_host_ref.at(i)}
      };

      // Run the gemm where the scaling is performed outside of the kernel.
      GemmRef gemm_ref;
      size_t workspace_size = GemmRef::get_workspace_size(arguments);
      cutlass::device_memory::allocation<uint8_t> workspace(workspace_size);
      CUTLASS_CHECK(gemm_ref.can_implement(arguments));
      CUTLASS_CHECK(gemm_ref.initialize(arguments, workspace.get()));
      CUTLASS_CHECK(gemm_ref.run());

      // Wait for kernel to finish
      CUDA_CHECK(cudaDeviceSynchronize());

      passed &= cutlass::reference::device::BlockCompareRelativelyEqual(block_ref_D.get() + offset_D.at(i), block_D.get() + offset_D.at(i), M * N, epsilon, non_zero_floor);
      std::cout << "Group " << i << ": " << options.problem_sizes_host[i] << ", alpha: " << alpha_host[i] << ", beta: " << beta_host[i] << " Status: " << passed << std::endl;
    }
  }
  return passed;
}

/// Execute a given example GEMM computation
template <typename Gemm>
int run(Options &options, bool host_problem_shapes_available = true)
{
  allocate(options);
  initialize(options);

  // Instantiate CUTLASS kernel depending on templates
  Gemm gemm;

  // Create a structure of gemm kernel arguments suitable for invoking an instance of Gemm
  auto arguments = args_from_options<Gemm>(options, host_problem_shapes_available);

  // Using the arguments, query for extra workspace required for matrix multiplication computation
  size_t workspace_size = Gemm::get_workspace_size(arguments);

  // Allocate workspace memory
  cutlass::device_memory::allocation<uint8_t> workspace(workspace_size);

  // Check if the problem size is supported or not
  CUTLASS_CHECK(gemm.can_implement(arguments));

  // Initialize CUTLASS kernel with arguments and workspace pointer
  CUTLASS_CHECK(gemm.initialize(arguments, workspace.get()));

  // Correctness / Warmup iteration
  CUTLASS_CHECK(gemm.run());

  std::cout << "We passed all checks\n";
  // Check if output from CUTLASS kernel and reference kernel are equal or not
  MixedDtypeResult result;
  result.passed = verify(options);
  std::cout << "  Disposition: " << (result.passed ? "Passed" : "Failed") << std::endl;
  grouped_mixed_dtype_profiling(gemm, options, result, alpha_host, beta_host);
  if (!result.passed) {
    exit(-1);
  }

  return 0;
}

#endif // defined(CUTLASS_ARCH_MMA_MODIFIABLE_TMA_SM90_SUPPORTED)

///////////////////////////////////////////////////////////////////////////////////////////////////

int main(int argc, char const **args) {

  // CUTLASS must be compiled with CUDA 12.3 Toolkit to run this example
  if (__CUDACC_VER_MAJOR__ < 12 || (__CUDACC_VER_MAJOR__ == 12 && __CUDACC_VER_MINOR__ < 3)) {
    std::cerr << "This example requires CUDA 12.3 or newer.\n";
    // Returning zero so this test passes on older Toolkits. Its actions are no-op.
    return 0;
  }

  cudaDeviceProp props;
  int current_device_id;
  CUDA_CHECK(cudaGetDevice(&current_device_id));
  CUDA_CHECK(cudaGetDeviceProperties(&props, current_device_id));
  cudaError_t error = cudaGetDeviceProperties(&props, 0);
  if (props.major != 9 || props.minor != 0) {
    std::cerr
      << "This example requires a GPU of NVIDIA's Hopper Architecture (compute capability 90).\n";
    return 0;
  }
  

  //
  // Parse options
  //

  Options options;

  options.parse(argc, args);

  if (options.help) {
    options.print_usage(std::cout) << std::endl;
    return 0;
  }

  //
  // Evaluate CUTLASS kernels
  //

#if defined(CUTLASS_ARCH_MMA_MODIFIABLE_TMA_SM90_SUPPORTED)
  std::cout << "Running in per-column scale mode." << std::endl;
  if (options.shuffle) {
    std::cout << "Offline shuffle enabled." << std::endl;
    run<GemmShuffled>(options, false);
  } else {
    std::cout << "Offline shuffle disabled." << std::endl;
    run<GemmScaleOnly>(options, false);
  }
#endif

  return 0;
}

/////////////////////////////////////////////////////////////////////////////////////////////////


// ===== COMPILED SASS (sm_90a) =====

	.target	sm_90a

	.elftype	@"ET_EXEC"


//--------------------- .note.nv.tkinfo           --------------------------
	.section	.note.nv.tkinfo,"",@"SHT_NOTE"
	.sectionflags	@"SHF_NOTE_NV_TKINFO"
	.tkinfo
        /*0018*/ 	.word	0x00000002
        /*0030*/ 	.string	""
        /*0030*/ 	.string	"ptxas"
        /*0030*/ 	.string	"Cuda compilation tools, release 13.0, V13.0.88"
        /*0030*/ 	.string	"Build cuda_13.0.r13.0/compiler.36424714_0"
        /*0030*/ 	.string	"-arch sm_90a -m 64 "



//--------------------- .note.nv.cuinfo           --------------------------
	.section	.note.nv.cuinfo,"",@"SHT_NOTE"
	.sectionflags	@"SHF_NOTE_NV_CUINFO"
        /*0018*/ 	.short	0x0002
        /*001a*/ 	.short	0x005a
        /*001c*/ 	.short	0x0082
	.zero		2


//--------------------- .nv.info                  --------------------------
	.section	.nv.info,"",@"SHT_CUDA_INFO"
	.align	4


	//----- nvinfo : EIATTR_REGCOUNT
	.align		4
        /*0000*/ 	.byte	0x04, 0x2f
        /*0002*/ 	.short	(.L_37 - .L_36)
	.align		4
.L_36:
        /*0004*/ 	.word	index@(_ZN7cutlass21reorder_tensor_kernelIN4cute5tupleIJNS1_1CILi16EEEEEENS1_10ViewEngineINS1_8gmem_ptrINS1_16subbyte_iteratorIKNS_15integer_subbyteILi4ELb1EEEEEEEEENS1_6LayoutINS2_IJiiNS3_ILi1EEEEEENS2_IJlSG_NS3_ILi0EEEEEEEENS6_INS7_INS8_ISA_EEEEEENSF_INS2_IJNS2_IJNS2_IJNS2_IJNS3_ILi8EEENS3_ILi2EEEEEESG_EEEiEEENS2_IJNS2_IJNS2_IJNS3_ILi4EEEST_SP_EEESG_EEEiEEENS2_IJSG_SG_EEEEEENS2_IJNS2_IJNS2_IJNS2_IJNS3_ILi64EEEST_EEESI_EEENS3_ILi512EEEEEENS2_IJNS2_IJNS2_IJSG_S4_SO_EEESI_EEEiEEENS2_IJSI_SI_EEEEEEEENS1_9TiledCopyINS1_9Copy_AtomIJNS1_39AutoVectorizingCopyWithAssumedAlignmentILi8EEESA_EEENSF_INS2_IJNS3_ILi128EEESP_EEENS2_IJSP_SG_EEEEENS2_IJSG_NS3_ILi256EEEEEEEEEEvNS1_6TensorIT0_T1_EENS1M_IT2_T3_EET4_)
        /*0008*/ 	.word	0x00000020


	//----- nvinfo : EIATTR_FRAME_SIZE
	.align		4
.L_37:
        /*000c*/ 	.byte	0x04, 0x11
        /*000e*/ 	.short	(.L_39 - .L_38)
	.align		4
.L_38:
        /*0010*/ 	.word	index@(_ZN7cutlass21reorder_tensor_kernelIN4cute5tupleIJNS1_1CILi16EEEEEENS1_10ViewEngineINS1_8gmem_ptrINS1_16subbyte_iteratorIKNS_15integer_subbyteILi4ELb1EEEEEEEEENS1_6LayoutINS2_IJiiNS3_ILi1EEEEEENS2_IJlSG_NS3_ILi0EEEEEEEENS6_INS7_INS8_ISA_EEEEEENSF_INS2_IJNS2_IJNS2_IJNS2_IJNS3_ILi8EEENS3_ILi2EEEEEESG_EEEiEEENS2_IJNS2_IJNS2_IJNS3_ILi4EEEST_SP_EEESG_EEEiEEENS2_IJSG_SG_EEEEEENS2_IJNS2_IJNS2_IJNS2_IJNS3_ILi64EEEST_EEESI_EEENS3_ILi512EEEEEENS2_IJNS2_IJNS2_IJSG_S4_SO_EEESI_EEEiEEENS2_IJSI_SI_EEEEEEEENS1_9TiledCopyINS1_9Copy_AtomIJNS1_39AutoVectorizingCopyWithAssumedAlignmentILi8EEESA_EEENSF_INS2_IJNS3_ILi128EEESP_EEENS2_IJSP_SG_EEEEENS2_IJSG_NS3_ILi256EEEEEEEEEEvNS1_6TensorIT0_T1_EENS1M_IT2_T3_EET4_)
        /*0014*/ 	.word	0x00000000


	//----- nvinfo : EIATTR_REGCOUNT
	.align		4
.L_39:
        /*0018*/ 	.byte	0x04, 0x2f
        /*001a*/ 	.short	(.L_41 - .L_40)
	.align		4
.L_40:
        /*001c*/ 	.word	index@(_ZN7cutlass13device_kernelINS_4gemm6kernel13GemmUniversalIN4cute5tupleIJiiiEEENS1_10collective13CollectiveMmaINS1_34MainloopSm90TmaGmmaWarpSpecializedILi12ENS5_IJNS4_1CILi1EEESB_SB_EEENS1_47KernelTmaWarpSpecializedCooperativeFP8FastAccumEEENS5_IJNSA_ILi128EEENSA_ILi16EEESF_EEENS_12float_e4m3_tENS5_IJlSB_lEEESI_SJ_NS4_8TiledMMAINS4_8MMA_AtomIJNS4_4SM904GMMA30MMA_64x16x32_F32E4M3E4M3_SS_TNILNSN_7ScaleInE1ELSP_1EEEEEENS4_6LayoutINS5_IJNSA_ILi2EEESB_SB_EEENS5_IJSB_NSA_ILi0EEESV_EEEEENS5_IJNS4_10UnderscoreESY_SY_EEEEENS4_13SM90_TMA_LOADENS4_14ComposedLayoutINS4_7SwizzleILi3ELi4ELi3EEENS4_18smem_ptr_flag_bitsILi8EEENSS_INS5_IJNSA_ILi8EEESF_EEENS5_IJSF_SB_EEEEEEEvNS4_8identityES11_S1B_vS1C_EENS_8epilogue10collective6detail29Sm90TmaWarpSpecializedAdapterINS1F_15DefaultEpilogueINS_6half_tESJ_SJ_NS1E_6thread17LinearCombinationIS1J_Li1EffLNS1K_9ScaleType4KindE0ELNS_15FloatRoundStyleE2ES1J_EENS1_15EpilogueDefaultEEEEEvvEEEEvNT_6ParamsE)
        /*0020*/ 	.word	0x000000a8


	//----- nvinfo : EIATTR_FRAME_SIZE
	.align		4
.L_41:
        /*0024*/ 	.byte	0x04, 0x11
        /*0026*/ 	.short	(.L_43 - .L_42)
	.align		4
.L_42:
        /*0028*/ 	.word	index@(_ZN7cutlass13device_kernelINS_4gemm6kernel13GemmUniversalIN4cute5tupleIJiiiEEENS1_10collective13CollectiveMmaINS1_34MainloopSm90TmaGmmaWarpSpecializedILi12ENS5_IJNS4_1CILi1EEESB_SB_EEENS1_47KernelTmaWarpSpecializedCooperativeFP8FastAccumEEENS5_IJNSA_ILi128EEENSA_ILi16EEESF_EEENS_12float_e4m3_tENS5_IJlSB_lEEESI_SJ_NS4_8TiledMMAINS4_8MMA_AtomIJNS4_4SM904GMMA30MMA_64x16x32_F32E4M3E4M3_SS_TNILNSN_7ScaleInE1ELSP_1EEEEEENS4_6LayoutINS5_IJNSA_ILi2EEESB_SB_EEENS5_IJSB_NSA_ILi0EEESV_EEEEENS5_IJNS4_10UnderscoreESY_SY_EEEEENS4_13SM90_TMA_LOADENS4_14ComposedLayoutINS4_7SwizzleILi3ELi4ELi3EEENS4_18smem_ptr_flag_bitsILi8EEENSS_INS5_IJNSA_ILi8EEESF_EEENS5_IJSF_SB_EEEEEEEvNS4_8identityES11_S1B_vS1C_EENS_8epilogue10collective6detail29Sm90TmaWarpSpecializedAdapterINS1F_15DefaultEpilogueINS_6half_tESJ_SJ_NS1E_6thread17LinearCombinationIS1J_Li1EffLNS1K_9ScaleType4KindE0ELNS_15FloatRoundStyleE2ES1J_EENS1_15EpilogueDefaultEEEEEvvEEEEvNT_6ParamsE)
        /*002c*/ 	.word	0x00000000


	//----- nvinfo : EIATTR_REGCOUNT
	.align		4
.L_43:
        /*0030*/ 	.byte	0x04, 0x2f
        /*0032*/ 	.short	(.L_45 - .L_44)
	.align		4
.L_44:
        /*0034*/ 	.word	index@(_ZN7cutlass17dequantize_kernelINS_15integer_subbyteILi4ELb1EEENS_12float_e4m3_tEN4cute6LayoutINS4_5tupleIJiiNS4_1CILi1EEEEEENS6_IJlS8_NS7_ILi0EEEEEEEES3_S3_NS5_INS6_IJiNS6_IJiiEEES8_EEENS6_IJS8_NS6_IJilEEElEEEEENS5_INS6_IJNS7_ILi128EEEEEENS6_IJS8_EEEEEEEvPT0_PKT_T1_PKT2_PKT3_T4_T5_)
        /*0038*/ 	.word	0x00000022


	//----- nvinfo : EIATTR_FRAME_SIZE
	.align		4
.L_45:
        /*003c*/ 	.byte	0x04, 0x11
        /*003e*/ 	.short	(.L_47 - .L_46)
	.align		4
.L_46:
        /*0040*/ 	.word	index@(_ZN7cutlass17dequantize_kernelINS_15integer_subbyteILi4ELb1EEENS_12float_e4m3_tEN4cute6LayoutINS4_5tupleIJiiNS4_1CILi1EEEEEENS6_IJlS8_NS7_ILi0EEEEEEEES3_S3_NS5_INS6_IJiNS6_IJiiEEES8_EEENS6_IJS8_NS6_IJilEEElEEEEENS5_INS6_IJNS7_ILi128EEEEEENS6_IJS8_EEEEEEEvPT0_PKT_T1_PKT2_PKT3_T4_T5_)
        /*0044*/ 	.word	0x00000000


	//----- nvinfo : EIATTR_REGCOUNT
	.align		4
.L_47:
        /*0048*/ 	.byte	0x04, 0x2f
        /*004a*/ 	.short	(.L_49 - .L_48)
	.align		4
.L_48:
        /*004c*/ 	.word	index@(_ZN7cutlass13device_kernelINS_4gemm6kernel13GemmUniversalINS1_17GroupProblemShapeIN4cute5tupleIJiiiEEEEENS1_10collective13CollectiveMmaINS1_49MainloopSm90ArrayTmaGmmaWarpSpecializedMixedInputILi19ENS6_IJNS5_1CILi1EEESD_SD_EEENS1_43KernelPtrArrayTmaWarpSpecializedCooperativeEEENS6_IJNSC_ILi128EEENSC_ILi16EEESH_EEENS6_IJNS_15integer_subbyteILi4ELb1EEENS_5ArrayINS_12float_e4m3_tELi8ELb0EEEEEEPNS5_6LayoutINS6_IJNS6_IJNS6_IJNS6_IJNSC_ILi8EEENSC_ILi2EEEEEESD_EEEiEEENS6_IJNS6_IJNS6_IJNSC_ILi4EEESW_SS_EEESD_EEEiEEENS6_IJSD_SD_EEEEEENS6_IJNS6_IJNS6_IJNS6_IJNSC_ILi64EEESW_EEENSC_ILi0EEEEEENSC_ILi512EEEEEENS6_IJNS6_IJNS6_IJSD_SI_SR_EEES14_EEEiEEENS6_IJS14_S14_EEEEEEEESN_PNS6_IJlSD_S14_EEENS5_8TiledMMAINS5_8MMA_AtomIJNS5_4SM904GMMA30MMA_64x16x32_F32E4M3E4M3_RS_TNILNS1K_7ScaleInE1ELS1M_1EEEEEENSQ_INS6_IJSS_SD_SD_EEENS6_IJSD_S14_S14_EEEEENS6_IJNS5_10UnderscoreES1S_S1S_EEEEENS5_13SM90_TMA_LOADENS5_14ComposedLayoutINS5_7SwizzleILi2ELi4ELi3EEENS5_18smem_ptr_flag_bitsILi4EEENSQ_INS6_IJSR_SH_EEENS6_IJSH_SD_EEEEEEENS5_9Copy_AtomIJNS5_39AutoVectorizingCopyWithAssumedAlignmentILi128EEESL_EEENS5_8identityES1V_NS1W_INS1X_ILi3ELi4ELi3EEENS1Z_ILi8EEES23_EEvS29_EENS_8epilogue10collective18CollectiveEpilogueINS2E_30Sm90PtrArrayTmaWarpSpecializedILi2ELi1ELi8ELb1ELb0ELi2EEEJSJ_NS6_IJSH_SI_EEENS_6half_tEPNS6_IJSD_lS14_EEES2K_S2M_NS2E_6fusion15FusionCallbacksIS2I_NS2N_17LinearCombinationIS2K_fS2K_fLNS_15FloatRoundStyleE2EEESJ_S2J_JEEES1V_NS1W_IS2A_NS1Z_ILi16EEENSQ_INS6_IJS12_SR_EEENS6_IJSD_S12_EEEEEEENS5_17SM75_U16x8_LDSM_TENS5_14SM90_TMA_STOREES2X_NS5_17SM90_U16x8_STSM_TENS25_IJNS5_17SM90_U32x4_STSM_NES2K_EEEvEEEvvEEEEvNT_6ParamsE)
        /*0050*/ 	.word	0x000000a8


	//----- nvinfo : EIATTR_FRAME_SIZE
	.align		4
.L_49:
        /*0054*/ 	.byte	0x04, 0x11
        /*0056*/ 	.short	(.L_51 - .L_50)
	.align		4
.L_50:
        /*0058*/ 	.word	index@($__internal_1_$__cuda_sm20_div_u64)
        /*005c*/ 	.word	0x00000000


	//----- nvinfo : EIATTR_FRAME_SIZE
	.align		4
.L_51:
        /*0060*/ 	.byte	0x04, 0x11
        /*0062*/ 	.short	(.L_53 - .L_52)
	.align		4
.L_52:
        /*0064*/ 	.word	index@(_ZN7cutlass13device_kernelINS_4gemm6kernel13GemmUniversalINS1_17GroupProblemShapeIN4cute5tupleIJiiiEEEEENS1_10collective13CollectiveMmaINS1_49MainloopSm90ArrayTmaGmmaWarpSpecializedMixedInputILi19ENS6_IJNS5_1CILi1EEESD_SD_EEENS1_43KernelPtrArrayTmaWarpSpecializedCooperativeEEENS6_IJNSC_ILi128EEENSC_ILi16EEESH_EEENS6_IJNS_15integer_subbyteILi4ELb1EEENS_5ArrayINS_12float_e4m3_tELi8ELb0EEEEEEPNS5_6LayoutINS6_IJNS6_IJNS6_IJNS6_IJNSC_ILi8EEENSC_ILi2EEEEEESD_EEEiEEENS6_IJNS6_IJNS6_IJNSC_ILi4EEESW_SS_EEESD_EEEiEEENS6_IJSD_SD_EEEEEENS6_IJNS6_IJNS6_IJNS6_IJNSC_ILi64EEESW_EEENSC_ILi0EEEEEENSC_ILi512EEEEEENS6_IJNS6_IJNS6_IJSD_SI_SR_EEES14_EEEiEEENS6_IJS14_S14_EEEEEEEESN_PNS6_IJlSD_S14_EEENS5_8TiledMMAINS5_8MMA_AtomIJNS5_4SM904GMMA30MMA_64x16x32_F32E4M3E4M3_RS_TNILNS1K_7ScaleInE1ELS1M_1EEEEEENSQ_INS6_IJSS_SD_SD_EEENS6_IJSD_S14_S14_EEEEENS6_IJNS5_10UnderscoreES1S_S1S_EEEEENS5_13SM90_TMA_LOADENS5_14ComposedLayoutINS5_7SwizzleILi2ELi4ELi3EEENS5_18smem_ptr_flag_bitsILi4EEENSQ_INS6_IJSR_SH_EEENS6_IJSH_SD_EEEEEEENS5_9Copy_AtomIJNS5_39AutoVectorizingCopyWithAssumedAlignmentILi128EEESL_EEENS5_8identityES1V_NS1W_INS1X_ILi3ELi4ELi3EEENS1Z_ILi8EEES23_EEvS29_EENS_8epilogue10collective18CollectiveEpilogueINS2E_30Sm90PtrArrayTmaWarpSpecializedILi2ELi1ELi8ELb1ELb0ELi2EEEJSJ_NS6_IJSH_SI_EEENS_6half_tEPNS6_IJSD_lS14_EEES2K_S2M_NS2E_6fusion15FusionCallbacksIS2I_NS2N_17LinearCombinationIS2K_fS2K_fLNS_15FloatRoundStyleE2EEESJ_S2J_JEEES1V_NS1W_IS2A_NS1Z_ILi16EEENSQ_INS6_IJS12_SR_EEENS6_IJSD_S12_EEEEEEENS5_17SM75_U16x8_LDSM_TENS5_14SM90_TMA_STOREES2X_NS5_17SM90_U16x8_STSM_TENS25_IJNS5_17SM90_U32x4_STSM_NES2K_EEEvEEEvvEEEEvNT_6ParamsE)
        /*0068*/ 	.word	0x00000000


	//----- nvinfo : EIATTR_REGCOUNT
	.align		4
.L_53:
        /*006c*/ 	.byte	0x04, 0x2f
        /*006e*/ 	.short	(.L_55 - .L_54)
	.align		4
.L_54:
        /*0070*/ 	.word	index@(_ZN7cutlass13device_kernelINS_4gemm6kernel13GemmUniversalINS1_17GroupProblemShapeIN4cute5tupleIJiiiEEEEENS1_10collective13CollectiveMmaINS1_49MainloopSm90ArrayTmaGmmaWarpSpecializedMixedInputILi19ENS6_IJNS5_1CILi1EEESD_SD_EEENS1_43KernelPtrArrayTmaWarpSpecializedCooperativeEEENS6_IJNSC_ILi128EEENSC_ILi16EEESH_EEENS6_IJNS_15integer_subbyteILi4ELb1EEENS_5ArrayINS_12float_e4m3_tELi8ELb0EEEEEEPNS6_IJlSD_NSC_ILi0EEEEEESN_SS_NS5_8TiledMMAINS5_8MMA_AtomIJNS5_4SM904GMMA30MMA_64x16x32_F32E4M3E4M3_RS_TNILNSW_7ScaleInE1ELSY_1EEEEEENS5_6LayoutINS6_IJNSC_ILi2EEESD_SD_EEENS6_IJSD_SQ_SQ_EEEEENS6_IJNS5_10UnderscoreES16_S16_EEEEENS5_13SM90_TMA_LOADENS5_14ComposedLayoutINS5_7SwizzleILi2ELi4ELi3EEENS5_18smem_ptr_flag_bitsILi4EEENS11_INS6_IJNSC_ILi8EEESH_EEENS6_IJSH_SD_EEEEEEENS5_9Copy_AtomIJNS5_39AutoVectorizingCopyWithAssumedAlignmentILi128EEESL_EEENS5_8identityES19_NS1A_INS1B_ILi3ELi4ELi3EEENS1D_ILi8EEES1I_EEvS1O_EENS_8epilogue10collective18CollectiveEpilogueINS1T_30Sm90PtrArrayTmaWarpSpecializedILi2ELi1ELi8ELb1ELb0ELi2EEEJSJ_NS6_IJSH_SI_EEENS_6half_tEPNS6_IJSD_lSQ_EEES1Z_S21_NS1T_6fusion15FusionCallbacksIS1X_NS22_17LinearCombinationIS1Z_fS1Z_fLNS_15FloatRoundStyleE2EEESJ_S1Y_JEEES19_NS1A_IS1P_NS1D_ILi16EEENS11_INS6_IJNSC_ILi64EEES1F_EEENS6_IJSD_S29_EEEEEEENS5_17SM75_U16x8_LDSM_TENS5_14SM90_TMA_STOREES2D_NS5_17SM90_U16x8_STSM_TENS1K_IJNS5_17SM90_U32x4_STSM_NES1Z_EEEvEEEvvEEEEvNT_6ParamsE)
        /*0074*/ 	.word	0x000000a8


	//----- nvinfo : EIATTR_FRAME_SIZE
	.align		4
.L_55:
        /*0078*/ 	.byte	0x04, 0x11
        /*007a*/ 	.short	(.L_57 - .L_56)
	.align		4
.L_56:
        /*007c*/ 	.word	index@($__internal_0_$__cuda_sm20_div_u64)
        /*0080*/ 	.word	0x00000000


	//----- nvinfo : EIATTR_FRAME_SIZE
	.align		4
.L_57:
        /*0084*/ 	.byte	0x04, 0x11
        /*0086*/ 	.short	(.L_59 - .L_58)
	.align		4
.L_58:
        /*0088*/ 	.word	index@(_ZN7cutlass13device_kernelINS_4gemm6kernel13GemmUniversalINS1_17GroupProblemShapeIN4cute5tupleIJiiiEEEEENS1_10collective13CollectiveMmaINS1_49MainloopSm90ArrayTmaGmmaWarpSpecializedMixedInputILi19ENS6_IJNS5_1CILi1EEESD_SD_EEENS1_43KernelPtrArrayTmaWarpSpecializedCooperativeEEENS6_IJNSC_ILi128EEENSC_ILi16EEESH_EEENS6_IJNS_15integer_subbyteILi4ELb1EEENS_5ArrayINS_12float_e4m3_tELi8ELb0EEEEEEPNS6_IJlSD_NSC_ILi0EEEEEESN_SS_NS5_8TiledMMAINS5_8MMA_AtomIJNS5_4SM904GMMA30MMA_64x16x32_F32E4M3E4M3_RS_TNILNSW_7ScaleInE1ELSY_1EEEEEENS5_6LayoutINS6_IJNSC_ILi2EEESD_SD_EEENS6_IJSD_SQ_SQ_EEEEENS6_IJNS5_10UnderscoreES16_S16_EEEEENS5_13SM90_TMA_LOADENS5_14ComposedLayoutINS5_7SwizzleILi2ELi4ELi3EEENS5_18smem_ptr_flag_bitsILi4EEENS11_INS6_IJNSC_ILi8EEESH_EEENS6_IJSH_SD_EEEEEEENS5_9Copy_AtomIJNS5_39AutoVectorizingCopyWithAssumedAlignmentILi128EEESL_EEENS5_8identityES19_NS1A_INS1B_ILi3ELi4ELi3EEENS1D_ILi8EEES1I_EEvS1O_EENS_8epilogue10collective18CollectiveEpilogueINS1T_30Sm90PtrArrayTmaWarpSpecializedILi2ELi1ELi8ELb1ELb0ELi2EEEJSJ_NS6_IJSH_SI_EEENS_6half_tEPNS6_IJSD_lSQ_EEES1Z_S21_NS1T_6fusion15FusionCallbacksIS1X_NS22_17LinearCombinationIS1Z_fS1Z_fLNS_15FloatRoundStyleE2EEESJ_S1Y_JEEES19_NS1A_IS1P_NS1D_ILi16EEENS11_INS6_IJNSC_ILi64EEES1F_EEENS6_IJSD_S29_EEEEEEENS5_17SM75_U16x8_LDSM_TENS5_14SM90_TMA_STOREES2D_NS5_17SM90_U16x8_STSM_TENS1K_IJNS5_17SM90_U32x4_STSM_NES1Z_EEEvEEEvvEEEEvNT_6ParamsE)
        /*008c*/ 	.word	0x00000000


	//----- nvinfo : EIATTR_REGCOUNT
	.align		4
.L_59:
        /*0090*/ 	.byte	0x04, 0x2f
        /*0092*/ 	.short	(.L_61 - .L_60)
	.align		4
.L_60:
        /*0094*/ 	.word	index@(_ZN7cutlass9reference6device6kernel12BlockForEachINS_12float_e4m3_tENS1_6detail17RandomUniformFuncIS4_EEEEvPT_mNT0_6ParamsE)
        /*0098*/ 	.word	0x00000020


	//----- nvinfo : EIATTR_FRAME_SIZE
	.align		4
.L_61:
        /*009c*/ 	.byte	0x04, 0x11
        /*009e*/ 	.short	(.L_63 - .L_62)
	.align		4
.L_62:
        /*00a0*/ 	.word	index@(_ZN7cutlass9reference6device6kernel12BlockForEachINS_12float_e4m3_tENS1_6detail17RandomUniformFuncIS4_EEEEvPT_mNT0_6ParamsE)
        /*00a4*/ 	.word	0x00000060


	//----- nvinfo : EIATTR_REGCOUNT
	.align		4
.L_63:
        /*00a8*/ 	.byte	0x04, 0x2f
        /*00aa*/ 	.short	(.L_65 - .L_64)
	.align		4
.L_64:
        /*00ac*/ 	.word	index@(_ZN7cutlass9reference6device6kernel12BlockForEachINS_15integer_subbyteILi4ELb1EEENS1_6detail17RandomUniformFuncIS5_EEEEvPT_mNT0_6ParamsE)
        /*00b0*/ 	.word	0x00000020


	//----- nvinfo : EIATTR_FRAME_SIZE
	.align		4
.L_65:
        /*00b4*/ 	.byte	0x04, 0x11
        /*00b6*/ 	.short	(.L_67 - .L_66)
	.align		4
.L_66:
        /*00b8*/ 	.word	index@(_ZN7cutlass9reference6device6kernel12BlockForEachINS_15integer_subbyteILi4ELb1EEENS1_6detail17RandomUniformFuncIS5_EEEEvPT_mNT0_6ParamsE)
        /*00bc*/ 	.word	0x00000060


	//----- nvinfo : EIATTR_REGCOUNT
	.align		4
.L_67:
        /*00c0*/ 	.byte	0x04, 0x2f
        /*00c2*/ 	.short	(.L_69 - .L_68)
	.align		4
.L_68:
        /*00c4*/ 	.word	index@(_ZN7cutlass9reference6device6kernel12BlockForEachINS_6half_tENS1_6detail17RandomUniformFuncIS4_EEEEvPT_mNT0_6ParamsE)
        /*00c8*/ 	.word	0x00000020


	//----- nvinfo : EIATTR_FRAME_SIZE
	.align		4
.L_69:
        /*00cc*/ 	.byte	0x04, 0x11
        /*00ce*/ 	.short	(.L_71 - .L_70)
	.align		4
.L_70:
        /*00d0*/ 	.word	index@(_ZN7cutlass9reference6device6kernel12BlockForEachINS_6half_tENS1_6detail17RandomUniformFuncIS4_EEEEvPT_mNT0_6ParamsE)
        /*00d4*/ 	.word	0x00000060


	//----- nvinfo : EIATTR_REGCOUNT
	.align		4
.L_71:
        /*00d8*/ 	.byte	0x04, 0x2f
        /*00da*/ 	.short	(.L_73 - .L_72)
	.align		4
.L_72:
        /*00dc*/ 	.word	index@(_ZN7cutlass9reference6device6kernel27BlockCompareRelativelyEqualINS_6half_tEEEvPiPKT_S8_mS6_S6_)
        /*00e0*/ 	.word	0x0000000b


	//----- nvinfo : EIATTR_FRAME_SIZE
	.align		4
.L_73:
        /*00e4*/ 	.byte	0x04, 0x11
        /*00e6*/ 	.short	(.L_75 - .L_74)
	.align		4
.L_74:
        /*00e8*/ 	.word	index@(_ZN7cutlass9reference6device6kernel27BlockCompareRelativelyEqualINS_6half_tEEEvPiPKT_S8_mS6_S6_)
        /*00ec*/ 	.word	0x00000000


	//----- nvinfo : EIATTR_MIN_STACK_SIZE
	.align		4
.L_75:
        /*00f0*/ 	.byte	0x04, 0x12
        /*00f2*/ 	.short	(.L_77 - .L_76)
	.align		4
.L_76:
        /*00f4*/ 	.word	index@(_ZN7cutlass13device_kernelINS_4gemm6kernel13GemmUniversalINS1_17GroupProblemShapeIN4cute5tupleIJiiiEEEEENS1_10collective13CollectiveMmaINS1_49MainloopSm90ArrayTmaGmmaWarpSpecializedMixedInputILi19ENS6_IJNS5_1CILi1EEESD_SD_EEENS1_43KernelPtrArrayTmaWarpSpecializedCooperativeEEENS6_IJNSC_ILi128EEENSC_ILi16EEESH_EEENS6_IJNS_15integer_subbyteILi4ELb1EEENS_5ArrayINS_12float_e4m3_tELi8ELb0EEEEEEPNS6_IJlSD_NSC_ILi0EEEEEESN_SS_NS5_8TiledMMAINS5_8MMA_AtomIJNS5_4SM904GMMA30MMA_64x16x32_F32E4M3E4M3_RS_TNILNSW_7ScaleInE1ELSY_1EEEEEENS5_6LayoutINS6_IJNSC_ILi2EEESD_SD_EEENS6_IJSD_SQ_SQ_EEEEENS6_IJNS5_10UnderscoreES16_S16_EEEEENS5_13SM90_TMA_LOADENS5_14ComposedLayoutINS5_7SwizzleILi2ELi4ELi3EEENS5_18smem_ptr_flag_bitsILi4EEENS11_INS6_IJNSC_ILi8EEESH_EEENS6_IJSH_SD_EEEEEEENS5_9Copy_AtomIJNS5_39AutoVectorizingCopyWithAssumedAlignmentILi128EEESL_EEENS5_8identityES19_NS1A_INS1B_ILi3ELi4ELi3EEENS1D_ILi8EEES1I_EEvS1O_EENS_8epilogue10collective18CollectiveEpilogueINS1T_30Sm90PtrArrayTmaWarpSpecializedILi2ELi1ELi8ELb1ELb0ELi2EEEJSJ_NS6_IJSH_SI_EEENS_6half_tEPNS6_IJSD_lSQ_EEES1Z_S21_NS1T_6fusion15FusionCallbacksIS1X_NS22_17LinearCombinationIS1Z_fS1Z_fLNS_15FloatRoundStyleE2EEESJ_S1Y_JEEES19_NS1A_IS1P_NS1D_ILi16EEENS11_INS6_IJNSC_ILi64EEES1F_EEENS6_IJSD_S29_EEEEEEENS5_17SM75_U16x8_LDSM_TENS5_14SM90_TMA_STOREES2D_NS5_17SM90_U16x8_STSM_TENS1K_IJNS5_17SM90_U32x4_STSM_NES1Z_EEEvEEEvvEEEEvNT_6ParamsE)
        /*00f8*/ 	.word	0x00000000


	//----- nvinfo : EIATTR_MIN_STACK_SIZE
	.align		4
.L_77:
        /*00fc*/ 	.byte	0x04, 0x12
        /*00fe*/ 	.short	(.L_79 - .L_78)
	.align		4
.L_78:
        /*0100*/ 	.word	index@(_ZN7cutlass13device_kernelINS_4gemm6kernel13GemmUniversalINS1_17GroupProblemShapeIN4cute5tupleIJiiiEEEEENS1_10collective13CollectiveMmaINS1_49MainloopSm90ArrayTmaGmmaWarpSpecializedMixedInputILi19ENS6_IJNS5_1CILi1EEESD_SD_EEENS1_43KernelPtrArrayTmaWarpSpecializedCooperativeEEENS6_IJNSC_ILi128EEENSC_ILi16EEESH_EEENS6_IJNS_15integer_subbyteILi4ELb1EEENS_5ArrayINS_12float_e4m3_tELi8ELb0EEEEEEPNS5_6LayoutINS6_IJNS6_IJNS6_IJNS6_IJNSC_ILi8EEENSC_ILi2EEEEEESD_EEEiEEENS6_IJNS6_IJNS6_IJNSC_ILi4EEESW_SS_EEESD_EEEiEEENS6_IJSD_SD_EEEEEENS6_IJNS6_IJNS6_IJNS6_IJNSC_ILi64EEESW_EEENSC_ILi0EEEEEENSC_ILi512EEEEEENS6_IJNS6_IJNS6_IJSD_SI_SR_EEES14_EEEiEEENS6_IJS14_S14_EEEEEEEESN_PNS6_IJlSD_S14_EEENS5_8TiledMMAINS5_8MMA_AtomIJNS5_4SM904GMMA30MMA_64x16x32_F32E4M3E4M3_RS_TNILNS1K_7ScaleInE1ELS1M_1EEEEEENSQ_INS6_IJSS_SD_SD_EEENS6_IJSD_S14_S14_EEEEENS6_IJNS5_10UnderscoreES1S_S1S_EEEEENS5_13SM90_TMA_LOADENS5_14ComposedLayoutINS5_7SwizzleILi2ELi4ELi3EEENS5_18smem_ptr_flag_bitsILi4EEENSQ_INS6_IJSR_SH_EEENS6_IJSH_SD_EEEEEEENS5_9Copy_AtomIJNS5_39AutoVectorizingCopyWithAssumedAlignmentILi128EEESL_EEENS5_8identityES1V_NS1W_INS1X_ILi3ELi4ELi3EEENS1Z_ILi8EEES23_EEvS29_EENS_8epilogue10collective18CollectiveEpilogueINS2E_30Sm90PtrArrayTmaWarpSpecializedILi2ELi1ELi8ELb1ELb0ELi2EEEJSJ_NS6_IJSH_SI_EEENS_6half_tEPNS6_IJSD_lS14_EEES2K_S2M_NS2E_6fusion15FusionCallbacksIS2I_NS2N_17LinearCombinationIS2K_fS2K_fLNS_15FloatRoundStyleE2EEESJ_S2J_JEEES1V_NS1W_IS2A_NS1Z_ILi16EEENSQ_INS6_IJS12_SR_EEENS6_IJSD_S12_EEEEEEENS5_17SM75_U16x8_LDSM_TENS5_14SM90_TMA_STOREES2X_NS5_17SM90_U16x8_STSM_TENS25_IJNS5_17SM90_U32x4_STSM_NES2K_EEEvEEEvvEEEEvNT_6ParamsE)
        /*0104*/ 	.word	0x00000000


	//----- nvinfo : EIATTR_MIN_STACK_SIZE
	.align		4
.L_79:
        /*0108*/ 	.byte	0x04, 0x12
        /*010a*/ 	.short	(.L_81 - .L_80)
	.align		4
.L_80:
        /*010c*/ 	.word	index@(_ZN7cutlass13device_kernelINS_4gemm6kernel13GemmUniversalIN4cute5tupleIJiiiEEENS1_10collective13CollectiveMmaINS1_34MainloopSm90TmaGmmaWarpSpecializedILi12ENS5_IJNS4_1CILi1EEESB_SB_EEENS1_47KernelTmaWarpSpecializedCooperativeFP8FastAccumEEENS5_IJNSA_ILi128EEENSA_ILi16EEESF_EEENS_12float_e4m3_tENS5_IJlSB_lEEESI_SJ_NS4_8TiledMMAINS4_8MMA_AtomIJNS4_4SM904GMMA30MMA_64x16x32_F32E4M3E4M3_SS_TNILNSN_7ScaleInE1ELSP_1EEEEEENS4_6LayoutINS5_IJNSA_ILi2EEESB_SB_EEENS5_IJSB_NSA_ILi0EEESV_EEEEENS5_IJNS4_10UnderscoreESY_SY_EEEEENS4_13SM90_TMA_LOADENS4_14ComposedLayoutINS4_7SwizzleILi3ELi4ELi3EEENS4_18smem_ptr_flag_bitsILi8EEENSS_INS5_IJNSA_ILi8EEESF_EEENS5_IJSF_SB_EEEEEEEvNS4_8identityES11_S1B_vS1C_EENS_8epilogue10collective6detail29Sm90TmaWarpSpecializedAdapterINS1F_15DefaultEpilogueINS_6half_tESJ_SJ_NS1E_6thread17LinearCombinationIS1J_Li1EffLNS1K_9ScaleType4KindE0ELNS_15FloatRoundStyleE2ES1J_EENS1_15EpilogueDefaultEEEEEvvEEEEvNT_6ParamsE)
        /*0110*/ 	.word	0x00000000


	//----- nvinfo : EIATTR_MIN_STACK_SIZE
	.align		4
.L_81:
        /*0114*/ 	.byte	0x04, 0x12
        /*0116*/ 	.short	(.L_83 - .L_82)
	.align		4
.L_82:
        /*0118*/ 	.word	index@(_ZN7cutlass9reference6device6kernel27BlockCompareRelativelyEqualINS_6half_tEEEvPiPKT_S8_mS6_S6_)
        /*011c*/ 	.word	0x00000000


	//----- nvinfo : EIATTR_MIN_STACK_SIZE
	.align		4
.L_83:
        /*0120*/ 	.byte	0x04, 0x12
        /*0122*/ 	.short	(.L_85 - .L_84)
	.align		4
.L_84:
        /*0124*/ 	.word	index@(_ZN7cutlass9reference6device6kernel12BlockForEachINS_6half_tENS1_6detail17RandomUniformFuncIS4_EEEEvPT_mNT0_6ParamsE)
        /*0128*/ 	.word	0x00000060


	//----- nvinfo : EIATTR_MIN_STACK_SIZE
	.align		4
.L_85:
        /*012c*/ 	.byte	0x04, 0x12
        /*012e*/ 	.short	(.L_87 - .L_86)
	.align		4
.L_86:
        /*0130*/ 	.word	index@(_ZN7cutlass9reference6device6kernel12BlockForEachINS_15integer_subbyteILi4ELb1EEENS1_6detail17RandomUniformFuncIS5_EEEEvPT_mNT0_6ParamsE)
        /*0134*/ 	.word	0x00000060


	//----- nvinfo : EIATTR_MIN_STACK_SIZE
	.align		4
.L_87:
        /*0138*/ 	.byte	0x04, 0x12
        /*013a*/ 	.short	(.L_89 - .L_88)
	.align		4
.L_88:
        /*013c*/ 	.word	index@(_ZN7cutlass9reference6device6kernel12BlockForEachINS_12float_e4m3_tENS1_6detail17RandomUniformFuncIS4_EEEEvPT_mNT0_6ParamsE)
        /*0140*/ 	.word	0x00000060


	//----- nvinfo : EIATTR_MIN_STACK_SIZE
	.align		4
.L_89:
        /*0144*/ 	.byte	0x04, 0x12
        /*0146*/ 	.short	(.L_91 - .L_90)
	.align		4
.L_90:
        /*0148*/ 	.word	index@(_ZN7cutlass17dequantize_kernelINS_15integer_subbyteILi4ELb1EEENS_12float_e4m3_tEN4cute6LayoutINS4_5tupleIJiiNS4_1CILi1EEEEEENS6_IJlS8_NS7_ILi0EEEEEEEES3_S3_NS5_INS6_IJiNS6_IJiiEEES8_EEENS6_IJS8_NS6_IJilEEElEEEEENS5_INS6_IJNS7_ILi128EEEEEENS6_IJS8_EEEEEEEvPT0_PKT_T1_PKT2_PKT3_T4_T5_)
        /*014c*/ 	.word	0x00000000


	//----- nvinfo : EIATTR_MIN_STACK_SIZE
	.align		4
.L_91:
        /*0150*/ 	.byte	0x04, 0x12
        /*0152*/ 	.short	(.L_93 - .L_92)
	.align		4
.L_92:
        /*0154*/ 	.word	index@(_ZN7cutlass21reorder_tensor_kernelIN4cute5tupleIJNS1_1CILi16EEEEEENS1_10ViewEngineINS1_8gmem_ptrINS1_16subbyte_iteratorIKNS_15integer_subbyteILi4ELb1EEEEEEEEENS1_6LayoutINS2_IJiiNS3_ILi1EEEEEENS2_IJlSG_NS3_ILi0EEEEEEEENS6_INS7_INS8_ISA_EEEEEENSF_INS2_IJNS2_IJNS2_IJNS2_IJNS3_ILi8EEENS3_ILi2EEEEEESG_EEEiEEENS2_IJNS2_IJNS2_IJNS3_ILi4EEEST_SP_EEESG_EEEiEEENS2_IJSG_SG_EEEEEENS2_IJNS2_IJNS2_IJNS2_IJNS3_ILi64EEEST_EEESI_EEENS3_ILi512EEEEEENS2_IJNS2_IJNS2_IJSG_S4_SO_EEESI_EEEiEEENS2_IJSI_SI_EEEEEEEENS1_9TiledCopyINS1_9Copy_AtomIJNS1_39AutoVectorizingCopyWithAssumedAlignmentILi8EEESA_EEENSF_INS2_IJNS3_ILi128EEESP_EEENS2_IJSP_SG_EEEEENS2_IJSG_NS3_ILi256EEEEEEEEEEvNS1_6TensorIT0_T1_EENS1M_IT2_T3_EET4_)
        /*0158*/ 	.word	0x00000000
.L_93:


//--------------------- .nv.compat                --------------------------
	.section	.nv.compat,"",@"SHT_CUDA_COMPAT_INFO"
	.align	4
        /*0000*/ 	.byte	0x02, 0x09, 0x01, 0x00, 0x02, 0x02, 0x04, 0x00, 0x02, 0x05, 0x05, 0x00, 0x03, 0x07, 0x01, 0x01
        /*0010*/ 	.byte	0x02, 0x03, 0x03, 0x00, 0x02, 0x06, 0x01, 0x00, 0x04, 0x0b, 0x08, 0x00, 0x00, 0x00, 0x00, 0x00
        /*0020*/ 	.byte	0x00, 0x00, 0x00, 0x00


//--------------------- .nv.info._ZN7cutlass9reference6device6kernel27BlockCompareRelativelyEqualINS_6half_tEEEvPiPKT_S8_mS6_S6_ --------------------------
	.section	.nv.info._ZN7cutlass9reference6device6kernel27BlockCompareRelativelyEqualINS_6half_tEEEvPiPKT_S8_mS6_S6_,"",@"SHT_CUDA_INFO"
	.sectionflags	@""
	.align	4


	//----- nvinfo : EIATTR_CUDA_API_VERSION
	.align		4
        /*0000*/ 	.byte	0x04, 0x37
        /*0002*/ 	.short	(.L_95 - .L_94)
.L_94:
        /*0004*/ 	.word	0x00000082


	//----- nvinfo : EIATTR_KPARAM_INFO
	.align		4
.L_95:
        /*0008*/ 	.byte	0x04, 0x17
        /*000a*/ 	.short	(.L_97 - .L_96)
.L_96:
        /*000c*/ 	.word	0x00000000
        /*0010*/ 	.short	0x0005
        /*0012*/ 	.short	0x0022
        /*0014*/ 	.byte	0x00, 0xf0, 0x09, 0x00


	//----- nvinfo : EIATTR_KPARAM_INFO
	.align		4
.L_97:
        /*0018*/ 	.byte	0x04, 0x17
        /*001a*/ 	.short	(.L_99 - .L_98)
.L_98:
        /*001c*/ 	.word	0x00000000
        /*0020*/ 	.short	0x0004
        /*0022*/ 	.short	0x0020
        /*0024*/ 	.byte	0x00, 0xf0, 0x09, 0x00


	//----- nvinfo : EIATTR_KPARAM_INFO
	.align		4
.L_99:
        /*0028*/ 	.byte	0x04, 0x17
        /*002a*/ 	.short	(.L_101 - .L_100)
.L_100:
        /*002c*/ 	.word	0x00000000
        /*0030*/ 	.short	0x0003
        /*0032*/ 	.short	0x0018
        /*0034*/ 	.byte	0x00, 0xf0, 0x21, 0x00


	//----- nvinfo : EIATTR_KPARAM_INFO
	.align		4
.L_101:
        /*0038*/ 	.byte	0x04, 0x17
        /*003a*/ 	.short	(.L_103 - .L_102)
.L_102:
        /*003c*/ 	.word	0x00000000
        /*0040*/ 	.short	0x0002
        /*0042*/ 	.short	0x0010
        /*0044*/ 	.byte	0x00, 0xf0, 0x21, 0x00


	//----- nvinfo : EIATTR_KPARAM_INFO
	.align		4
.L_103:
        /*0048*/ 	.byte	0x04, 0x17
        /*004a*/ 	.short	(.L_105 - .L_104)
.L_104:
        /*004c*/ 	.word	0x00000000
        /*0050*/ 	.short	0x0001
        /*0052*/ 	.short	0x0008
        /*0054*/ 	.byte	0x00, 0xf0, 0x21, 0x00


	//----- nvinfo : EIATTR_KPARAM_INFO
	.align		4
.L_105:
        /*0058*/ 	.byte	0x04, 0x17
        /*005a*/ 	.short	(.L_107 - .L_106)
.L_106:
        /*005c*/ 	.word	0x00000000
        /*0060*/ 	.short	0x0000
        /*0062*/ 	.short	0x0000
        /*0064*/ 	.byte	0x00, 0xf0, 0x21, 0x00


	//----- nvinfo : EIATTR_SPARSE_MMA_MASK
	.align		4
.L_107:
        /*0068*/ 	.byte	0x03, 0x50
        /*006a*/ 	.short	0x0000


	//----- nvinfo : EIATTR_MAXREG_COUNT
	.align		4
        /*006c*/ 	.byte	0x03, 0x1b
        /*006e*/ 	.short	0x00ff


	//----- nvinfo : EIATTR_MERCURY_ISA_VERSION
	.align		4
        /*0070*/ 	.byte	0x03, 0x5f
        /*0072*/ 	.short	0x0101


	//----- nvinfo : EIATTR_EXIT_INSTR_OFFSETS
	.align		4
        /*0074*/ 	.byte	0x04, 0x1c
        /*0076*/ 	.short	(.L_109 - .L_108)


	//   ....[0]....
.L_108:
        /*0078*/ 	.word	0x00000080


	//   ....[1]....
        /*007c*/ 	.word	0x000003c0


	//   ....[2]....
        /*0080*/ 	.word	0x000003f0


	//----- nvinfo : EIATTR_CRS_STACK_SIZE
	.align		4
.L_109:
        /*0084*/ 	.byte	0x04, 0x1e
        /*0086*/ 	.short	(.L_111 - .L_110)
.L_110:
        /*0088*/ 	.word	0x00000000


	//----- nvinfo : EIATTR_CBANK_PARAM_SIZE
	.align		4
.L_111:
        /*008c*/ 	.byte	0x03, 0x19
        /*008e*/ 	.short	0x0024


	//----- nvinfo : EIATTR_PARAM_CBANK
	.align		4
        /*0090*/ 	.byte	0x04, 0x0a
        /*0092*/ 	.short	(.L_113 - .L_112)
	.align		4
.L_112:
        /*0094*/ 	.word	index@(.nv.constant0._ZN7cutlass9reference6device6kernel27BlockCompareRelativelyEqualINS_6half_tEEEvPiPKT_S8_mS6_S6_)
        /*0098*/ 	.short	0x0210
        /*009a*/ 	.short	0x0024


	//----- nvinfo : EIATTR_SW_WAR
	.align		4
.L_113:
        /*009c*/ 	.byte	0x04, 0x36
        /*009e*/ 	.short	(.L_115 - .L_114)
.L_114:
        /*00a0*/ 	.word	0x00000008
.L_115:


//--------------------- .nv.info._ZN7cutlass9reference6device6kernel12BlockForEachINS_6half_tENS1_6detail17RandomUniformFuncIS4_EEEEvPT_mNT0_6ParamsE --------------------------
	.section	.nv.info._ZN7cutlass9reference6device6kernel12BlockForEachINS_6half_tENS1_6detail17RandomUniformFuncIS4_EEEEvPT_mNT0_6ParamsE,"",@"SHT_CUDA_INFO"
	.sectionflags	@""
	.align	4


	//----- nvinfo : EIATTR_CUDA_API_VERSION
	.align		4
        /*0000*/ 	.byte	0x04, 0x37
        /*0002*/ 	.short	(.L_117 - .L_116)
.L_116:
        /*0004*/ 	.word	0x00000082


	//----- nvinfo : EIATTR_KPARAM_INFO
	.align		4
.L_117:
        /*0008*/ 	.byte	0x04, 0x17
        /*000a*/ 	.short	(.L_119 - .L_118)
.L_118:
        /*000c*/ 	.word	0x00000000
        /*0010*/ 	.short	0x0002
        /*0012*/ 	.short	0x0010
        /*0014*/ 	.byte	0x00, 0xf0, 0xc1, 0x00


	//----- nvinfo : EIATTR_KPARAM_INFO
	.align		4
.L_119:
        /*0018*/ 	.byte	0x04, 0x17
        /*001a*/ 	.short	(.L_121 - .L_120)
.L_120:
        /*001c*/ 	.word	0x00000000
        /*0020*/ 	.short	0x0001
        /*0022*/ 	.short	0x0008
        /*0024*/ 	.byte	0x00, 0xf0, 0x21, 0x00


	//----- nvinfo : EIATTR_KPARAM_INFO
	.align		4
.L_121:
        /*0028*/ 	.byte	0x04, 0x17
        /*002a*/ 	.short	(.L_123 - .L_122)
.L_122:
        /*002c*/ 	.word	0x00000000
        /*0030*/ 	.short	0x0000
        /*0032*/ 	.short	0x0000
        /*0034*/ 	.byte	0x00, 0xf0, 0x21, 0x00


	//----- nvinfo : EIATTR_SPARSE_MMA_MASK
	.align		4
.L_123:
        /*0038*/ 	.byte	0x03, 0x50
        /*003a*/ 	.short	0x0000


	//----- nvinfo : EIATTR_MAXREG_COUNT
	.align		4
        /*003c*/ 	.byte	0x03, 0x1b
        /*003e*/ 	.short	0x00ff


	//----- nvinfo : EIATTR_MERCURY_ISA_VERSION
	.align		4
        /*0040*/ 	.byte	0x03, 0x5f
        /*0042*/ 	.short	0x0101


	//----- nvinfo : EIATTR_EXIT_INSTR_OFFSETS
	.align		4
        /*0044*/ 	.byte	0x04, 0x1c
        /*0046*/ 	.short	(.L_125 - .L_124)


	//   ....[0]....
.L_124:
        /*0048*/ 	.word	0x00001310


	//   ....[1]....
        /*004c*/ 	.word	0x00001c70


	//----- nvinfo : EIATTR_CRS_STACK_SIZE
	.align		4
.L_125:
        /*0050*/ 	.byte	0x04, 0x1e
        /*0052*/ 	.short	(.L_127 - .L_126)
.L_126:
        /*0054*/ 	.word	0x00000000


	//----- nvinfo : EIATTR_CBANK_PARAM_SIZE
	.align		4
.L_127:
        /*0058*/ 	.byte	0x03, 0x19
        /*005a*/ 	.short	0x0040


	//----- nvinfo : EIATTR_PARAM_CBANK
	.align		4
        /*005c*/ 	.byte	0x04, 0x0a
        /*005e*/ 	.short	(.L_129 - .L_128)
	.align		4
.L_128:
        /*0060*/ 	.word	index@(.nv.constant0._ZN7cutlass9reference6device6kernel12BlockForEachINS_6half_tENS1_6detail17RandomUniformFuncIS4_EEEEvPT_mNT0_6ParamsE)
        /*0064*/ 	.short	0x0210
        /*0066*/ 	.short	0x0040


	//----- nvinfo : EIATTR_SW_WAR
	.align		4
.L_129:
        /*0068*/ 	.byte	0x04, 0x36
        /*006a*/ 	.short	(.L_131 - .L_130)
.L_130:
        /*006c*/ 	.word	0x00000008
.L_131:


//--------------------- .nv.info._ZN7cutlass9reference6device6kernel12BlockForEachINS_15integer_subbyteILi4ELb1EEENS1_6detail17RandomUniformFuncIS5_EEEEvPT_mNT0_6ParamsE --------------------------
	.section	.nv.info._ZN7cutlass9reference6device6kernel12BlockForEachINS_15integer_subbyteILi4ELb1EEENS1_6detail17RandomUniformFuncIS5_EEEEvPT_mNT0_6ParamsE,"",@"SHT_CUDA_INFO"
	.sectionflags	@""
	.align	4


	//----- nvinfo : EIATTR_CUDA_API_VERSION
	.align		4
        /*0000*/ 	.byte	0x04, 0x37
        /*0002*/ 	.short	(.L_133 - .L_132)
.L_132:
        /*0004*/ 	.word	0x00000082


	//----- nvinfo : EIATTR_KPARAM_INFO
	.align		4
.L_133:
        /*0008*/ 	.byte	0x04, 0x17
        /*000a*/ 	.short	(.L_135 - .L_134)
.L_134:
        /*000c*/ 	.word	0x00000000
        /*0010*/ 	.short	0x0002
        /*0012*/ 	.short	0x0010
        /*0014*/ 	.byte	0x00, 0xf0, 0xc1, 0x00


	//----- nvinfo : EIATTR_KPARAM_INFO
	.align		4
.L_135:
        /*0018*/ 	.byte	0x04, 0x17
        /*001a*/ 	.short	(.L_137 - .L_136)
.L_136:
        /*001c*/ 	.word	0x00000000
        /*0020*/ 	.short	0x0001
        /*0022*/ 	.short	0x0008
        /*0024*/ 	.byte	0x00, 0xf0, 0x21, 0x00


	//----- nvinfo : EIATTR_KPARAM_INFO
	.align		4
.L_137:
        /*0028*/ 	.byte	0x04, 0x17
        /*002a*/ 	.short	(.L_139 - .L_138)
.L_138:
        /*002c*/ 	.word	0x00000000
        /*0030*/ 	.short	0x0000
        /*0032*/ 	.short	0x0000
        /*0034*/ 	.byte	0x00, 0xf0, 0x21, 0x00


	//----- nvinfo : EIATTR_SPARSE_MMA_MASK
	.align		4
.L_139:
        /*0038*/ 	.byte	0x03, 0x50
        /*003a*/ 	.short	0x0000


	//----- nvinfo : EIATTR_MAXREG_COUNT
	.align		4
        /*003c*/ 	.byte	0x03, 0x1b
        /*003e*/ 	.short	0x00ff


	//----- nvinfo : EIATTR_EXTERNS
	.align		4
        /*0040*/ 	.byte	0x04, 0x0f
        /*0042*/ 	.short	(.L_141 - .L_140)


	//   ....[0]....
	.align		4
.L_140:
        /*0044*/ 	.word	index@(__assertfail)


	//----- nvinfo : EIATTR_MERCURY_ISA_VERSION
	.align		4
.L_141:
        /*0048*/ 	.byte	0x03, 0x5f
        /*004a*/ 	.short	0x0101


	//----- nvinfo : EIATTR_SYSCALL_OFFSETS
	.align		4
        /*004c*/ 	.byte	0x04, 0x46
        /*004e*/ 	.short	(.L_143 - .L_142)


	//   ....[0]....
.L_142:
        /*0050*/ 	.word	0x00001610


	//   ....[1]....
        /*0054*/ 	.word	0x00001740


	//   ....[2]....
        /*0058*/ 	.word	0x00001b50


	//   ....[3]....
        /*005c*/ 	.word	0x00001c80


	//   ....[4]....
        /*0060*/ 	.word	0x00001eb0


	//   ....[5]....
        /*0064*/ 	.word	0x00002000


	//----- nvinfo : EIATTR_ATOM16_EMUL_INSTR_REG_MAP
	.align		4
.L_143:
        /*0068*/ 	.byte	0x04, 0x2e
        /*006a*/ 	.short	(.L_145 - .L_144)


	//   ....[0]....
.L_144:
        /*006c*/ 	.word	0x00002190
        /*0070*/ 	.short	0x0004
        /*0072*/ 	.short	0x0000


	//   ....[1]....
        /*0074*/ 	.word	0x00002230
        /*0078*/ 	.short	0x0004
        /*007a*/ 	.short	0x0000


	//----- nvinfo : EIATTR_EXIT_INSTR_OFFSETS
	.align		4
.L_145:
        /*007c*/ 	.byte	0x04, 0x1c
        /*007e*/ 	.short	(.L_147 - .L_146)


	//   ....[0]....
.L_146:
        /*0080*/ 	.word	0x00001300


	//   ....[1]....
        /*0084*/ 	.word	0x000023c0


	//----- nvinfo : EIATTR_CRS_STACK_SIZE
	.align		4
.L_147:
        /*0088*/ 	.byte	0x04, 0x1e
        /*008a*/ 	.short	(.L_149 - .L_148)
.L_148:
        /*008c*/ 	.word	0x00000000


	//----- nvinfo : EIATTR_CBANK_PARAM_SIZE
	.align		4
.L_149:
        /*0090*/ 	.byte	0x03, 0x19
        /*0092*/ 	.short	0x0040


	//----- nvinfo : EIATTR_PARAM_CBANK
	.align		4
        /*0094*/ 	.byte	0x04, 0x0a
        /*0096*/ 	.short	(.L_151 - .L_150)
	.align		4
.L_150:
        /*0098*/ 	.word	index@(.nv.constant0._ZN7cutlass9reference6device6kernel12BlockForEachINS_15integer_subbyteILi4ELb1EEENS1_6detail17RandomUniformFuncIS5_EEEEvPT_mNT0_6ParamsE)
        /*009c*/ 	.short	0x0210
        /*009e*/ 	.short	0x0040


	//----- nvinfo : EIATTR_SW_WAR
	.align		4
.L_151:
        /*00a0*/ 	.byte	0x04, 0x36
        /*00a2*/ 	.short	(.L_153 - .L_152)
.L_152:
        /*00a4*/ 	.word	0x00000008
.L_153:


//--------------------- .nv.info._ZN7cutlass9reference6device6kernel12BlockForEachINS_12float_e4m3_tENS1_6detail17RandomUniformFuncIS4_EEEEvPT_mNT0_6ParamsE --------------------------
	.section	.nv.info._ZN7cutlass9reference6device6kernel12BlockForEachINS_12float_e4m3_tENS1_6detail17RandomUniformFuncIS4_EEEEvPT_mNT0_6ParamsE,"",@"SHT_CUDA_INFO"
	.sectionflags	@""
	.align	4


	//----- nvinfo : EIATTR_CUDA_API_VERSION
	.align		4
        /*0000*/ 	.byte	0x04, 0x37
        /*0002*/ 	.short	(.L_155 - .L_154)
.L_154:
        /*0004*/ 	.word	0x00000082


	//----- nvinfo : EIATTR_KPARAM_INFO
	.align		4
.L_155:
        /*0008*/ 	.byte	0x04, 0x17
        /*000a*/ 	.short	(.L_157 - .L_156)
.L_156:
        /*000c*/ 	.word	0x00000000
        /*0010*/ 	.short	0x0002
        /*0012*/ 	.short	0x0010
        /*0014*/ 	.byte	0x00, 0xf0, 0xc1, 0x00


	//----- nvinfo : EIATTR_KPARAM_INFO
	.align		4
.L_157:
        /*0018*/ 	.byte	0x04, 0x17
        /*001a*/ 	.short	(.L_159 - .L_158)
.L_158:
        /*001c*/ 	.word	0x00000000
        /*0020*/ 	.short	0x0001
        /*0022*/ 	.short	0x0008
        /*0024*/ 	.byte	0x00, 0xf0, 0x21, 0x00


	//----- nvinfo : EIATTR_KPARAM_INFO
	.align		4
.L_159:
        /*0028*/ 	.byte	0x04, 0x17
        /*002a*/ 	.short	(.L_161 - .L_160)
.L_160:
        /*002c*/ 	.word	0x00000000
        /*0030*/ 	.short	0x0000
        /*0032*/ 	.short	0x0000
        /*0034*/ 	.byte	0x00, 0xf0, 0x21, 0x00


	//----- nvinfo : EIATTR_SPARSE_MMA_MASK
	.align		4
.L_161:
        /*0038*/ 	.byte	0x03, 0x50
        /*003a*/ 	.short	0x0000


	//----- nvinfo : EIATTR_MAXREG_COUNT
	.align		4
        /*003c*/ 	.byte	0x03, 0x1b
        /*003e*/ 	.short	0x00ff


	//----- nvinfo : EIATTR_MERCURY_ISA_VERSION
	.align		4
        /*0040*/ 	.byte	0x03, 0x5f
        /*0042*/ 	.short	0x0101


	//----- nvinfo : EIATTR_EXIT_INSTR_OFFSETS
	.align		4
        /*0044*/ 	.byte	0x04, 0x1c
        /*0046*/ 	.short	(.L_163 - .L_162)


	//   ....[0]....
.L_162:
        /*0048*/ 	.word	0x00001310


	//   ....[1]....
        /*004c*/ 	.word	0x00001cc0


	//----- nvinfo : EIATTR_CRS_STACK_SIZE
	.align		4
.L_163:
        /*0050*/ 	.byte	0x04, 0x1e
        /*0052*/ 	.short	(.L_165 - .L_164)
.L_164:
        /*0054*/ 	.word	0x00000000


	//----- nvinfo : EIATTR_CBANK_PARAM_SIZE
	.align		4
.L_165:
        /*0058*/ 	.byte	0x03, 0x19
        /*005a*/ 	.short	0x0040


	//----- nvinfo : EIATTR_PARAM_CBANK
	.align		4
        /*005c*/ 	.byte	0x04, 0x0a
        /*005e*/ 	.short	(.L_167 - .L_166)
	.align		4
.L_166:
        /*0060*/ 	.word	index@(.nv.constant0._ZN7cutlass9reference6device6kernel12BlockForEachINS_12float_e4m3_tENS1_6detail17RandomUniformFuncIS4_EEEEvPT_mNT0_6ParamsE)
        /*0064*/ 	.short	0x0210
        /*0066*/ 	.short	0x0040


	//----- nvinfo : EIATTR_SW_WAR
	.align		4
.L_167:
        /*0068*/ 	.byte	0x04, 0x36
        /*006a*/ 	.short	(.L_169 - .L_168)
.L_168:
        /*006c*/ 	.word	0x00000008
.L_169:


//--------------------- .nv.info._ZN7cutlass13device_kernelINS_4gemm6kernel13GemmUniversalINS1_17GroupProblemShapeIN4cute5tupleIJiiiEEEEENS1_10collective13CollectiveMmaINS1_49MainloopSm90ArrayTmaGmmaWarpSpecializedMixedInputILi19ENS6_IJNS5_1CILi1EEESD_SD_EEENS1_43KernelPtrArrayTmaWarpSpecializedCooperativeEEENS6_IJNSC_ILi128EEENSC_ILi16EEESH_EEENS6_IJNS_15integer_subbyteILi4ELb1EEENS_5ArrayINS_12float_e4m3_tELi8ELb0EEEEEEPNS6_IJlSD_NSC_ILi0EEEEEESN_SS_NS5_8TiledMMAINS5_8MMA_AtomIJNS5_4SM904GMMA30MMA_64x16x32_F32E4M3E4M3_RS_TNILNSW_7ScaleInE1ELSY_1EEEEEENS5_6LayoutINS6_IJNSC_ILi2EEESD_SD_EEENS6_IJSD_SQ_SQ_EEEEENS6_IJNS5_10UnderscoreES16_S16_EEEEENS5_13SM90_TMA_LOADENS5_14ComposedLayoutINS5_7SwizzleILi2ELi4ELi3EEENS5_18smem_ptr_flag_bitsILi4EEENS11_INS6_IJNSC_ILi8EEESH_EEENS6_IJSH_SD_EEEEEEENS5_9Copy_AtomIJNS5_39AutoVectorizingCopyWithAssumedAlignmentILi128EEESL_EEENS5_8identityES19_NS1A_INS1B_ILi3ELi4ELi3EEENS1D_ILi8EEES1I_EEvS1O_EENS_8epilogue10collective18CollectiveEpilogueINS1T_30Sm90PtrArrayTmaWarpSpecializedILi2ELi1ELi8ELb1ELb0ELi2EEEJSJ_NS6_IJSH_SI_EEENS_6half_tEPNS6_IJSD_lSQ_EEES1Z_S21_NS1T_6fusion15FusionCallbacksIS1X_NS22_17LinearCombinationIS1Z_fS1Z_fLNS_15FloatRoundStyleE2EEESJ_S1Y_JEEES19_NS1A_IS1P_NS1D_ILi16EEENS11_INS6_IJNSC_ILi64EEES1F_EEENS6_IJSD_S29_EEEEEEENS5_17SM75_U16x8_LDSM_TENS5_14SM90_TMA_STOREES2D_NS5_17SM90_U16x8_STSM_TENS1K_IJNS5_17SM90_U32x4_STSM_NES1Z_EEEvEEEvvEEEEvNT_6ParamsE --------------------------
	.section	.nv.info._ZN7cutlass13device_kernelINS_4gemm6kernel13GemmUniversalINS1_17GroupProblemShapeIN4cute5tupleIJiiiEEEEENS1_10collective13CollectiveMmaINS1_49MainloopSm90ArrayTmaGmmaWarpSpecializedMixedInputILi19ENS6_IJNS5_1CILi1EEESD_SD_EEENS1_43KernelPtrArrayTmaWarpSpecializedCooperativeEEENS6_IJNSC_ILi128EEENSC_ILi16EEESH_EEENS6_IJNS_15integer_subbyteILi4ELb1EEENS_5ArrayINS_12float_e4m3_tELi8ELb0EEEEEEPNS6_IJlSD_NSC_ILi0EEEEEESN_SS_NS5_8TiledMMAINS5_8MMA_AtomIJNS5_4SM904GMMA30MMA_64x16x32_F32E4M3E4M3_RS_TNILNSW_7ScaleInE1ELSY_1EEEEEENS5_6LayoutINS6_IJNSC_ILi2EEESD_SD_EEENS6_IJSD_SQ_SQ_EEEEENS6_IJNS5_10UnderscoreES16_S16_EEEEENS5_13SM90_TMA_LOADENS5_14ComposedLayoutINS5_7SwizzleILi2ELi4ELi3EEENS5_18smem_ptr_flag_bitsILi4EEENS11_INS6_IJNSC_ILi8EEESH_EEENS6_IJSH_SD_EEEEEEENS5_9Copy_AtomIJNS5_39AutoVectorizingCopyWithAssumedAlignmentILi128EEESL_EEENS5_8identityES19_NS1A_INS1B_ILi3ELi4ELi3EEENS1D_ILi8EEES1I_EEvS1O_EENS_8epilogue10collective18CollectiveEpilogueINS1T_30Sm90PtrArrayTmaWarpSpecializedILi2ELi1ELi8ELb1ELb0ELi2EEEJSJ_NS6_IJSH_SI_EEENS_6half_tEPNS6_IJSD_lSQ_EEES1Z_S21_NS1T_6fusion15FusionCallbacksIS1X_NS22_17LinearCombinationIS1Z_fS1Z_fLNS_15FloatRoundStyleE2EEESJ_S1Y_JEEES19_NS1A_IS1P_NS1D_ILi16EEENS11_INS6_IJNSC_ILi64EEES1F_EEENS6_IJSD_S29_EEEEEEENS5_17SM75_U16x8_LDSM_TENS5_14SM90_TMA_STOREES2D_NS5_17SM90_U16x8_STSM_TENS1K_IJNS5_17SM90_U32x4_STSM_NES1Z_EEEvEEEvvEEEEvNT_6ParamsE,"",@"SHT_CUDA_INFO"
	.sectionflags	@""
	.align	4


	//----- nvinfo : EIATTR_CUDA_API_VERSION
	.align		4
        /*0000*/ 	.byte	0x04, 0x37
        /*0002*/ 	.short	(.L_171 - .L_170)
.L_170:
        /*0004*/ 	.word	0x00000082


	//----- nvinfo : EIATTR_KPARAM_INFO
	.align		4
.L_171:
        /*0008*/ 	.byte	0x04, 0x17
        /*000a*/ 	.short	(.L_173 - .L_172)
.L_172:
        /*000c*/ 	.word	0x00000000
        /*0010*/ 	.short	0x0000
        /*0012*/ 	.short	0x0070
        /*0014*/ 	.byte	0x00, 0xf0, 0x01, 0x26


	//----- nvinfo : EIATTR_SPARSE_MMA_MASK
	.align		4
.L_173:
        /*0018*/ 	.byte	0x03, 0x50
        /*001a*/ 	.short	0x0000


	//----- nvinfo : EIATTR_MAXREG_COUNT
	.align		4
        /*001c*/ 	.byte	0x03, 0x1b
        /*001e*/ 	.short	0x00a8


	//----- nvinfo : EIATTR_NUM_BARRIERS
	.align		4
        /*0020*/ 	.byte	0x02, 0x4c
        /*0022*/ 	.byte	0x02
	.zero		1


	//----- nvinfo : EIATTR_EXTERNS
	.align		4
        /*0024*/ 	.byte	0x04, 0x0f
        /*0026*/ 	.short	(.L_175 - .L_174)


	//   ....[0]....
	.align		4
.L_174:
        /*0028*/ 	.word	index@(__assertfail)


	//----- nvinfo : EIATTR_MERCURY_ISA_VERSION
	.align		4
.L_175:
        /*002c*/ 	.byte	0x03, 0x5f
        /*002e*/ 	.short	0x0101


	//----- nvinfo : EIATTR_INT_WARP_WIDE_INSTR_OFFSETS
	.align		4
        /*0030*/ 	.byte	0x04, 0x31
        /*0032*/ 	.short	(.L_177 - .L_176)


	//   ....[0]....
.L_176:
        /*0034*/ 	.word	0x000012f0


	//   ....[1]....
        /*0038*/ 	.word	0x00001300


	//   ....[2]....
        /*003c*/ 	.word	0x00001370


	//   ....[3]....
        /*0040*/ 	.word	0x0000b4d0


	//   ....[4]....
        /*0044*/ 	.word	0x0000b550


	//   ....[5]....
        /*0048*/ 	.word	0x0000fb80


	//   ....[6]....
        /*004c*/ 	.word	0x0000fca0


	//----- nvinfo : EIATTR_COOP_GROUP_MASK_REGIDS
	.align		4
.L_177:
        /*0050*/ 	.byte	0x04, 0x29
        /*0052*/ 	.short	(.L_179 - .L_178)


	//   ....[0]....
.L_178:
        /*0054*/ 	.word	0xffffffff


	//   ....[1]....
        /*0058*/ 	.word	0xffffffff


	//   ....[2]....
        /*005c*/ 	.word	0xffffffff


	//   ....[3]....
        /*0060*/ 	.word	0xffffffff


	//   ....[4]....
        /*0064*/ 	.word	0xffffffff


	//   ....[5]....
        /*0068*/ 	.word	0xffffffff


	//   ....[6]....
        /*006c*/ 	.word	0xffffffff


	//   ....[7]....
        /*0070*/ 	.word	0xffffffff


	//   ....[8]....
        /*0074*/ 	.word	0xffffffff


	//   ....[9]....
        /*0078*/ 	.word	0xffffffff


	//   ....[10]....
        /*007c*/ 	.word	0xffffffff


	//   ....[11]....
        /*0080*/ 	.word	0xffffffff


	//   ....[12]....
        /*0084*/ 	.word	0xffffffff


	//   ....[13]....
        /*0088*/ 	.word	0xffffffff


	//   ....[14]....
        /*008c*/ 	.word	0xffffffff


	//   ....[15]....
        /*0090*/ 	.word	0xffffffff


	//   ....[16]....
        /*0094*/ 	.word	0xffffffff


	//   ....[17]....
        /*0098*/ 	.word	0xffffffff


	//   ....[18]....
        /*009c*/ 	.word	0xffffffff


	//   ....[19]....
        /*00a0*/ 	.word	0xffffffff


	//   ....[20]....
        /*00a4*/ 	.word	0xffffffff


	//   ....[21]....
        /*00a8*/ 	.word	0xffffffff


	//   ....[22]....
        /*00ac*/ 	.word	0xffffffff


	//   ....[23]....
        /*00b0*/ 	.word	0xffffffff


	//   ....[24]....
        /*00b4*/ 	.word	0xffffffff


	//   ....[25]....
        /*00b8*/ 	.word	0xffffffff


	//   ....[26]....
        /*00bc*/ 	.word	0xffffffff


	//   ....[27]....
        /*00c0*/ 	.word	0xffffffff


	//   ....[28]....
        /*00c4*/ 	.word	0xffffffff


	//   ....[29]....
        /*00c8*/ 	.word	0xffffffff


	//   ....[30]....
        /*00cc*/ 	.word	0xffffffff


	//   ....[31]....
        /*00d0*/ 	.word	0xffffffff


	//   ....[32]....
        /*00d4*/ 	.word	0xffffffff


	//   ....[33]....
        /*00d8*/ 	.word	0xffffffff


	//   ....[34]....
        /*00dc*/ 	.word	0xffffffff


	//   ....[35]....
        /*00e0*/ 	.word	0xffffffff


	//   ....[36]....
        /*00e4*/ 	.word	0xffffffff


	//   ....[37]....
        /*00e8*/ 	.word	0xffffffff


	//   ....[38]....
        /*00ec*/ 	.word	0xffffffff


	//   ....[39]....
        /*00f0*/ 	.word	0xffffffff


	//   ....[40]....
        /*00f4*/ 	.word	0xffffffff


	//   ....[41]....
        /*00f8*/ 	.word	0xffffffff


	//   ....[42]....
        /*00fc*/ 	.word	0xffffffff


	//   ....[43]....
        /*0100*/ 	.word	0xffffffff


	//   ....[44]....
        /*0104*/ 	.word	0xffffffff


	//   ....[45]....
        /*0108*/ 	.word	0xffffffff


	//   ....[46]....
        /*010c*/ 	.word	0xffffffff


	//   ....[47]....
        /*0110*/ 	.word	0xffffffff


	//   ....[48]....
        /*0114*/ 	.word	0xffffffff


	//   ....[49]....
        /*0118*/ 	.word	0xffffffff


	//   ....[50]....
        /*011c*/ 	.word	0xffffffff


	//   ....[51]....
        /*0120*/ 	.word	0xffffffff


	//   ....[52]....
        /*0124*/ 	.word	0xffffffff


	//   ....[53]....
        /*0128*/ 	.word	0xffffffff


	//   ....[54]....
        /*012c*/ 	.word	0xffffffff


	//   ....[55]....
        /*0130*/ 	.word	0xffffffff


	//   ....[56]....
        /*0134*/ 	.word	0xffffffff


	//   ....[57]....
        /*0138*/ 	.word	0xffffffff


	//   ....[58]....
        /*013c*/ 	.word	0xffffffff


	//   ....[59]....
        /*0140*/ 	.word	0xffffffff


	//   ....[60]....
        /*0144*/ 	.word	0xffffffff


	//   ....[61]....
        /*0148*/ 	.word	0xffffffff


	//   ....[62]....
        /*014c*/ 	.word	0xffffffff


	//   ....[63]....
        /*0150*/ 	.word	0xffffffff


	//   ....[64]....
        /*0154*/ 	.word	0xffffffff


	//   ....[65]....
        /*0158*/ 	.word	0xffffffff


	//   ....[66]....
        /*015c*/ 	.word	0xffffffff


	//   ....[67]....
        /*0160*/ 	.word	0xffffffff


	//   ....[68]....
        /*0164*/ 	.word	0xffffffff


	//   ....[69]....
        /*0168*/ 	.word	0xffffffff


	//   ....[70]....
        /*016c*/ 	.word	0xffffffff


	//   ....[71]....
        /*0170*/ 	.word	0xffffffff


	//   ....[72]....
        /*0174*/ 	.word	0xffffffff


	//   ....[73]....
        /*0178*/ 	.word	0xffffffff


	//   ....[74]....
        /*017c*/ 	.word	0xffffffff


	//   ....[75]....
        /*0180*/ 	.word	0xffffffff


	//   ....[76]....
        /*0184*/ 	.word	0xffffffff


	//   ....[77]....
        /*0188*/ 	.word	0x0500000f


	//   ....[78]....
        /*018c*/ 	.word	0x0500000f


	//----- nvinfo : EIATTR_COOP_GROUP_INSTR_OFFSETS
	.align		4
.L_179:
        /*0190*/ 	.byte	0x04, 0x28
        /*0192*/ 	.short	(.L_181 - .L_180)


	//   ....[0]....
.L_180:
        /*0194*/ 	.word	0x000007e0


	//   ....[1]....
        /*0198*/ 	.word	0x00000840


	//   ....[2]....
        /*019c*/ 	.word	0x00000ca0


	//   ....[3]....
        /*01a0*/ 	.word	0x000010a0


	//   ....[4]....
        /*01a4*/ 	.word	0x00001230


	//   ....[5]....
        /*01a8*/ 	.word	0x00001a40


	//   ....[6]....
        /*01ac*/ 	.word	0x00001a60


	//   ....[7]....
        /*01b0*/ 	.word	0x00001ab0


	//   ....[8]....
        /*01b4*/ 	.word	0x00001ad0


	//   ....[9]....
        /*01b8*/ 	.word	0x00001b10


	//   ....[10]....
        /*01bc*/ 	.word	0x00001b40


	//   ....[11]....
        /*01c0*/ 	.word	0x00001b80


	//   ....[12]....
        /*01c4*/ 	.word	0x00001bb0


	//   ....[13]....
        /*01c8*/ 	.word	0x00001bf0


	//   ....[14]....
        /*01cc*/ 	.word	0x00001c20


	//   ....[15]....
        /*01d0*/ 	.word	0x00001c90


	//   ....[16]....
        /*01d4*/ 	.word	0x00001de0


	//   ....[17]....
        /*01d8*/ 	.word	0x00001e50


	//   ....[18]....
        /*01dc*/ 	.word	0x000024c0


	//   ....[19]....
        /*01e0*/ 	.word	0x000024d0


	//   ....[20]....
        /*01e4*/ 	.word	0x00002520


	//   ....[21]....
        /*01e8*/ 	.word	0x00002530


	//   ....[22]....
        /*01ec*/ 	.word	0x00002580


	//   ....[23]....
        /*01f0*/ 	.word	0x00002590


	//   ....[24]....
        /*01f4*/ 	.word	0x000025e0


	//   ....[25]....
        /*01f8*/ 	.word	0x000025f0


	//   ....[26]....
        /*01fc*/ 	.word	0x00002640


	//   ....[27]....
        /*0200*/ 	.word	0x00002650


	//   ....[28]....
        /*0204*/ 	.word	0x000026e0


	//   ....[29]....
        /*0208*/ 	.word	0x00002760


	//   ....[30]....
        /*020c*/ 	.word	0x000027f0


	//   ....[31]....
        /*0210*/ 	.word	0x00002810


	//   ....[32]....
        /*0214*/ 	.word	0x00002820


	//   ....[33]....
        /*0218*/ 	.word	0x00002830


	//   ....[34]....
        /*021c*/ 	.word	0x00002840


	//   ....[35]....
        /*0220*/ 	.word	0x00002850


	//   ....[36]....
        /*0224*/ 	.word	0x00002f00


	//   ....[37]....
        /*0228*/ 	.word	0x00003190


	//   ....[38]....
        /*022c*/ 	.word	0x00003580


	//   ....[39]....
        /*0230*/ 	.word	0x00008570


	//   ....[40]....
        /*0234*/ 	.word	0x00008a20


	//   ....[41]....
        /*0238*/ 	.word	0x00008e10


	//   ....[42]....
        /*023c*/ 	.word	0x00009960


	//   ....[43]....
        /*0240*/ 	.word	0x0000a1d0


	//   ....[44]....
        /*0244*/ 	.word	0x0000ab90


	//   ....[45]....
        /*0248*/ 	.word	0x0000c520


	//   ....[46]....
        /*024c*/ 	.word	0x0000dc70


	//   ....[47]....
        /*0250*/ 	.word	0x0000dca0


	//   ....[48]....
        /*0254*/ 	.word	0x0000dd20


	//   ....[49]....
        /*0258*/ 	.word	0x0000dd30


	//   ....[50]....
        /*025c*/ 	.word	0x0000dd70


	//   ....[51]....
        /*0260*/ 	.word	0x0000dd90


	//   ....[52]....
        /*0264*/ 	.word	0x0000ddd0


	//   ....[53]....
        /*0268*/ 	.word	0x0000ddf0


	//   ....[54]....
        /*026c*/ 	.word	0x0000de30


	//   ....[55]....
        /*0270*/ 	.word	0x0000de50


	//   ....[56]....
        /*0274*/ 	.word	0x0000dee0


	//   ....[57]....
        /*0278*/ 	.word	0x0000e000


	//   ....[58]....
        /*027c*/ 	.word	0x0000e020


	//   ....[59]....
        /*0280*/ 	.word	0x0000e660


	//   ....[60]....
        /*0284*/ 	.word	0x0000e670


	//   ....[61]....
        /*0288*/ 	.word	0x0000e6c0


	//   ....[62]....
        /*028c*/ 	.word	0x0000e6d0


	//   ....[63]....
        /*0290*/ 	.word	0x0000e720


	//   ....[64]....
        /*0294*/ 	.word	0x0000e730


	//   ....[65]....
        /*0298*/ 	.word	0x0000e780


	//   ....[66]....
        /*029c*/ 	.word	0x0000e790


	//   ....[67]....
        /*02a0*/ 	.word	0x0000e7e0


	//   ....[68]....
        /*02a4*/ 	.word	0x0000e7f0


	//   ....[69]....
        /*02a8*/ 	.word	0x0000e880


	//   ....[70]....
        /*02ac*/ 	.word	0x0000e8f0


	//   ....[71]....
        /*02b0*/ 	.word	0x0000e980


	//   ....[72]....
        /*02b4*/ 	.word	0x0000e9a0


	//   ....[73]....
        /*02b8*/ 	.word	0x0000e9b0


	//   ....[74]....
        /*02bc*/ 	.word	0x0000e9c0


	//   ....[75]....
        /*02c0*/ 	.word	0x0000e9d0


	//   ....[76]....
        /*02c4*/ 	.word	0x0000e9e0


	//   ....[77]....
        /*02c8*/ 	.word	0x0000f700


	//   ....[78]....
        /*02cc*/ 	.word	0x0000fe30


	//----- nvinfo : EIATTR_REG_RECONFIG
	.align		4
.L_181:
        /*02d0*/ 	.byte	0x01, 0x54
	.zero		2


	//----- nvinfo : EIATTR_SYSCALL_OFFSETS
	.align		4
        /*02d4*/ 	.byte	0x04, 0x46
        /*02d6*/ 	.short	(.L_183 - .L_182)


	//   ....[0]....
.L_182:
        /*02d8*/ 	.word	0x00003d90


	//   ....[1]....
        /*02dc*/ 	.word	0x000040d0


	//   ....[2]....
        /*02e0*/ 	.word	0x00004340


	//   ....[3]....
        /*02e4*/ 	.word	0x000047e0


	//   ....[4]....
        /*02e8*/ 	.word	0x00004b70


	//   ....[5]....
        /*02ec*/ 	.word	0x000051e0


	//   ....[6]....
        /*02f0*/ 	.word	0x000053f0


	//   ....[7]....
        /*02f4*/ 	.word	0x00005a10


	//   ....[8]....
        /*02f8*/ 	.word	0x00005db0


	//   ....[9]....
        /*02fc*/ 	.word	0x000064d0


	//   ....[10]....
        /*0300*/ 	.word	0x000066f0


	//   ....[11]....
        /*0304*/ 	.word	0x00006b50


	//   ....[12]....
        /*0308*/ 	.word	0x00006ef0


	//   ....[13]....
        /*030c*/ 	.word	0x00007740


	//   ....[14]....
        /*0310*/ 	.word	0x00007830


	//   ....[15]....
        /*0314*/ 	.word	0x0000b0c0


	//   ....[16]....
        /*0318*/ 	.word	0x0000b200


	//----- nvinfo : EIATTR_MBARRIER_INSTR_OFFSETS
	.align		4
.L_183:
        /*031c*/ 	.byte	0x04, 0x39
        /*031e*/ 	.short	(.L_185 - .L_184)


	//   ....[0]....
.L_184:
        /*0320*/ 	.word	0x00000b80
        /*0324*/ 	.word	0x000000ff
        /*0328*/ 	.word	0x00036c00
        /*032c*/ 	.short	0x0100
        /*032e*/ 	.byte	0x0f
	.zero		1


	//   ....[1]....
        /*0330*/ 	.word	0x00000b90
        /*0334*/ 	.word	0x000000ff
        /*0338*/ 	.word	0x00036c40
        /*033c*/ 	.short	0x0100
        /*033e*/ 	.byte	0x0f
	.zero		1


	//   ....[2]....
        /*0340*/ 	.word	0x00000ba0
        /*0344*/ 	.word	0x000000ff
        /*0348*/ 	.word	0x00036c08
        /*034c*/ 	.short	0x0100
        /*034e*/ 	.byte	0x0f
	.zero		1


	//   ....[3]....
        /*0350*/ 	.word	0x00000bb0
        /*0354*/ 	.word	0x000000ff
        /*0358*/ 	.word	0x00036c48
        /*035c*/ 	.short	0x0100
        /*035e*/ 	.byte	0x0f
	.zero		1


	//   ....[4]....
        /*0360*/ 	.word	0x00000bc0
        /*0364*/ 	.word	0x000000ff
        /*0368*/ 	.word	0x00036c10
        /*036c*/ 	.short	0x0100
        /*036e*/ 	.byte	0x0f
	.zero		1


	//   ....[5]....
        /*0370*/ 	.word	0x00000bd0
        /*0374*/ 	.word	0x000000ff
        /*0378*/ 	.word	0x00036c50
        /*037c*/ 	.short	0x0100
        /*037e*/ 	.byte	0x0f
	.zero		1


	//   ....[6]....
        /*0380*/ 	.word	0x00000be0
        /*0384*/ 	.word	0x000000ff
        /*0388*/ 	.word	0x00036c18
        /*038c*/ 	.short	0x0100
        /*038e*/ 	.byte	0x0f
	.zero		1


	//   ....[7]....
        /*0390*/ 	.word	0x00000bf0
        /*0394*/ 	.word	0x000000ff
        /*0398*/ 	.word	0x00036c58
        /*039c*/ 	.short	0x0100
        /*039e*/ 	.byte	0x0f
	.zero		1


	//   ....[8]....
        /*03a0*/ 	.word	0x00000c00
        /*03a4*/ 	.word	0x000000ff
        /*03a8*/ 	.word	0x00036c20
        /*03ac*/ 	.short	0x0100
        /*03ae*/ 	.byte	0x0f
	.zero		1


	//   ....[9]....
        /*03b0*/ 	.word	0x00000c10
        /*03b4*/ 	.word	0x000000ff
        /*03b8*/ 	.word	0x00036c60
        /*03bc*/ 	.short	0x0100
        /*03be*/ 	.byte	0x0f
	.zero		1


	//   ....[10]....
        /*03c0*/ 	.word	0x00000c20
        /*03c4*/ 	.word	0x000000ff
        /*03c8*/ 	.word	0x00036c28
        /*03cc*/ 	.short	0x0100
        /*03ce*/ 	.byte	0x0f
	.zero		1


	//   ....[11]....
        /*03d0*/ 	.word	0x00000c30
        /*03d4*/ 	.word	0x000000ff
        /*03d8*/ 	.word	0x00036c68
        /*03dc*/ 	.short	0x0100
        /*03de*/ 	.byte	0x0f
	.zero		1


	//   ....[12]....
        /*03e0*/ 	.word	0x00000c40
        /*03e4*/ 	.word	0x000000ff
        /*03e8*/ 	.word	0x00036c30
        /*03ec*/ 	.short	0x0100
        /*03ee*/ 	.byte	0x0f
	.zero		1


	//   ....[13]....
        /*03f0*/ 	.word	0x00000c50
        /*03f4*/ 	.word	0x000000ff
        /*03f8*/ 	.word	0x00036c70
        /*03fc*/ 	.short	0x0100
        /*03fe*/ 	.byte	0x0f
	.zero		1


	//   ....[14]....
        /*0400*/ 	.word	0x00000c60
        /*0404*/ 	.word	0x000000ff
        /*0408*/ 	.word	0x00036c38
        /*040c*/ 	.short	0x0100
        /*040e*/ 	.byte	0x0f
	.zero		1


	//   ....[15]....
        /*0410*/ 	.word	0x00000c70
        /*0414*/ 	.word	0x000000ff
        /*0418*/ 	.word	0x00036c78
        /*041c*/ 	.short	0x0100
        /*041e*/ 	.byte	0x0f
	.zero		1


	//   ....[16]....
        /*0420*/ 	.word	0x00000e20
        /*0424*/ 	.word	0x000000ff
        /*0428*/ 	.word	0x00036c80
        /*042c*/ 	.short	0x0100
        /*042e*/ 	.byte	0x0f
	.zero		1


	//   ....[17]....
        /*0430*/ 	.word	0x00000e30
        /*0434*/ 	.word	0x000000ff
        /*0438*/ 	.word	0x00036d18
        /*043c*/ 	.short	0x0100
        /*043e*/ 	.byte	0x0f
	.zero		1


	//   ....[18]....
        /*0440*/ 	.word	0x00000e40
        /*0444*/ 	.word	0x000000ff
        /*0448*/ 	.word	0x00036c88
        /*044c*/ 	.short	0x0100
        /*044e*/ 	.byte	0x0f
	.zero		1


	//   ....[19]....
        /*0450*/ 	.word	0x00000e50
        /*0454*/ 	.word	0x000000ff
        /*0458*/ 	.word	0x00036d20
        /*045c*/ 	.short	0x0100
        /*045e*/ 	.byte	0x0f
	.zero		1


	//   ....[20]....
        /*0460*/ 	.word	0x00000e60
        /*0464*/ 	.word	0x000000ff
        /*0468*/ 	.word	0x00036c90
        /*046c*/ 	.short	0x0100
        /*046e*/ 	.byte	0x0f
	.zero		1


	//   ....[21]....
        /*0470*/ 	.word	0x00000e70
        /*0474*/ 	.word	0x000000ff
        /*0478*/ 	.word	0x00036d28
        /*047c*/ 	.short	0x0100
        /*047e*/ 	.byte	0x0f
	.zero		1


	//   ....[22]....
        /*0480*/ 	.word	0x00000e80
        /*0484*/ 	.word	0x000000ff
        /*0488*/ 	.word	0x00036c98
        /*048c*/ 	.short	0x0100
        /*048e*/ 	.byte	0x0f
	.zero		1


	//   ....[23]....
        /*0490*/ 	.word	0x00000e90
        /*0494*/ 	.word	0x000000ff
        /*0498*/ 	.word	0x00036d30
        /*049c*/ 	.short	0x0100
        /*049e*/ 	.byte	0x0f
	.zero		1


	//   ....[24]....
        /*04a0*/ 	.word	0x00000ea0
        /*04a4*/ 	.word	0x000000ff
        /*04a8*/ 	.word	0x00036ca0
        /*04ac*/ 	.short	0x0100
        /*04ae*/ 	.byte	0x0f
	.zero		1


	//   ....[25]....
        /*04b0*/ 	.word	0x00000eb0
        /*04b4*/ 	.word	0x000000ff
        /*04b8*/ 	.word	0x00036d38
        /*04bc*/ 	.short	0x0100
        /*04be*/ 	.byte	0x0f
	.zero		1


	//   ....[26]....
        /*04c0*/ 	.word	0x00000ec0
        /*04c4*/ 	.word	0x000000ff
        /*04c8*/ 	.word	0x00036ca8
        /*04cc*/ 	.short	0x0100
        /*04ce*/ 	.byte	0x0f
	.zero		1


	//   ....[27]....
        /*04d0*/ 	.word	0x00000ed0
        /*04d4*/ 	.word	0x000000ff
        /*04d8*/ 	.word	0x00036d40
        /*04dc*/ 	.short	0x0100
        /*04de*/ 	.byte	0x0f
	.zero		1


	//   ....[28]....
        /*04e0*/ 	.word	0x00000ee0
        /*04e4*/ 	.word	0x000000ff
        /*04e8*/ 	.word	0x00036cb0
        /*04ec*/ 	.short	0x0100
        /*04ee*/ 	.byte	0x0f
	.zero		1


	//   ....[29]....
        /*04f0*/ 	.word	0x00000ef0
        /*04f4*/ 	.word	0x000000ff
        /*04f8*/ 	.word	0x00036d48
        /*04fc*/ 	.short	0x0100
        /*04fe*/ 	.byte	0x0f
	.zero		1


	//   ....[30]....
        /*0500*/ 	.word	0x00000f00
        /*0504*/ 	.word	0x000000ff
        /*0508*/ 	.word	0x00036cb8
        /*050c*/ 	.short	0x0100
        /*050e*/ 	.byte	0x0f
	.zero		1


	//   ....[31]....
        /*0510*/ 	.word	0x00000f10
        /*0514*/ 	.word	0x000000ff
        /*0518*/ 	.word	0x00036d50
        /*051c*/ 	.short	0x0100
        /*051e*/ 	.byte	0x0f
	.zero		1


	//   ....[32]....
        /*0520*/ 	.word	0x00000f20
        /*0524*/ 	.word	0x000000ff
        /*0528*/ 	.word	0x00036cc0
        /*052c*/ 	.short	0x0100
        /*052e*/ 	.byte	0x0f
	.zero		1


	//   ....[33]....
        /*0530*/ 	.word	0x00000f30
        /*0534*/ 	.word	0x000000ff
        /*0538*/ 	.word	0x00036d58
        /*053c*/ 	.short	0x0100
        /*053e*/ 	.byte	0x0f
	.zero		1


	//   ....[34]....
        /*0540*/ 	.word	0x00000f40
        /*0544*/ 	.word	0x000000ff
        /*0548*/ 	.word	0x00036cc8
        /*054c*/ 	.short	0x0100
        /*054e*/ 	.byte	0x0f
	.zero		1


	//   ....[35]....
        /*0550*/ 	.word	0x00000f50
        /*0554*/ 	.word	0x000000ff
        /*0558*/ 	.word	0x00036d60
        /*055c*/ 	.short	0x0100
        /*055e*/ 	.byte	0x0f
	.zero		1


	//   ....[36]....
        /*0560*/ 	.word	0x00000f60
        /*0564*/ 	.word	0x000000ff
        /*0568*/ 	.word	0x00036cd0
        /*056c*/ 	.short	0x0100
        /*056e*/ 	.byte	0x0f
	.zero		1


	//   ....[37]....
        /*0570*/ 	.word	0x00000f70
        /*0574*/ 	.word	0x000000ff
        /*0578*/ 	.word	0x00036d68
        /*057c*/ 	.short	0x0100
        /*057e*/ 	.byte	0x0f
	.zero		1


	//   ....[38]....
        /*0580*/ 	.word	0x00000f80
        /*0584*/ 	.word	0x000000ff
        /*0588*/ 	.word	0x00036cd8
        /*058c*/ 	.short	0x0100
        /*058e*/ 	.byte	0x0f
	.zero		1


	//   ....[39]....
        /*0590*/ 	.word	0x00000f90
        /*0594*/ 	.word	0x000000ff
        /*0598*/ 	.word	0x00036d70
        /*059c*/ 	.short	0x0100
        /*059e*/ 	.byte	0x0f
	.zero		1


	//   ....[40]....
        /*05a0*/ 	.word	0x00000fa0
        /*05a4*/ 	.word	0x000000ff
        /*05a8*/ 	.word	0x00036ce0
        /*05ac*/ 	.short	0x0100
        /*05ae*/ 	.byte	0x0f
	.zero		1


	//   ....[41]....
        /*05b0*/ 	.word	0x00000fb0
        /*05b4*/ 	.word	0x000000ff
        /*05b8*/ 	.word	0x00036d78
        /*05bc*/ 	.short	0x0100
        /*05be*/ 	.byte	0x0f
	.zero		1


	//   ....[42]....
        /*05c0*/ 	.word	0x00000fc0
        /*05c4*/ 	.word	0x000000ff
        /*05c8*/ 	.word	0x00036ce8
        /*05cc*/ 	.short	0x0100
        /*05ce*/ 	.byte	0x0f
	.zero		1


	//   ....[43]....
        /*05d0*/ 	.word	0x00000fd0
        /*05d4*/ 	.word	0x000000ff
        /*05d8*/ 	.word	0x00036d80
        /*05dc*/ 	.short	0x0100
        /*05de*/ 	.byte	0x0f
	.zero		1


	//   ....[44]....
        /*05e0*/ 	.word	0x00000fe0
        /*05e4*/ 	.word	0x000000ff
        /*05e8*/ 	.word	0x00036cf0
        /*05ec*/ 	.short	0x0100
        /*05ee*/ 	.byte	0x0f
	.zero		1


	//   ....[45]....
        /*05f0*/ 	.word	0x00000ff0
        /*05f4*/ 	.word	0x000000ff
        /*05f8*/ 	.word	0x00036d88
        /*05fc*/ 	.short	0x0100
        /*05fe*/ 	.byte	0x0f
	.zero		1


	//   ....[46]....
        /*0600*/ 	.word	0x00001000
        /*0604*/ 	.word	0x000000ff
        /*0608*/ 	.word	0x00036cf8
        /*060c*/ 	.short	0x0100
        /*060e*/ 	.byte	0x0f
	.zero		1


	//   ....[47]....
        /*0610*/ 	.word	0x00001010
        /*0614*/ 	.word	0x000000ff
        /*0618*/ 	.word	0x00036d90
        /*061c*/ 	.short	0x0100
        /*061e*/ 	.byte	0x0f
	.zero		1


	//   ....[48]....
        /*0620*/ 	.word	0x00001020
        /*0624*/ 	.word	0x000000ff
        /*0628*/ 	.word	0x00036d00
        /*062c*/ 	.short	0x0100
        /*062e*/ 	.byte	0x0f
	.zero		1


	//   ....[49]....
        /*0630*/ 	.word	0x00001030
        /*0634*/ 	.word	0x000000ff
        /*0638*/ 	.word	0x00036d98
        /*063c*/ 	.short	0x0100
        /*063e*/ 	.byte	0x0f
	.zero		1


	//   ....[50]....
        /*0640*/ 	.word	0x00001040
        /*0644*/ 	.word	0x000000ff
        /*0648*/ 	.word	0x00036d08
        /*064c*/ 	.short	0x0100
        /*064e*/ 	.byte	0x0f
	.zero		1


	//   ....[51]....
        /*0650*/ 	.word	0x00001050
        /*0654*/ 	.word	0x000000ff
        /*0658*/ 	.word	0x00036da0
        /*065c*/ 	.short	0x0100
        /*065e*/ 	.byte	0x0f
	.zero		1


	//   ....[52]....
        /*0660*/ 	.word	0x00001060
        /*0664*/ 	.word	0x000000ff
        /*0668*/ 	.word	0x00036d10
        /*066c*/ 	.short	0x0100
        /*066e*/ 	.byte	0x0f
	.zero		1


	//   ....[53]....
        /*0670*/ 	.word	0x00001070
        /*0674*/ 	.word	0x000000ff
        /*0678*/ 	.word	0x00036da8
        /*067c*/ 	.short	0x0100
        /*067e*/ 	.byte	0x0f
	.zero		1


	//   ....[54]....
        /*0680*/ 	.word	0x000011e0
        /*0684*/ 	.word	0x000000ff
        /*0688*/ 	.word	0x00036db0
        /*068c*/ 	.short	0x0100
        /*068e*/ 	.byte	0x0f
	.zero		1


	//   ....[55]....
        /*0690*/ 	.word	0x000011f0
        /*0694*/ 	.word	0x000000ff
        /*0698*/ 	.word	0x00036dc0
        /*069c*/ 	.short	0x0100
        /*069e*/ 	.byte	0x0f
	.zero		1


	//   ....[56]....
        /*06a0*/ 	.word	0x00001200
        /*06a4*/ 	.word	0x000000ff
        /*06a8*/ 	.word	0x00036db8
        /*06ac*/ 	.short	0x0100
        /*06ae*/ 	.byte	0x0f
	.zero		1


	//   ....[57]....
        /*06b0*/ 	.word	0x00001210
        /*06b4*/ 	.word	0x000000ff
        /*06b8*/ 	.word	0x00036dc8
        /*06bc*/ 	.short	0x0100
        /*06be*/ 	.byte	0x0f
	.zero		1


	//   ....[58]....
        /*06c0*/ 	.word	0x000013a0
        /*06c4*/ 	.word	0x000000ff
        /*06c8*/ 	.word	0x00036dd0
        /*06cc*/ 	.short	0x0100
        /*06ce*/ 	.byte	0x06
	.zero		1


	//   ....[59]....
        /*06d0*/ 	.word	0x000013e0
        /*06d4*/ 	.word	0x000000ff
        /*06d8*/ 	.word	0x00036dd8
        /*06dc*/ 	.short	0x0100
        /*06de*/ 	.byte	0x06
	.zero		1


	//   ....[60]....
        /*06e0*/ 	.word	0x00003e50
        /*06e4*/ 	.word	0x00000003
        /*06e8*/ 	.word	0x00036c80
        /*06ec*/ 	.short	0x010a
        /*06ee*/ 	.byte	0x3f
	.zero		1


	//   ....[61]....
        /*06f0*/ 	.word	0x00003e90
        /*06f4*/ 	.word	0x00000003
        /*06f8*/ 	.word	0x00036c80
        /*06fc*/ 	.short	0x010a
        /*06fe*/ 	.byte	0x3f
	.zero		1


	//   ....[62]....
        /*0700*/ 	.word	0x00003fa0
        /*0704*/ 	.word	0x00000000
        /*0708*/ 	.word	0x00036c80
        /*070c*/ 	.short	0x010a
        /*070e*/ 	.byte	0x3f
	.zero		1


	//   ....[63]....
        /*0710*/ 	.word	0x000050b0
        /*0714*/ 	.word	0x00000003
        /*0718*/ 	.word	0x00036c80
        /*071c*/ 	.short	0x010a
        /*071e*/ 	.byte	0x3f
	.zero		1


	//   ....[64]....
        /*0720*/ 	.word	0x000058d0
        /*0724*/ 	.word	0x0000002f
        /*0728*/ 	.word	0x00036c80
        /*072c*/ 	.short	0x010a
        /*072e*/ 	.byte	0x3f
	.zero		1


	//   ....[65]....
        /*0730*/ 	.word	0x00006290
        /*0734*/ 	.word	0x000000ff
        /*0738*/ 	.word	0x00000000
        /*073c*/ 	.short	0x0101
        /*073e*/ 	.byte	0x04
	.zero		1


	//   ....[66]....
        /*0740*/ 	.word	0x00006390
        /*0744*/ 	.word	0x0000002f
        /*0748*/ 	.word	0x00036c80
        /*074c*/ 	.short	0x010a
        /*074e*/ 	.byte	0x3f
	.zero		1


	//   ....[67]....
        /*0750*/ 	.word	0x000073d0
        /*0754*/ 	.word	0x000000ff
        /*0758*/ 	.word	0x00000000
        /*075c*/ 	.short	0x0101
        /*075e*/ 	.byte	0x04
	.zero		1


	//   ....[68]....
        /*0760*/ 	.word	0x000074f0
        /*0764*/ 	.word	0x000000ff
        /*0768*/ 	.word	0x00000000
        /*076c*/ 	.short	0x0101
        /*076e*/ 	.byte	0x04
	.zero		1


	//   ....[69]....
        /*0770*/ 	.word	0x00007c20
        /*0774*/ 	.word	0x00000007
        /*0778*/ 	.word	0x00036db0
        /*077c*/ 	.short	0x010a
        /*077e*/ 	.byte	0x3f
	.zero		1


	//   ....[70]....
        /*0780*/ 	.word	0x000080b0
        /*0784*/ 	.word	0x000000ff
        /*0788*/ 	.word	0x00000000
        /*078c*/ 	.short	0x0101
        /*078e*/ 	.byte	0x04
	.zero		1


	//   ....[71]....
        /*0790*/ 	.word	0x00008100
        /*0794*/ 	.word	0x000000ff
        /*0798*/ 	.word	0x00036c00
        /*079c*/ 	.short	0x010a
        /*079e*/ 	.byte	0x04
	.zero		1


	//   ....[72]....
        /*07a0*/ 	.word	0x00008210
        /*07a4*/ 	.word	0x000000ff
        /*07a8*/ 	.word	0x00000000
        /*07ac*/ 	.short	0x0101
        /*07ae*/ 	.byte	0x04
	.zero		1


	//   ....[73]....
        /*07b0*/ 	.word	0x00008f10
        /*07b4*/ 	.word	0x000000ff
        /*07b8*/ 	.word	0x00036dd8
        /*07bc*/ 	.short	0x010a
        /*07be*/ 	.byte	0x0c
	.zero		1


	//   ....[74]....
        /*07c0*/ 	.word	0x00009070
        /*07c4*/ 	.word	0x000000ff
        /*07c8*/ 	.word	0x00036c00
        /*07cc*/ 	.short	0x010a
        /*07ce*/ 	.byte	0x08
	.zero		1


	//   ....[75]....
        /*07d0*/ 	.word	0x00009190
        /*07d4*/ 	.word	0x000000ff
        /*07d8*/ 	.word	0x00000000
        /*07dc*/ 	.short	0x0101
        /*07de*/ 	.byte	0x08
	.zero		1


	//   ....[76]....
        /*07e0*/ 	.word	0x00009360
        /*07e4*/ 	.word	0x000000ff
        /*07e8*/ 	.word	0x00036dc0
        /*07ec*/ 	.short	0x010a
        /*07ee*/ 	.byte	0x0d
	.zero		1


	//   ....[77]....
        /*07f0*/ 	.word	0x000094c0
        /*07f4*/ 	.word	0x000000ff
        /*07f8*/ 	.word	0x00036db0
        /*07fc*/ 	.short	0x010b
        /*07fe*/ 	.byte	0x0d
	.zero		1


	//   ....[78]....
        /*0800*/ 	.word	0x00009580
        /*0804*/ 	.word	0x000000ff
        /*0808*/ 	.word	0x00000000
        /*080c*/ 	.short	0x0101
        /*080e*/ 	.byte	0x08
	.zero		1


	//   ....[79]....
        /*0810*/ 	.word	0x00009b50
        /*0814*/ 	.word	0x00000003
        /*0818*/ 	.word	0x00036dc0
        /*081c*/ 	.short	0x010a
        /*081e*/ 	.byte	0x3f
	.zero		1


	//   ....[80]....
        /*0820*/ 	.word	0x00009c10
        /*0824*/ 	.word	0x00000003
        /*0828*/ 	.word	0x00036dc0
        /*082c*/ 	.short	0x010a
        /*082e*/ 	.byte	0x3f
	.zero		1


	//   ....[81]....
        /*0830*/ 	.word	0x0000b300
        /*0834*/ 	.word	0x00000007
        /*0838*/ 	.word	0x00036d18
        /*083c*/ 	.short	0x010a
        /*083e*/ 	.byte	0x3f
	.zero		1


	//   ....[82]....
        /*0840*/ 	.word	0x0000b910
        /*0844*/ 	.word	0x000000ff
        /*0848*/ 	.word	0x00036dd8
        /*084c*/ 	.short	0x0101
        /*084e*/ 	.byte	0x25
	.zero		1


	//   ....[83]....
        /*0850*/ 	.word	0x0000b9f0
        /*0854*/ 	.word	0x00000003
        /*0858*/ 	.word	0x00036c00
        /*085c*/ 	.short	0x010a
        /*085e*/ 	.byte	0x3f
	.zero		1


	//   ....[84]....
        /*0860*/ 	.word	0x0000bb30
        /*0864*/ 	.word	0x00000000
        /*0868*/ 	.word	0x00000000
        /*086c*/ 	.short	0x0101
        /*086e*/ 	.byte	0x3f
	.zero		1


	//   ....[85]....
        /*0870*/ 	.word	0x0000c7f0
        /*0874*/ 	.word	0x00000007
        /*0878*/ 	.word	0x00000000
        /*087c*/ 	.short	0x010a
        /*087e*/ 	.byte	0x3f
	.zero		1


	//   ....[86]....
        /*0880*/ 	.word	0x0000c870
        /*0884*/ 	.word	0x00000006
        /*0888*/ 	.word	0x00000000
        /*088c*/ 	.short	0x010a
        /*088e*/ 	.byte	0x3f
	.zero		1


	//   ....[87]....
        /*0890*/ 	.word	0x0000c900
        /*0894*/ 	.word	0x00000007
        /*0898*/ 	.word	0x00000000
        /*089c*/ 	.short	0x010a
        /*089e*/ 	.byte	0x3f
	.zero		1


	//   ....[88]....
        /*08a0*/ 	.word	0x0000c990
        /*08a4*/ 	.word	0x00000006
        /*08a8*/ 	.word	0x00000000
        /*08ac*/ 	.short	0x010a
        /*08ae*/ 	.byte	0x3f
	.zero		1


	//   ....[89]....
        /*08b0*/ 	.word	0x0000ca20
        /*08b4*/ 	.word	0x00000007
        /*08b8*/ 	.word	0x00000000
        /*08bc*/ 	.short	0x010a
        /*08be*/ 	.byte	0x3f
	.zero		1


	//   ....[90]....
        /*08c0*/ 	.word	0x0000cab0
        /*08c4*/ 	.word	0x00000006
        /*08c8*/ 	.word	0x00000000
        /*08cc*/ 	.short	0x010a
        /*08ce*/ 	.byte	0x3f
	.zero		1


	//   ....[91]....
        /*08d0*/ 	.word	0x0000cb40
        /*08d4*/ 	.word	0x00000007
        /*08d8*/ 	.word	0x00000000
        /*08dc*/ 	.short	0x010a
        /*08de*/ 	.byte	0x3f
	.zero		1


	//   ....[92]....
        /*08e0*/ 	.word	0x0000cbd0
        /*08e4*/ 	.word	0x00000006
        /*08e8*/ 	.word	0x00000000
        /*08ec*/ 	.short	0x010a
        /*08ee*/ 	.byte	0x3f
	.zero		1


	//   ....[93]....
        /*08f0*/ 	.word	0x0000cc60
        /*08f4*/ 	.word	0x00000007
        /*08f8*/ 	.word	0x00000000
        /*08fc*/ 	.short	0x010a
        /*08fe*/ 	.byte	0x3f
	.zero		1


	//   ....[94]....
        /*0900*/ 	.word	0x0000ccf0
        /*0904*/ 	.word	0x00000006
        /*0908*/ 	.word	0x00000000
        /*090c*/ 	.short	0x010a
        /*090e*/ 	.byte	0x3f
	.zero		1


	//   ....[95]....
        /*0910*/ 	.word	0x0000cd80
        /*0914*/ 	.word	0x00000007
        /*0918*/ 	.word	0x00000000
        /*091c*/ 	.short	0x010a
        /*091e*/ 	.byte	0x3f
	.zero		1


	//   ....[96]....
        /*0920*/ 	.word	0x0000ce10
        /*0924*/ 	.word	0x00000006
        /*0928*/ 	.word	0x00000000
        /*092c*/ 	.short	0x010a
        /*092e*/ 	.byte	0x3f
	.zero		1


	//   ....[97]....
        /*0930*/ 	.word	0x0000cea0
        /*0934*/ 	.word	0x00000007
        /*0938*/ 	.word	0x00000000
        /*093c*/ 	.short	0x010a
        /*093e*/ 	.byte	0x3f
	.zero		1


	//   ....[98]....
        /*0940*/ 	.word	0x0000cf30
        /*0944*/ 	.word	0x00000006
        /*0948*/ 	.word	0x00000000
        /*094c*/ 	.short	0x010a
        /*094e*/ 	.byte	0x3f
	.zero		1


	//   ....[99]....
        /*0950*/ 	.word	0x0000cfc0
        /*0954*/ 	.word	0x00000007
        /*0958*/ 	.word	0x00000000
        /*095c*/ 	.short	0x010a
        /*095e*/ 	.byte	0x3f
	.zero		1


	//   ....[100]....
        /*0960*/ 	.word	0x0000d050
        /*0964*/ 	.word	0x00000006
        /*0968*/ 	.word	0x00000000
        /*096c*/ 	.short	0x010a
        /*096e*/ 	.byte	0x3f
	.zero		1


	//   ....[101]....
        /*0970*/ 	.word	0x0000d0e0
        /*0974*/ 	.word	0x00000007
        /*0978*/ 	.word	0x00000000
        /*097c*/ 	.short	0x010a
        /*097e*/ 	.byte	0x3f
	.zero		1


	//   ....[102]....
        /*0980*/ 	.word	0x0000d170
        /*0984*/ 	.word	0x00000006
        /*0988*/ 	.word	0x00000000
        /*098c*/ 	.short	0x010a
        /*098e*/ 	.byte	0x3f
	.zero		1


	//   ....[103]....
        /*0990*/ 	.word	0x0000d200
        /*0994*/ 	.word	0x00000003
        /*0998*/ 	.word	0x00000000
        /*099c*/ 	.short	0x010a
        /*099e*/ 	.byte	0x3f
	.zero		1


	//   ....[104]....
        /*09a0*/ 	.word	0x0000ef10
        /*09a4*/ 	.word	0x000000ff
        /*09a8*/ 	.word	0x00036c40
        /*09ac*/ 	.short	0x010a
        /*09ae*/ 	.byte	0x1f
	.zero		1


	//   ....[105]....
        /*09b0*/ 	.word	0x0000f030
        /*09b4*/ 	.word	0x000000ff
        /*09b8*/ 	.word	0x00036c00
        /*09bc*/ 	.short	0x0101
        /*09be*/ 	.byte	0x1f
	.zero		1


	//   ....[106]....
        /*09c0*/ 	.word	0x0000f110
        /*09c4*/ 	.word	0x000000ff
        /*09c8*/ 	.word	0x00036c40
        /*09cc*/ 	.short	0x010a
        /*09ce*/ 	.byte	0x04
	.zero		1


	//   ....[107]....
        /*09d0*/ 	.word	0x0000f1d0
        /*09d4*/ 	.word	0x000000ff
        /*09d8*/ 	.word	0x00036c40
        /*09dc*/ 	.short	0x010a
        /*09de*/ 	.byte	0x05
	.zero		1


	//   ....[108]....
        /*09e0*/ 	.word	0x0000f290
        /*09e4*/ 	.word	0x000000ff
        /*09e8*/ 	.word	0x00036c40
        /*09ec*/ 	.short	0x010a
        /*09ee*/ 	.byte	0x05
	.zero		1


	//   ....[109]....
        /*09f0*/ 	.word	0x0000f350
        /*09f4*/ 	.word	0x000000ff
        /*09f8*/ 	.word	0x00036c40
        /*09fc*/ 	.short	0x010a
        /*09fe*/ 	.byte	0x05
	.zero		1


	//   ....[110]....
        /*0a00*/ 	.word	0x0000f410
        /*0a04*/ 	.word	0x000000ff
        /*0a08*/ 	.word	0x00036c40
        /*0a0c*/ 	.short	0x010a
        /*0a0e*/ 	.byte	0x05
	.zero		1


	//   ....[111]....
        /*0a10*/ 	.word	0x0000f4d0
        /*0a14*/ 	.word	0x000000ff
        /*0a18*/ 	.word	0x00036c40
        /*0a1c*/ 	.short	0x010a
        /*0a1e*/ 	.byte	0x05
	.zero		1


	//   ....[112]....
        /*0a20*/ 	.word	0x0000f590
        /*0a24*/ 	.word	0x000000ff
        /*0a28*/ 	.word	0x00036c40
        /*0a2c*/ 	.short	0x010a
        /*0a2e*/ 	.byte	0x05
	.zero		1


	//   ....[113]....
        /*0a30*/ 	.word	0x0000f660
        /*0a34*/ 	.word	0x00000003
        /*0a38*/ 	.word	0x00036c40
        /*0a3c*/ 	.short	0x010a
        /*0a3e*/ 	.byte	0x3f
	.zero		1


	//   ....[114]....
        /*0a40*/ 	.word	0x0000f730
        /*0a44*/ 	.word	0x00000003
        /*0a48*/ 	.word	0x00036c80
        /*0a4c*/ 	.short	0x010a
        /*0a4e*/ 	.byte	0x3f
	.zero		1


	//   ....[115]....
        /*0a50*/ 	.word	0x0000f780
        /*0a54*/ 	.word	0x00000003
        /*0a58*/ 	.word	0x00036c80
        /*0a5c*/ 	.short	0x010a
        /*0a5e*/ 	.byte	0x3f
	.zero		1


	//   ....[116]....
        /*0a60*/ 	.word	0x0000f7d0
        /*0a64*/ 	.word	0x0000002f
        /*0a68*/ 	.word	0x00036c80
        /*0a6c*/ 	.short	0x010a
        /*0a6e*/ 	.byte	0x3f
	.zero		1


	//   ....[117]....
        /*0a70*/ 	.word	0x0000f880
        /*0a74*/ 	.word	0x00000007
        /*0a78*/ 	.word	0x00036db0
        /*0a7c*/ 	.short	0x010a
        /*0a7e*/ 	.byte	0x3f
	.zero		1


	//   ....[118]....
        /*0a80*/ 	.word	0x0000f8e0
        /*0a84*/ 	.word	0x00000003
        /*0a88*/ 	.word	0x00036c00
        /*0a8c*/ 	.short	0x010a
        /*0a8e*/ 	.byte	0x3f
	.zero		1


	//   ....[119]....
        /*0a90*/ 	.word	0x0000f940
        /*0a94*/ 	.word	0x00000003
        /*0a98*/ 	.word	0x00036dd8
        /*0a9c*/ 	.short	0x010a
        /*0a9e*/ 	.byte	0x3f
	.zero		1


	//   ....[120]....
        /*0aa0*/ 	.word	0x0000f9a0
        /*0aa4*/ 	.word	0x00000004
        /*0aa8*/ 	.word	0x00036c00
        /*0aac*/ 	.short	0x010a
        /*0aae*/ 	.byte	0x3f
	.zero		1


	//   ....[121]....
        /*0ab0*/ 	.word	0x0000fa00
        /*0ab4*/ 	.word	0x00000003
        /*0ab8*/ 	.word	0x00036dc0
        /*0abc*/ 	.short	0x010a
        /*0abe*/ 	.byte	0x3f
	.zero		1


	//   ....[122]....
        /*0ac0*/ 	.word	0x0000fa50
        /*0ac4*/ 	.word	0x00000003
        /*0ac8*/ 	.word	0x00036dc0
        /*0acc*/ 	.short	0x010a
        /*0ace*/ 	.byte	0x3f
	.zero		1


	//   ....[123]....
        /*0ad0*/ 	.word	0x0000faa0
        /*0ad4*/ 	.word	0x00000007
        /*0ad8*/ 	.word	0x00036d18
        /*0adc*/ 	.short	0x010a
        /*0ade*/ 	.byte	0x3f
	.zero		1


	//   ....[124]....
        /*0ae0*/ 	.word	0x0000fd30
        /*0ae4*/ 	.word	0x00000003
        /*0ae8*/ 	.word	0x00036c00
        /*0aec*/ 	.short	0x010a
        /*0aee*/ 	.byte	0x3f
	.zero		1


	//   ....[125]....
        /*0af0*/ 	.word	0x0000ff40
        /*0af4*/ 	.word	0x00000007
        /*0af8*/ 	.word	0x00000000
        /*0afc*/ 	.short	0x010a
        /*0afe*/ 	.byte	0x3f
	.zero		1


	//   ....[126]....
        /*0b00*/ 	.word	0x0000ff90
        /*0b04*/ 	.word	0x00000006
        /*0b08*/ 	.word	0x00000000
        /*0b0c*/ 	.short	0x010a
        /*0b0e*/ 	.byte	0x3f
	.zero		1


	//   ....[127]....
        /*0b10*/ 	.word	0x0000ffe0
        /*0b14*/ 	.word	0x00000007
        /*0b18*/ 	.word	0x00000000
        /*0b1c*/ 	.short	0x010a
        /*0b1e*/ 	.byte	0x3f
	.zero		1


	//   ....[128]....
        /*0b20*/ 	.word	0x00010030
        /*0b24*/ 	.word	0x00000006
        /*0b28*/ 	.word	0x00000000
        /*0b2c*/ 	.short	0x010a
        /*0b2e*/ 	.byte	0x3f
	.zero		1


	//   ....[129]....
        /*0b30*/ 	.word	0x00010080
        /*0b34*/ 	.word	0x00000007
        /*0b38*/ 	.word	0x00000000
        /*0b3c*/ 	.short	0x010a
        /*0b3e*/ 	.byte	0x3f
	.zero		1


	//   ....[130]....
        /*0b40*/ 	.word	0x000100d0
        /*0b44*/ 	.word	0x00000006
        /*0b48*/ 	.word	0x00000000
        /*0b4c*/ 	.short	0x010a
        /*0b4e*/ 	.byte	0x3f
	.zero		1


	//   ....[131]....
        /*0b50*/ 	.word	0x00010120
        /*0b54*/ 	.word	0x00000007
        /*0b58*/ 	.word	0x00000000
        /*0b5c*/ 	.short	0x010a
        /*0b5e*/ 	.byte	0x3f
	.zero		1


	//   ....[132]....
        /*0b60*/ 	.word	0x00010170
        /*0b64*/ 	.word	0x00000006
        /*0b68*/ 	.word	0x00000000
        /*0b6c*/ 	.short	0x010a
        /*0b6e*/ 	.byte	0x3f
	.zero		1


	//   ....[133]....
        /*0b70*/ 	.word	0x000101c0
        /*0b74*/ 	.word	0x00000007
        /*0b78*/ 	.word	0x00000000
        /*0b7c*/ 	.short	0x010a
        /*0b7e*/ 	.byte	0x3f
	.zero		1


	//   ....[134]....
        /*0b80*/ 	.word	0x00010210
        /*0b84*/ 	.word	0x00000006
        /*0b88*/ 	.word	0x00000000
        /*0b8c*/ 	.short	0x010a
        /*0b8e*/ 	.byte	0x3f
	.zero		1


	//   ....[135]....
        /*0b90*/ 	.word	0x00010260
        /*0b94*/ 	.word	0x00000007
        /*0b98*/ 	.word	0x00000000
        /*0b9c*/ 	.short	0x010a
        /*0b9e*/ 	.byte	0x3f
	.zero		1


	//   ....[136]....
        /*0ba0*/ 	.word	0x000102b0
        /*0ba4*/ 	.word	0x00000006
        /*0ba8*/ 	.word	0x00000000
        /*0bac*/ 	.short	0x010a
        /*0bae*/ 	.byte	0x3f
	.zero		1


	//   ....[137]....
        /*0bb0*/ 	.word	0x00010300
        /*0bb4*/ 	.word	0x00000007
        /*0bb8*/ 	.word	0x00000000
        /*0bbc*/ 	.short	0x010a
        /*0bbe*/ 	.byte	0x3f
	.zero		1


	//   ....[138]....
        /*0bc0*/ 	.word	0x00010350
        /*0bc4*/ 	.word	0x00000006
        /*0bc8*/ 	.word	0x00000000
        /*0bcc*/ 	.short	0x010a
        /*0bce*/ 	.byte	0x3f
	.zero		1


	//   ....[139]....
        /*0bd0*/ 	.word	0x000103a0
        /*0bd4*/ 	.word	0x00000007
        /*0bd8*/ 	.word	0x00000000
        /*0bdc*/ 	.short	0x010a
        /*0bde*/ 	.byte	0x3f
	.zero		1


	//   ....[140]....
        /*0be0*/ 	.word	0x000103f0
        /*0be4*/ 	.word	0x00000006
        /*0be8*/ 	.word	0x00000000
        /*0bec*/ 	.short	0x010a
        /*0bee*/ 	.byte	0x3f
	.zero		1


	//   ....[141]....
        /*0bf0*/ 	.word	0x00010440
        /*0bf4*/ 	.word	0x00000007
        /*0bf8*/ 	.word	0x00000000
        /*0bfc*/ 	.short	0x010a
        /*0bfe*/ 	.byte	0x3f
	.zero		1


	//   ....[142]....
        /*0c00*/ 	.word	0x00010490
        /*0c04*/ 	.word	0x00000006
        /*0c08*/ 	.word	0x00000000
        /*0c0c*/ 	.short	0x010a
        /*0c0e*/ 	.byte	0x3f
	.zero		1


	//   ....[143]....
        /*0c10*/ 	.word	0x000104f0
        /*0c14*/ 	.word	0x00000003
        /*0c18*/ 	.word	0x00036c40
        /*0c1c*/ 	.short	0x010a
        /*0c1e*/ 	.byte	0x3f
	.zero		1


	//   ....[144]....
        /*0c20*/ 	.word	0x00010550
        /*0c24*/ 	.word	0x00000003
        /*0c28*/ 	.word	0x00036c40
        /*0c2c*/ 	.short	0x010a
        /*0c2e*/ 	.byte	0x3f
	.zero		1


	//   ....[145]....
        /*0c30*/ 	.word	0x000105b0
        /*0c34*/ 	.word	0x00000003
        /*0c38*/ 	.word	0x00036c40
        /*0c3c*/ 	.short	0x010a
        /*0c3e*/ 	.byte	0x3f
	.zero		1


	//   ....[146]....
        /*0c40*/ 	.word	0x00010610
        /*0c44*/ 	.word	0x00000003
        /*0c48*/ 	.word	0x00036c40
        /*0c4c*/ 	.short	0x010a
        /*0c4e*/ 	.byte	0x3f
	.zero		1


	//   ....[147]....
        /*0c50*/ 	.word	0x00010670
        /*0c54*/ 	.word	0x00000003
        /*0c58*/ 	.word	0x00036c40
        /*0c5c*/ 	.short	0x010a
        /*0c5e*/ 	.byte	0x3f
	.zero		1


	//   ....[148]....
        /*0c60*/ 	.word	0x000106d0
        /*0c64*/ 	.word	0x00000003
        /*0c68*/ 	.word	0x00036c40
        /*0c6c*/ 	.short	0x010a
        /*0c6e*/ 	.byte	0x3f
	.zero		1


	//   ....[149]....
        /*0c70*/ 	.word	0x00010730
        /*0c74*/ 	.word	0x00000003
        /*0c78*/ 	.word	0x00036c40
        /*0c7c*/ 	.short	0x010a
        /*0c7e*/ 	.byte	0x3f
	.zero		1


	//   ....[150]....
        /*0c80*/ 	.word	0x00010790
        /*0c84*/ 	.word	0x00000003
        /*0c88*/ 	.word	0x00036c40
        /*0c8c*/ 	.short	0x010a
        /*0c8e*/ 	.byte	0x3f
	.zero		1


	//----- nvinfo : EIATTR_NUM_MBARRIERS
	.align		4
.L_185:
        /*0c90*/ 	.byte	0x03, 0x38
        /*0c92*/ 	.short	0x003c


	//----- nvinfo : EIATTR_EXIT_INSTR_OFFSETS
	.align		4
        /*0c94*/ 	.byte	0x04, 0x1c
        /*0c96*/ 	.short	(.L_187 - .L_186)


	//   ....[0]....
.L_186:
        /*0c98*/ 	.word	0x00002dd0


	//   ....[1]....
        /*0c9c*/ 	.word	0x00002eb0


	//   ....[2]....
        /*0ca0*/ 	.word	0x00008780


	//   ....[3]....
        /*0ca4*/ 	.word	0x00008810


	//   ....[4]....
        /*0ca8*/ 	.word	0x00009c60


	//   ....[5]....
        /*0cac*/ 	.word	0x0000d250


	//   ....[6]....
        /*0cb0*/ 	.word	0x0000f690


	//----- nvinfo : EIATTR_MAX_THREADS
	.align		4
.L_187:
        /*0cb4*/ 	.byte	0x04, 0x05
        /*0cb6*/ 	.short	(.L_189 - .L_188)
.L_188:
        /*0cb8*/ 	.word	0x00000180
        /*0cbc*/ 	.word	0x00000001
        /*0cc0*/ 	.word	0x00000001


	//----- nvinfo : EIATTR_CRS_STACK_SIZE
	.align		4
.L_189:
        /*0cc4*/ 	.byte	0x04, 0x1e
        /*0cc6*/ 	.short	(.L_191 - .L_190)
.L_190:
        /*0cc8*/ 	.word	0x00000000


	//----- nvinfo : EIATTR_CBANK_PARAM_SIZE
	.align		4
.L_191:
        /*0ccc*/ 	.byte	0x03, 0x19
        /*0cce*/ 	.short	0x09f0


	//----- nvinfo : EIATTR_PARAM_CBANK
	.align		4
        /*0cd0*/ 	.byte	0x04, 0x0a
        /*0cd2*/ 	.short	(.L_193 - .L_192)
	.align		4
.L_192:
        /*0cd4*/ 	.word	index@(.nv.constant0._ZN7cutlass13device_kernelINS_4gemm6kernel13GemmUniversalINS1_17GroupProblemShapeIN4cute5tupleIJiiiEEEEENS1_10collective13CollectiveMmaINS1_49MainloopSm90ArrayTmaGmmaWarpSpecializedMixedInputILi19ENS6_IJNS5_1CILi1EEESD_SD_EEENS1_43KernelPtrArrayTmaWarpSpecializedCooperativeEEENS6_IJNSC_ILi128EEENSC_ILi16EEESH_EEENS6_IJNS_15integer_subbyteILi4ELb1EEENS_5ArrayINS_12float_e4m3_tELi8ELb0EEEEEEPNS6_IJlSD_NSC_ILi0EEEEEESN_SS_NS5_8TiledMMAINS5_8MMA_AtomIJNS5_4SM904GMMA30MMA_64x16x32_F32E4M3E4M3_RS_TNILNSW_7ScaleInE1ELSY_1EEEEEENS5_6LayoutINS6_IJNSC_ILi2EEESD_SD_EEENS6_IJSD_SQ_SQ_EEEEENS6_IJNS5_10UnderscoreES16_S16_EEEEENS5_13SM90_TMA_LOADENS5_14ComposedLayoutINS5_7SwizzleILi2ELi4ELi3EEENS5_18smem_ptr_flag_bitsILi4EEENS11_INS6_IJNSC_ILi8EEESH_EEENS6_IJSH_SD_EEEEEEENS5_9Copy_AtomIJNS5_39AutoVectorizingCopyWithAssumedAlignmentILi128EEESL_EEENS5_8identityES19_NS1A_INS1B_ILi3ELi4ELi3EEENS1D_ILi8EEES1I_EEvS1O_EENS_8epilogue10collective18CollectiveEpilogueINS1T_30Sm90PtrArrayTmaWarpSpecializedILi2ELi1ELi8ELb1ELb0ELi2EEEJSJ_NS6_IJSH_SI_EEENS_6half_tEPNS6_IJSD_lSQ_EEES1Z_S21_NS1T_6fusion15FusionCallbacksIS1X_NS22_17LinearCombinationIS1Z_fS1Z_fLNS_15FloatRoundStyleE2EEESJ_S1Y_JEEES19_NS1A_IS1P_NS1D_ILi16EEENS11_INS6_IJNSC_ILi64EEES1F_EEENS6_IJSD_S29_EEEEEEENS5_17SM75_U16x8_LDSM_TENS5_14SM90_TMA_STOREES2D_NS5_17SM90_U16x8_STSM_TENS1K_IJNS5_17SM90_U32x4_STSM_NES1Z_EEEvEEEvvEEEEvNT_6ParamsE)
        /*0cd8*/ 	.short	0x0210
        /*0cda*/ 	.short	0x09f0


	//----- nvinfo : EIATTR_SW_WAR
	.align		4
.L_193:
        /*0cdc*/ 	.byte	0x04, 0x36
        /*0cde*/ 	.short	(.L_195 - .L_194)
.L_194:
        /*0ce0*/ 	.word	0x00000008
.L_195:


//--------------------- .nv.info._ZN7cutlass13device_kernelINS_4gemm6kernel13GemmUniversalINS1_17GroupProblemShapeIN4cute5tupleIJiiiEEEEENS1_10collective13CollectiveMmaINS1_49MainloopSm90ArrayTmaGmmaWarpSpecializedMixedInputILi19ENS6_IJNS5_1CILi1EEESD_SD_EEENS1_43KernelPtrArrayTmaWarpSpecializedCooperativeEEENS6_IJNSC_ILi128EEENSC_ILi16EEESH_EEENS6_IJNS_15integer_subbyteILi4ELb1EEENS_5ArrayINS_12float_e4m3_tELi8ELb0EEEEEEPNS5_6LayoutINS6_IJNS6_IJNS6_IJNS6_IJNSC_ILi8EEENSC_ILi2EEEEEESD_EEEiEEENS6_IJNS6_IJNS6_IJNSC_ILi4EEESW_SS_EEESD_EEEiEEENS6_IJSD_SD_EEEEEENS6_IJNS6_IJNS6_IJNS6_IJNSC_ILi64EEESW_EEENSC_ILi0EEEEEENSC_ILi512EEEEEENS6_IJNS6_IJNS6_IJSD_SI_SR_EEES14_EEEiEEENS6_IJS14_S14_EEEEEEEESN_PNS6_IJlSD_S14_EEENS5_8TiledMMAINS5_8MMA_AtomIJNS5_4SM904GMMA30MMA_64x16x32_F32E4M3E4M3_RS_TNILNS1K_7ScaleInE1ELS1M_1EEEEEENSQ_INS6_IJSS_SD_SD_EEENS6_IJSD_S14_S14_EEEEENS6_IJNS5_10UnderscoreES1S_S1S_EEEEENS5_13SM90_TMA_LOADENS5_14ComposedLayoutINS5_7SwizzleILi2ELi4ELi3EEENS5_18smem_ptr_flag_bitsILi4EEENSQ_INS6_IJSR_SH_EEENS6_IJSH_SD_EEEEEEENS5_9Copy_AtomIJNS5_39AutoVectorizingCopyWithAssumedAlignmentILi128EEESL_EEENS5_8identityES1V_NS1W_INS1X_ILi3ELi4ELi3EEENS1Z_ILi8EEES23_EEvS29_EENS_8epilogue10collective18CollectiveEpilogueINS2E_30Sm90PtrArrayTmaWarpSpecializedILi2ELi1ELi8ELb1ELb0ELi2EEEJSJ_NS6_IJSH_SI_EEENS_6half_tEPNS6_IJSD_lS14_EEES2K_S2M_NS2E_6fusion15FusionCallbacksIS2I_NS2N_17LinearCombinationIS2K_fS2K_fLNS_15FloatRoundStyleE2EEESJ_S2J_JEEES1V_NS1W_IS2A_NS1Z_ILi16EEENSQ_INS6_IJS12_SR_EEENS6_IJSD_S12_EEEEEEENS5_17SM75_U16x8_LDSM_TENS5_14SM90_TMA_STOREES2X_NS5_17SM90_U16x8_STSM_TENS25_IJNS5_17SM90_U32x4_STSM_NES2K_EEEvEEEvvEEEEvNT_6ParamsE --------------------------
	.section	.nv.info._ZN7cutlass13device_kernelINS_4gemm6kernel13GemmUniversalINS1_17GroupProblemShapeIN4cute5tupleIJiiiEEEEENS1_10collective13CollectiveMmaINS1_49MainloopSm90ArrayTmaGmmaWarpSpecializedMixedInputILi19ENS6_IJNS5_1CILi1EEESD_SD_EEENS1_43KernelPtrArrayTmaWarpSpecializedCooperativeEEENS6_IJNSC_ILi128EEENSC_ILi16EEESH_EEENS6_IJNS_15integer_subbyteILi4ELb1EEENS_5ArrayINS_12float_e4m3_tELi8ELb0EEEEEEPNS5_6LayoutINS6_IJNS6_IJNS6_IJNS6_IJNSC_ILi8EEENSC_ILi2EEEEEESD_EEEiEEENS6_IJNS6_IJNS6_IJNSC_ILi4EEESW_SS_EEESD_EEEiEEENS6_IJSD_SD_EEEEEENS6_IJNS6_IJNS6_IJNS6_IJNSC_ILi64EEESW_EEENSC_ILi0EEEEEENSC_ILi512EEEEEENS6_IJNS6_IJNS6_IJSD_SI_SR_EEES14_EEEiEEENS6_IJS14_S14_EEEEEEEESN_PNS6_IJlSD_S14_EEENS5_8TiledMMAINS5_8MMA_AtomIJNS5_4SM904GMMA30MMA_64x16x32_F32E4M3E4M3_RS_TNILNS1K_7ScaleInE1ELS1M_1EEEEEENSQ_INS6_IJSS_SD_SD_EEENS6_IJSD_S14_S14_EEEEENS6_IJNS5_10UnderscoreES1S_S1S_EEEEENS5_13SM90_TMA_LOADENS5_14ComposedLayoutINS5_7SwizzleILi2ELi4ELi3EEENS5_18smem_ptr_flag_bitsILi4EEENSQ_INS6_IJSR_SH_EEENS6_IJSH_SD_EEEEEEENS5_9Copy_AtomIJNS5_39AutoVectorizingCopyWithAssumedAlignmentILi128EEESL_EEENS5_8identityES1V_NS1W_INS1X_ILi3ELi4ELi3EEENS1Z_ILi8EEES23_EEvS29_EENS_8epilogue10collective18CollectiveEpilogueINS2E_30Sm90PtrArrayTmaWarpSpecializedILi2ELi1ELi8ELb1ELb0ELi2EEEJSJ_NS6_IJSH_SI_EEENS_6half_tEPNS6_IJSD_lS14_EEES2K_S2M_NS2E_6fusion15FusionCallbacksIS2I_NS2N_17LinearCombinationIS2K_fS2K_fLNS_15FloatRoundStyleE2EEESJ_S2J_JEEES1V_NS1W_IS2A_NS1Z_ILi16EEENSQ_INS6_IJS12_SR_EEENS6_IJSD_S12_EEEEEEENS5_17SM75_U16x8_LDSM_TENS5_14SM90_TMA_STOREES2X_NS5_17SM90_U16x8_STSM_TENS25_IJNS5_17SM90_U32x4_STSM_NES2K_EEEvEEEvvEEEEvNT_6ParamsE,"",@"SHT_CUDA_INFO"
	.sectionflags	@""
	.align	4


	//----- nvinfo : EIATTR_CUDA_API_VERSION
	.align		4
        /*0000*/ 	.byte	0x04, 0x37
        /*0002*/ 	.short	(.L_197 - .L_196)
.L_196:
        /*0004*/ 	.word	0x00000082


	//----- nvinfo : EIATTR_KPARAM_INFO
	.align		4
.L_197:
        /*0008*/ 	.byte	0x04, 0x17
        /*000a*/ 	.short	(.L_199 - .L_198)
.L_198:
        /*000c*/ 	.word	0x00000000
        /*0010*/ 	.short	0x0000
        /*0012*/ 	.short	0x0070
        /*0014*/ 	.byte	0x00, 0xf0, 0x01, 0x26


	//----- nvinfo : EIATTR_SPARSE_MMA_MASK
	.align		4
.L_199:
        /*0018*/ 	.byte	0x03, 0x50
        /*001a*/ 	.short	0x0000


	//----- nvinfo : EIATTR_MAXREG_COUNT
	.align		4
        /*001c*/ 	.byte	0x03, 0x1b
        /*001e*/ 	.short	0x00a8


	//----- nvinfo : EIATTR_NUM_BARRIERS
	.align		4
        /*0020*/ 	.byte	0x02, 0x4c
        /*0022*/ 	.byte	0x02
	.zero		1


	//----- nvinfo : EIATTR_EXTERNS
	.align		4
        /*0024*/ 	.byte	0x04, 0x0f
        /*0026*/ 	.short	(.L_201 - .L_200)


	//   ....[0]....
	.align		4
.L_200:
        /*0028*/ 	.word	index@(__assertfail)


	//----- nvinfo : EIATTR_MERCURY_ISA_VERSION
	.align		4
.L_201:
        /*002c*/ 	.byte	0x03, 0x5f
        /*002e*/ 	.short	0x0101


	//----- nvinfo : EIATTR_INT_WARP_WIDE_INSTR_OFFSETS
	.align		4
        /*0030*/ 	.byte	0x04, 0x31
        /*0032*/ 	.short	(.L_203 - .L_202)


	//   ....[0]....
.L_202:
        /*0034*/ 	.word	0x00001310


	//   ....[1]....
        /*0038*/ 	.word	0x00001320


	//   ....[2]....
        /*003c*/ 	.word	0x00001390


	//   ....[3]....
        /*0040*/ 	.word	0x0000a550


	//   ....[4]....
        /*0044*/ 	.word	0x0000a560


	//   ....[5]....
        /*0048*/ 	.word	0x0000a5c0


	//   ....[6]....
        /*004c*/ 	.word	0x0000ec70


	//   ....[7]....
        /*0050*/ 	.word	0x0000ed10


	//   ....[8]....
        /*0054*/ 	.word	0x0000edb0


	//----- nvinfo : EIATTR_COOP_GROUP_MASK_REGIDS
	.align		4
.L_203:
        /*0058*/ 	.byte	0x04, 0x29
        /*005a*/ 	.short	(.L_205 - .L_204)


	//   ....[0]....
.L_204:
        /*005c*/ 	.word	0xffffffff


	//   ....[1]....
        /*0060*/ 	.word	0xffffffff


	//   ....[2]....
        /*0064*/ 	.word	0xffffffff


	//   ....[3]....
        /*0068*/ 	.word	0xffffffff


	//   ....[4]....
        /*006c*/ 	.word	0xffffffff


	//   ....[5]....
        /*0070*/ 	.word	0xffffffff


	//   ....[6]....
        /*0074*/ 	.word	0xffffffff


	//   ....[7]....
        /*0078*/ 	.word	0xffffffff


	//   ....[8]....
        /*007c*/ 	.word	0xffffffff


	//   ....[9]....
        /*0080*/ 	.word	0xffffffff


	//   ....[10]....
        /*0084*/ 	.word	0xffffffff


	//   ....[11]....
        /*0088*/ 	.word	0xffffffff


	//   ....[12]....
        /*008c*/ 	.word	0xffffffff


	//   ....[13]....
        /*0090*/ 	.word	0xffffffff


	//   ....[14]....
        /*0094*/ 	.word	0xffffffff


	//   ....[15]....
        /*0098*/ 	.word	0xffffffff


	//   ....[16]....
        /*009c*/ 	.word	0xffffffff


	//   ....[17]....
        /*00a0*/ 	.word	0xffffffff


	//   ....[18]....
        /*00a4*/ 	.word	0xffffffff


	//   ....[19]....
        /*00a8*/ 	.word	0xffffffff


	//   ....[20]....
        /*00ac*/ 	.word	0xffffffff


	//   ....[21]....
        /*00b0*/ 	.word	0xffffffff


	//   ....[22]....
        /*00b4*/ 	.word	0xffffffff


	//   ....[23]....
        /*00b8*/ 	.word	0xffffffff


	//   ....[24]....
        /*00bc*/ 	.word	0xffffffff


	//   ....[25]....
        /*00c0*/ 	.word	0xffffffff


	//   ....[26]....
        /*00c4*/ 	.word	0xffffffff


	//   ....[27]....
        /*00c8*/ 	.word	0xffffffff


	//   ....[28]....
        /*00cc*/ 	.word	0xffffffff


	//   ....[29]....
        /*00d0*/ 	.word	0xffffffff


	//   ....[30]....
        /*00d4*/ 	.word	0xffffffff


	//   ....[31]....
        /*00d8*/ 	.word	0xffffffff


	//   ....[32]....
        /*00dc*/ 	.word	0xffffffff


	//   ....[33]....
        /*00e0*/ 	.word	0xffffffff


	//   ....[34]....
        /*00e4*/ 	.word	0xffffffff


	//   ....[35]....
        /*00e8*/ 	.word	0xffffffff


	//   ....[36]....
        /*00ec*/ 	.word	0xffffffff


	//   ....[37]....
        /*00f0*/ 	.word	0xffffffff


	//   ....[38]....
        /*00f4*/ 	.word	0xffffffff


	//   ....[39]....
        /*00f8*/ 	.word	0xffffffff


	//   ....[40]....
        /*00fc*/ 	.word	0xffffffff


	//   ....[41]....
        /*0100*/ 	.word	0xffffffff


	//   ....[42]....
        /*0104*/ 	.word	0xffffffff


	//   ....[43]....
        /*0108*/ 	.word	0xffffffff


	//   ....[44]....
        /*010c*/ 	.word	0xffffffff


	//   ....[45]....
        /*0110*/ 	.word	0xffffffff


	//   ....[46]....
        /*0114*/ 	.word	0xffffffff


	//   ....[47]....
        /*0118*/ 	.word	0xffffffff


	//   ....[48]....
        /*011c*/ 	.word	0xffffffff


	//   ....[49]....
        /*0120*/ 	.word	0xffffffff


	//   ....[50]....
        /*0124*/ 	.word	0xffffffff


	//   ....[51]....
        /*0128*/ 	.word	0xffffffff


	//   ....[52]....
        /*012c*/ 	.word	0xffffffff


	//   ....[53]....
        /*0130*/ 	.word	0xffffffff


	//   ....[54]....
        /*0134*/ 	.word	0xffffffff


	//   ....[55]....
        /*0138*/ 	.word	0xffffffff


	//   ....[56]....
        /*013c*/ 	.word	0xffffffff


	//   ....[57]....
        /*0140*/ 	.word	0xffffffff


	//   ....[58]....
        /*0144*/ 	.word	0xffffffff


	//   ....[59]....
        /*0148*/ 	.word	0xffffffff


	//   ....[60]....
        /*014c*/ 	.word	0xffffffff


	//   ....[61]....
        /*0150*/ 	.word	0xffffffff


	//   ....[62]....
        /*0154*/ 	.word	0xffffffff


	//   ....[63]....
        /*0158*/ 	.word	0xffffffff


	//   ....[64]....
        /*015c*/ 	.word	0xffffffff


	//   ....[65]....
        /*0160*/ 	.word	0xffffffff


	//   ....[66]....
        /*0164*/ 	.word	0xffffffff


	//   ....[67]....
        /*0168*/ 	.word	0xffffffff


	//   ....[68]....
        /*016c*/ 	.word	0xffffffff


	//   ....[69]....
        /*0170*/ 	.word	0xffffffff


	//   ....[70]....
        /*0174*/ 	.word	0xffffffff


	//   ....[71]....
        /*0178*/ 	.word	0xffffffff


	//   ....[72]....
        /*017c*/ 	.word	0xffffffff


	//   ....[73]....
        /*0180*/ 	.word	0xffffffff


	//   ....[74]....
        /*0184*/ 	.word	0xffffffff


	//   ....[75]....
        /*0188*/ 	.word	0xffffffff


	//   ....[76]....
        /*018c*/ 	.word	0xffffffff


	//   ....[77]....
        /*0190*/ 	.word	0x0500000f


	//----- nvinfo : EIATTR_COOP_GROUP_INSTR_OFFSETS
	.align		4
.L_205:
        /*0194*/ 	.byte	0x04, 0x28
        /*0196*/ 	.short	(.L_207 - .L_206)


	//   ....[0]....
.L_206:
        /*0198*/ 	.word	0x00000750


	//   ....[1]....
        /*019c*/ 	.word	0x00000820


	//   ....[2]....
        /*01a0*/ 	.word	0x00000cb0


	//   ....[3]....
        /*01a4*/ 	.word	0x000010b0


	//   ....[4]....
        /*01a8*/ 	.word	0x00001250


	//   ....[5]....
        /*01ac*/ 	.word	0x00001a60


	//   ....[6]....
        /*01b0*/ 	.word	0x00001a80


	//   ....[7]....
        /*01b4*/ 	.word	0x00001ad0


	//   ....[8]....
        /*01b8*/ 	.word	0x00001af0


	//   ....[9]....
        /*01bc*/ 	.word	0x00001b30


	//   ....[10]....
        /*01c0*/ 	.word	0x00001b60


	//   ....[11]....
        /*01c4*/ 	.word	0x00001ba0


	//   ....[12]....
        /*01c8*/ 	.word	0x00001bd0


	//   ....[13]....
        /*01cc*/ 	.word	0x00001c10


	//   ....[14]....
        /*01d0*/ 	.word	0x00001c40


	//   ....[15]....
        /*01d4*/ 	.word	0x00001cb0


	//   ....[16]....
        /*01d8*/ 	.word	0x00001e10


	//   ....[17]....
        /*01dc*/ 	.word	0x00001e80


	//   ....[18]....
        /*01e0*/ 	.word	0x000024e0


	//   ....[19]....
        /*01e4*/ 	.word	0x000024f0


	//   ....[20]....
        /*01e8*/ 	.word	0x00002540


	//   ....[21]....
        /*01ec*/ 	.word	0x00002550


	//   ....[22]....
        /*01f0*/ 	.word	0x000025a0


	//   ....[23]....
        /*01f4*/ 	.word	0x000025b0


	//   ....[24]....
        /*01f8*/ 	.word	0x00002600


	//   ....[25]....
        /*01fc*/ 	.word	0x00002610


	//   ....[26]....
        /*0200*/ 	.word	0x00002660


	//   ....[27]....
        /*0204*/ 	.word	0x00002670


	//   ....[28]....
        /*0208*/ 	.word	0x00002700


	//   ....[29]....
        /*020c*/ 	.word	0x00002780


	//   ....[30]....
        /*0210*/ 	.word	0x00002810


	//   ....[31]....
        /*0214*/ 	.word	0x00002830


	//   ....[32]....
        /*0218*/ 	.word	0x00002840


	//   ....[33]....
        /*021c*/ 	.word	0x00002850


	//   ....[34]....
        /*0220*/ 	.word	0x00002860


	//   ....[35]....
        /*0224*/ 	.word	0x00002870


	//   ....[36]....
        /*0228*/ 	.word	0x00002f20


	//   ....[37]....
        /*022c*/ 	.word	0x000031b0


	//   ....[38]....
        /*0230*/ 	.word	0x000035a0


	//   ....[39]....
        /*0234*/ 	.word	0x00007640


	//   ....[40]....
        /*0238*/ 	.word	0x00007af0


	//   ....[41]....
        /*023c*/ 	.word	0x00007ee0


	//   ....[42]....
        /*0240*/ 	.word	0x00008a50


	//   ....[43]....
        /*0244*/ 	.word	0x000092c0


	//   ....[44]....
        /*0248*/ 	.word	0x00009d10


	//   ....[45]....
        /*024c*/ 	.word	0x0000b640


	//   ....[46]....
        /*0250*/ 	.word	0x0000cdb0


	//   ....[47]....
        /*0254*/ 	.word	0x0000cde0


	//   ....[48]....
        /*0258*/ 	.word	0x0000ce60


	//   ....[49]....
        /*025c*/ 	.word	0x0000ce70


	//   ....[50]....
        /*0260*/ 	.word	0x0000ceb0


	//   ....[51]....
        /*0264*/ 	.word	0x0000ced0


	//   ....[52]....
        /*0268*/ 	.word	0x0000cf10


	//   ....[53]....
        /*026c*/ 	.word	0x0000cf30


	//   ....[54]....
        /*0270*/ 	.word	0x0000cf70


	//   ....[55]....
        /*0274*/ 	.word	0x0000cf90


	//   ....[56]....
        /*0278*/ 	.word	0x0000d020


	//   ....[57]....
        /*027c*/ 	.word	0x0000d140


	//   ....[58]....
        /*0280*/ 	.word	0x0000d160


	//   ....[59]....
        /*0284*/ 	.word	0x0000d7b0


	//   ....[60]....
        /*0288*/ 	.word	0x0000d7c0


	//   ....[61]....
        /*028c*/ 	.word	0x0000d810


	//   ....[62]....
        /*0290*/ 	.word	0x0000d820


	//   ....[63]....
        /*0294*/ 	.word	0x0000d870


	//   ....[64]....
        /*0298*/ 	.word	0x0000d880


	//   ....[65]....
        /*029c*/ 	.word	0x0000d8d0


	//   ....[66]....
        /*02a0*/ 	.word	0x0000d8e0


	//   ....[67]....
        /*02a4*/ 	.word	0x0000d930


	//   ....[68]....
        /*02a8*/ 	.word	0x0000d940


	//   ....[69]....
        /*02ac*/ 	.word	0x0000d9d0


	//   ....[70]....
        /*02b0*/ 	.word	0x0000da40


	//   ....[71]....
        /*02b4*/ 	.word	0x0000dad0


	//   ....[72]....
        /*02b8*/ 	.word	0x0000daf0


	//   ....[73]....
        /*02bc*/ 	.word	0x0000db00


	//   ....[74]....
        /*02c0*/ 	.word	0x0000db10


	//   ....[75]....
        /*02c4*/ 	.word	0x0000db20


	//   ....[76]....
        /*02c8*/ 	.word	0x0000db30


	//   ....[77]....
        /*02cc*/ 	.word	0x0000ef40


	//----- nvinfo : EIATTR_REG_RECONFIG
	.align		4
.L_207:
        /*02d0*/ 	.byte	0x01, 0x54
	.zero		2


	//----- nvinfo : EIATTR_SYSCALL_OFFSETS
	.align		4
        /*02d4*/ 	.byte	0x04, 0x46
        /*02d6*/ 	.short	(.L_209 - .L_208)


	//   ....[0]....
.L_208:
        /*02d8*/ 	.word	0x00004910


	//   ....[1]....
        /*02dc*/ 	.word	0x000050e0


	//   ....[2]....
        /*02e0*/ 	.word	0x00005880


	//   ....[3]....
        /*02e4*/ 	.word	0x00005c80


	//   ....[4]....
        /*02e8*/ 	.word	0x00005ff0


	//   ....[5]....
        /*02ec*/ 	.word	0x00006810


	//   ....[6]....
        /*02f0*/ 	.word	0x00006900


	//   ....[7]....
        /*02f4*/ 	.word	0x0000a260


	//----- nvinfo : EIATTR_MBARRIER_INSTR_OFFSETS
	.align		4
.L_209:
        /*02f8*/ 	.byte	0x04, 0x39
        /*02fa*/ 	.short	(.L_211 - .L_210)


	//   ....[0]....
.L_210:
        /*02fc*/ 	.word	0x00000b90
        /*0300*/ 	.word	0x000000ff
        /*0304*/ 	.word	0x00036c00
        /*0308*/ 	.short	0x0100
        /*030a*/ 	.byte	0x0f
	.zero		1


	//   ....[1]....
        /*030c*/ 	.word	0x00000ba0
        /*0310*/ 	.word	0x000000ff
        /*0314*/ 	.word	0x00036c40
        /*0318*/ 	.short	0x0100
        /*031a*/ 	.byte	0x0f
	.zero		1


	//   ....[2]....
        /*031c*/ 	.word	0x00000bb0
        /*0320*/ 	.word	0x000000ff
        /*0324*/ 	.word	0x00036c08
        /*0328*/ 	.short	0x0100
        /*032a*/ 	.byte	0x0f
	.zero		1


	//   ....[3]....
        /*032c*/ 	.word	0x00000bc0
        /*0330*/ 	.word	0x000000ff
        /*0334*/ 	.word	0x00036c48
        /*0338*/ 	.short	0x0100
        /*033a*/ 	.byte	0x0f
	.zero		1


	//   ....[4]....
        /*033c*/ 	.word	0x00000bd0
        /*0340*/ 	.word	0x000000ff
        /*0344*/ 	.word	0x00036c10
        /*0348*/ 	.short	0x0100
        /*034a*/ 	.byte	0x0f
	.zero		1


	//   ....[5]....
        /*034c*/ 	.word	0x00000be0
        /*0350*/ 	.word	0x000000ff
        /*0354*/ 	.word	0x00036c50
        /*0358*/ 	.short	0x0100
        /*035a*/ 	.byte	0x0f
	.zero		1


	//   ....[6]....
        /*035c*/ 	.word	0x00000bf0
        /*0360*/ 	.word	0x000000ff
        /*0364*/ 	.word	0x00036c18
        /*0368*/ 	.short	0x0100
        /*036a*/ 	.byte	0x0f
	.zero		1


	//   ....[7]....
        /*036c*/ 	.word	0x00000c00
        /*0370*/ 	.word	0x000000ff
        /*0374*/ 	.word	0x00036c58
        /*0378*/ 	.short	0x0100
        /*037a*/ 	.byte	0x0f
	.zero		1


	//   ....[8]....
        /*037c*/ 	.word	0x00000c10
        /*0380*/ 	.word	0x000000ff
        /*0384*/ 	.word	0x00036c20
        /*0388*/ 	.short	0x0100
        /*038a*/ 	.byte	0x0f
	.zero		1


	//   ....[9]....
        /*038c*/ 	.word	0x00000c20
        /*0390*/ 	.word	0x000000ff
        /*0394*/ 	.word	0x00036c60
        /*0398*/ 	.short	0x0100
        /*039a*/ 	.byte	0x0f
	.zero		1


	//   ....[10]....
        /*039c*/ 	.word	0x00000c30
        /*03a0*/ 	.word	0x000000ff
        /*03a4*/ 	.word	0x00036c28
        /*03a8*/ 	.short	0x0100
        /*03aa*/ 	.byte	0x0f
	.zero		1


	//   ....[11]....
        /*03ac*/ 	.word	0x00000c40
        /*03b0*/ 	.word	0x000000ff
        /*03b4*/ 	.word	0x00036c68
        /*03b8*/ 	.short	0x0100
        /*03ba*/ 	.byte	0x0f
	.zero		1


	//   ....[12]....
        /*03bc*/ 	.word	0x00000c50
        /*03c0*/ 	.word	0x000000ff
        /*03c4*/ 	.word	0x00036c30
        /*03c8*/ 	.short	0x0100
        /*03ca*/ 	.byte	0x0f
	.zero		1


	//   ....[13]....
        /*03cc*/ 	.word	0x00000c60
        /*03d0*/ 	.word	0x000000ff
        /*03d4*/ 	.word	0x00036c70
        /*03d8*/ 	.short	0x0100
        /*03da*/ 	.byte	0x0f
	.zero		1


	//   ....[14]....
        /*03dc*/ 	.word	0x00000c70
        /*03e0*/ 	.word	0x000000ff
        /*03e4*/ 	.word	0x00036c38
        /*03e8*/ 	.short	0x0100
        /*03ea*/ 	.byte	0x0f
	.zero		1


	//   ....[15]....
        /*03ec*/ 	.word	0x00000c80
        /*03f0*/ 	.word	0x000000ff
        /*03f4*/ 	.word	0x00036c78
        /*03f8*/ 	.short	0x0100
        /*03fa*/ 	.byte	0x0f
	.zero		1


	//   ....[16]....
        /*03fc*/ 	.word	0x00000e30
        /*0400*/ 	.word	0x000000ff
        /*0404*/ 	.word	0x00036c80
        /*0408*/ 	.short	0x0100
        /*040a*/ 	.byte	0x0f
	.zero		1


	//   ....[17]....
        /*040c*/ 	.word	0x00000e40
        /*0410*/ 	.word	0x000000ff
        /*0414*/ 	.word	0x00036d18
        /*0418*/ 	.short	0x0100
        /*041a*/ 	.byte	0x0f
	.zero		1


	//   ....[18]....
        /*041c*/ 	.word	0x00000e50
        /*0420*/ 	.word	0x000000ff
        /*0424*/ 	.word	0x00036c88
        /*0428*/ 	.short	0x0100
        /*042a*/ 	.byte	0x0f
	.zero		1


	//   ....[19]....
        /*042c*/ 	.word	0x00000e60
        /*0430*/ 	.word	0x000000ff
        /*0434*/ 	.word	0x00036d20
        /*0438*/ 	.short	0x0100
        /*043a*/ 	.byte	0x0f
	.zero		1


	//   ....[20]....
        /*043c*/ 	.word	0x00000e70
        /*0440*/ 	.word	0x000000ff
        /*0444*/ 	.word	0x00036c90
        /*0448*/ 	.short	0x0100
        /*044a*/ 	.byte	0x0f
	.zero		1


	//   ....[21]....
        /*044c*/ 	.word	0x00000e80
        /*0450*/ 	.word	0x000000ff
        /*0454*/ 	.word	0x00036d28
        /*0458*/ 	.short	0x0100
        /*045a*/ 	.byte	0x0f
	.zero		1


	//   ....[22]....
        /*045c*/ 	.word	0x00000e90
        /*0460*/ 	.word	0x000000ff
        /*0464*/ 	.word	0x00036c98
        /*0468*/ 	.short	0x0100
        /*046a*/ 	.byte	0x0f
	.zero		1


	//   ....[23]....
        /*046c*/ 	.word	0x00000ea0
        /*0470*/ 	.word	0x000000ff
        /*0474*/ 	.word	0x00036d30
        /*0478*/ 	.short	0x0100
        /*047a*/ 	.byte	0x0f
	.zero		1


	//   ....[24]....
        /*047c*/ 	.word	0x00000eb0
        /*0480*/ 	.word	0x000000ff
        /*0484*/ 	.word	0x00036ca0
        /*0488*/ 	.short	0x0100
        /*048a*/ 	.byte	0x0f
	.zero		1


	//   ....[25]....
        /*048c*/ 	.word	0x00000ec0
        /*0490*/ 	.word	0x000000ff
        /*0494*/ 	.word	0x00036d38
        /*0498*/ 	.short	0x0100
        /*049a*/ 	.byte	0x0f
	.zero		1


	//   ....[26]....
        /*049c*/ 	.word	0x00000ed0
        /*04a0*/ 	.word	0x000000ff
        /*04a4*/ 	.word	0x00036ca8
        /*04a8*/ 	.short	0x0100
        /*04aa*/ 	.byte	0x0f
	.zero		1


	//   ....[27]....
        /*04ac*/ 	.word	0x00000ee0
        /*04b0*/ 	.word	0x000000ff
        /*04b4*/ 	.word	0x00036d40
        /*04b8*/ 	.short	0x0100
        /*04ba*/ 	.byte	0x0f
	.zero		1


	//   ....[28]....
        /*04bc*/ 	.word	0x00000ef0
        /*04c0*/ 	.word	0x000000ff
        /*04c4*/ 	.word	0x00036cb0
        /*04c8*/ 	.short	0x0100
        /*04ca*/ 	.byte	0x0f
	.zero		1


	//   ....[29]....
        /*04cc*/ 	.word	0x00000f00
        /*04d0*/ 	.word	0x000000ff
        /*04d4*/ 	.word	0x00036d48
        /*04d8*/ 	.short	0x0100
        /*04da*/ 	.byte	0x0f
	.zero		1


	//   ....[30]....
        /*04dc*/ 	.word	0x00000f10
        /*04e0*/ 	.word	0x000000ff
        /*04e4*/ 	.word	0x00036cb8
        /*04e8*/ 	.short	0x0100
        /*04ea*/ 	.byte	0x0f
	.zero		1


	//   ....[31]....
        /*04ec*/ 	.word	0x00000f20
        /*04f0*/ 	.word	0x000000ff
        /*04f4*/ 	.word	0x00036d50
        /*04f8*/ 	.short	0x0100
        /*04fa*/ 	.byte	0x0f
	.zero		1


	//   ....[32]....
        /*04fc*/ 	.word	0x00000f30
        /*0500*/ 	.word	0x000000ff
        /*0504*/ 	.word	0x00036cc0
        /*0508*/ 	.short	0x0100
        /*050a*/ 	.byte	0x0f
	.zero		1


	//   ....[33]....
        /*050c*/ 	.word	0x00000f40
        /*0510*/ 	.word	0x000000ff
        /*0514*/ 	.word	0x00036d58
        /*0518*/ 	.short	0x0100
        /*051a*/ 	.byte	0x0f
	.zero		1


	//   ....[34]....
        /*051c*/ 	.word	0x00000f50
        /*0520*/ 	.word	0x000000ff
        /*0524*/ 	.word	0x00036cc8
        /*0528*/ 	.short	0x0100
        /*052a*/ 	.byte	0x0f
	.zero		1


	//   ....[35]....
        /*052c*/ 	.word	0x00000f60
        /*0530*/ 	.word	0x000000ff
        /*0534*/ 	.word	0x00036d60
        /*0538*/ 	.short	0x0100
        /*053a*/ 	.byte	0x0f
	.zero		1


	//   ....[36]....
        /*053c*/ 	.word	0x00000f70
        /*0540*/ 	.word	0x000000ff
        /*0544*/ 	.word	0x00036cd0
        /*0548*/ 	.short	0x0100
        /*054a*/ 	.byte	0x0f
	.zero		1


	//   ....[37]....
        /*054c*/ 	.word	0x00000f80
        /*0550*/ 	.word	0x000000ff
        /*0554*/ 	.word	0x00036d68
        /*0558*/ 	.short	0x0100
        /*055a*/ 	.byte	0x0f
	.zero		1


	//   ....[38]....
        /*055c*/ 	.word	0x00000f90
        /*0560*/ 	.word	0x000000ff
        /*0564*/ 	.word	0x00036cd8
        /*0568*/ 	.short	0x0100
        /*056a*/ 	.byte	0x0f
	.zero		1


	//   ....[39]....
        /*056c*/ 	.word	0x00000fa0
        /*0570*/ 	.word	0x000000ff
        /*0574*/ 	.word	0x00036d70
        /*0578*/ 	.short	0x0100
        /*057a*/ 	.byte	0x0f
	.zero		1


	//   ....[40]....
        /*057c*/ 	.word	0x00000fb0
        /*0580*/ 	.word	0x000000ff
        /*0584*/ 	.word	0x00036ce0
        /*0588*/ 	.short	0x0100
        /*058a*/ 	.byte	0x0f
	.zero		1


	//   ....[41]....
        /*058c*/ 	.word	0x00000fc0
        /*0590*/ 	.word	0x000000ff
        /*0594*/ 	.word	0x00036d78
        /*0598*/ 	.short	0x0100
        /*059a*/ 	.byte	0x0f
	.zero		1


	//   ....[42]....
        /*059c*/ 	.word	0x00000fd0
        /*05a0*/ 	.word	0x000000ff
        /*05a4*/ 	.word	0x00036ce8
        /*05a8*/ 	.short	0x0100
        /*05aa*/ 	.byte	0x0f
	.zero		1


	//   ....[43]....
        /*05ac*/ 	.word	0x00000fe0
        /*05b0*/ 	.word	0x000000ff
        /*05b4*/ 	.word	0x00036d80
        /*05b8*/ 	.short	0x0100
        /*05ba*/ 	.byte	0x0f
	.zero		1


	//   ....[44]....
        /*05bc*/ 	.word	0x00000ff0
        /*05c0*/ 	.word	0x000000ff
        /*05c4*/ 	.word	0x00036cf0
        /*05c8*/ 	.short	0x0100
        /*05ca*/ 	.byte	0x0f
	.zero		1


	//   ....[45]....
        /*05cc*/ 	.word	0x00001000
        /*05d0*/ 	.word	0x000000ff
        /*05d4*/ 	.word	0x00036d88
        /*05d8*/ 	.short	0x0100
        /*05da*/ 	.byte	0x0f
	.zero		1


	//   ....[46]....
        /*05dc*/ 	.word	0x00001010
        /*05e0*/ 	.word	0x000000ff
        /*05e4*/ 	.word	0x00036cf8
        /*05e8*/ 	.short	0x0100
        /*05ea*/ 	.byte	0x0f
	.zero		1


	//   ....[47]....
        /*05ec*/ 	.word	0x00001020
        /*05f0*/ 	.word	0x000000ff
        /*05f4*/ 	.word	0x00036d90
        /*05f8*/ 	.short	0x0100
        /*05fa*/ 	.byte	0x0f
	.zero		1


	//   ....[48]....
        /*05fc*/ 	.word	0x00001030
        /*0600*/ 	.word	0x000000ff
        /*0604*/ 	.word	0x00036d00
        /*0608*/ 	.short	0x0100
        /*060a*/ 	.byte	0x0f
	.zero		1


	//   ....[49]....
        /*060c*/ 	.word	0x00001040
        /*0610*/ 	.word	0x000000ff
        /*0614*/ 	.word	0x00036d98
        /*0618*/ 	.short	0x0100
        /*061a*/ 	.byte	0x0f
	.zero		1


	//   ....[50]....
        /*061c*/ 	.word	0x00001050
        /*0620*/ 	.word	0x000000ff
        /*0624*/ 	.word	0x00036d08
        /*0628*/ 	.short	0x0100
        /*062a*/ 	.byte	0x0f
	.zero		1


	//   ....[51]....
        /*062c*/ 	.word	0x00001060
        /*0630*/ 	.word	0x000000ff
        /*0634*/ 	.word	0x00036da0
        /*0638*/ 	.short	0x0100
        /*063a*/ 	.byte	0x0f
	.zero		1


	//   ....[52]....
        /*063c*/ 	.word	0x00001070
        /*0640*/ 	.word	0x000000ff
        /*0644*/ 	.word	0x00036d10
        /*0648*/ 	.short	0x0100
        /*064a*/ 	.byte	0x0f
	.zero		1


	//   ....[53]....
        /*064c*/ 	.word	0x00001080
        /*0650*/ 	.word	0x000000ff
        /*0654*/ 	.word	0x00036da8
        /*0658*/ 	.short	0x0100
        /*065a*/ 	.byte	0x0f
	.zero		1


	//   ....[54]....
        /*065c*/ 	.word	0x00001200
        /*0660*/ 	.word	0x000000ff
        /*0664*/ 	.word	0x00036db0
        /*0668*/ 	.short	0x0100
        /*066a*/ 	.byte	0x0f
	.zero		1


	//   ....[55]....
        /*066c*/ 	.word	0x00001210
        /*0670*/ 	.word	0x000000ff
        /*0674*/ 	.word	0x00036dc0
        /*0678*/ 	.short	0x0100
        /*067a*/ 	.byte	0x0f
	.zero		1


	//   ....[56]....
        /*067c*/ 	.word	0x00001220
        /*0680*/ 	.word	0x000000ff
        /*0684*/ 	.word	0x00036db8
        /*0688*/ 	.short	0x0100
        /*068a*/ 	.byte	0x0f
	.zero		1


	//   ....[57]....
        /*068c*/ 	.word	0x00001230
        /*0690*/ 	.word	0x000000ff
        /*0694*/ 	.word	0x00036dc8
        /*0698*/ 	.short	0x0100
        /*069a*/ 	.byte	0x0f
	.zero		1


	//   ....[58]....
        /*069c*/ 	.word	0x000013c0
        /*06a0*/ 	.word	0x000000ff
        /*06a4*/ 	.word	0x00036dd0
        /*06a8*/ 	.short	0x0100
        /*06aa*/ 	.byte	0x06
	.zero		1


	//   ....[59]....
        /*06ac*/ 	.word	0x00001400
        /*06b0*/ 	.word	0x000000ff
        /*06b4*/ 	.word	0x00036dd8
        /*06b8*/ 	.short	0x0100
        /*06ba*/ 	.byte	0x06
	.zero		1


	//   ....[60]....
        /*06bc*/ 	.word	0x00003cb0
        /*06c0*/ 	.word	0x000000ff
        /*06c4*/ 	.word	0x00036c80
        /*06c8*/ 	.short	0x010a
        /*06ca*/ 	.byte	0x04
	.zero		1


	//   ....[61]....
        /*06cc*/ 	.word	0x00003d10
        /*06d0*/ 	.word	0x000000ff
        /*06d4*/ 	.word	0x00036c80
        /*06d8*/ 	.short	0x010a
        /*06da*/ 	.byte	0x04
	.zero		1


	//   ....[62]....
        /*06dc*/ 	.word	0x00003eb0
        /*06e0*/ 	.word	0x000000ff
        /*06e4*/ 	.word	0x00036c80
        /*06e8*/ 	.short	0x010a
        /*06ea*/ 	.byte	0x09
	.zero		1


	//   ....[63]....
        /*06ec*/ 	.word	0x00004700
        /*06f0*/ 	.word	0x000000ff
        /*06f4*/ 	.word	0x00036c80
        /*06f8*/ 	.short	0x010a
        /*06fa*/ 	.byte	0x09
	.zero		1


	//   ....[64]....
        /*06fc*/ 	.word	0x00004f40
        /*0700*/ 	.word	0x00000023
        /*0704*/ 	.word	0x00036c80
        /*0708*/ 	.short	0x010a
        /*070a*/ 	.byte	0x3f
	.zero		1


	//   ....[65]....
        /*070c*/ 	.word	0x00005580
        /*0710*/ 	.word	0x000000ff
        /*0714*/ 	.word	0x00000000
        /*0718*/ 	.short	0x0101
        /*071a*/ 	.byte	0x04
	.zero		1


	//   ....[66]....
        /*071c*/ 	.word	0x000056d0
        /*0720*/ 	.word	0x00000023
        /*0724*/ 	.word	0x00036c80
        /*0728*/ 	.short	0x010a
        /*072a*/ 	.byte	0x3f
	.zero		1


	//   ....[67]....
        /*072c*/ 	.word	0x00006490
        /*0730*/ 	.word	0x000000ff
        /*0734*/ 	.word	0x00000000
        /*0738*/ 	.short	0x0101
        /*073a*/ 	.byte	0x04
	.zero		1


	//   ....[68]....
        /*073c*/ 	.word	0x000065c0
        /*0740*/ 	.word	0x000000ff
        /*0744*/ 	.word	0x00000000
        /*0748*/ 	.short	0x0101
        /*074a*/ 	.byte	0x04
	.zero		1


	//   ....[69]....
        /*074c*/ 	.word	0x00006cf0
        /*0750*/ 	.word	0x00000007
        /*0754*/ 	.word	0x00036db0
        /*0758*/ 	.short	0x010a
        /*075a*/ 	.byte	0x3f
	.zero		1


	//   ....[70]....
        /*075c*/ 	.word	0x00007180
        /*0760*/ 	.word	0x000000ff
        /*0764*/ 	.word	0x00000000
        /*0768*/ 	.short	0x0101
        /*076a*/ 	.byte	0x04
	.zero		1


	//   ....[71]....
        /*076c*/ 	.word	0x000071d0
        /*0770*/ 	.word	0x000000ff
        /*0774*/ 	.word	0x00036c00
        /*0778*/ 	.short	0x010a
        /*077a*/ 	.byte	0x04
	.zero		1


	//   ....[72]....
        /*077c*/ 	.word	0x000072e0
        /*0780*/ 	.word	0x000000ff
        /*0784*/ 	.word	0x00000000
        /*0788*/ 	.short	0x0101
        /*078a*/ 	.byte	0x04
	.zero		1


	//   ....[73]....
        /*078c*/ 	.word	0x00008000
        /*0790*/ 	.word	0x000000ff
        /*0794*/ 	.word	0x00036dd8
        /*0798*/ 	.short	0x010a
        /*079a*/ 	.byte	0x0c
	.zero		1


	//   ....[74]....
        /*079c*/ 	.word	0x00008160
        /*07a0*/ 	.word	0x000000ff
        /*07a4*/ 	.word	0x00036c00
        /*07a8*/ 	.short	0x010a
        /*07aa*/ 	.byte	0x08
	.zero		1


	//   ....[75]....
        /*07ac*/ 	.word	0x00008280
        /*07b0*/ 	.word	0x000000ff
        /*07b4*/ 	.word	0x00000000
        /*07b8*/ 	.short	0x0101
        /*07ba*/ 	.byte	0x08
	.zero		1


	//   ....[76]....
        /*07bc*/ 	.word	0x00008450
        /*07c0*/ 	.word	0x000000ff
        /*07c4*/ 	.word	0x00036dc0
        /*07c8*/ 	.short	0x010a
        /*07ca*/ 	.byte	0x0d
	.zero		1


	//   ....[77]....
        /*07cc*/ 	.word	0x000085b0
        /*07d0*/ 	.word	0x000000ff
        /*07d4*/ 	.word	0x00036db0
        /*07d8*/ 	.short	0x010b
        /*07da*/ 	.byte	0x0d
	.zero		1


	//   ....[78]....
        /*07dc*/ 	.word	0x00008670
        /*07e0*/ 	.word	0x000000ff
        /*07e4*/ 	.word	0x00000000
        /*07e8*/ 	.short	0x0101
        /*07ea*/ 	.byte	0x08
	.zero		1


	//   ....[79]....
        /*07ec*/ 	.word	0x00008c40
        /*07f0*/ 	.word	0x00000004
        /*07f4*/ 	.word	0x00036dc0
        /*07f8*/ 	.short	0x010a
        /*07fa*/ 	.byte	0x3f
	.zero		1


	//   ....[80]....
        /*07fc*/ 	.word	0x00008d00
        /*0800*/ 	.word	0x00000003
        /*0804*/ 	.word	0x00036dc0
        /*0808*/ 	.short	0x010a
        /*080a*/ 	.byte	0x3f
	.zero		1


	//   ....[81]....
        /*080c*/ 	.word	0x0000a370
        /*0810*/ 	.word	0x00000007
        /*0814*/ 	.word	0x00036d18
        /*0818*/ 	.short	0x010a
        /*081a*/ 	.byte	0x3f
	.zero		1


	//   ....[82]....
        /*081c*/ 	.word	0x0000a990
        /*0820*/ 	.word	0x000000ff
        /*0824*/ 	.word	0x00036dd8
        /*0828*/ 	.short	0x0101
        /*082a*/ 	.byte	0x2c
	.zero		1


	//   ....[83]....
        /*082c*/ 	.word	0x0000aa70
        /*0830*/ 	.word	0x00000003
        /*0834*/ 	.word	0x00036c00
        /*0838*/ 	.short	0x010a
        /*083a*/ 	.byte	0x3f
	.zero		1


	//   ....[84]....
        /*083c*/ 	.word	0x0000abb0
        /*0840*/ 	.word	0x00000000
        /*0844*/ 	.word	0x00000000
        /*0848*/ 	.short	0x0101
        /*084a*/ 	.byte	0x3f
	.zero		1


	//   ....[85]....
        /*084c*/ 	.word	0x0000b910
        /*0850*/ 	.word	0x00000007
        /*0854*/ 	.word	0x00000000
        /*0858*/ 	.short	0x010a
        /*085a*/ 	.byte	0x3f
	.zero		1


	//   ....[86]....
        /*085c*/ 	.word	0x0000b990
        /*0860*/ 	.word	0x00000008
        /*0864*/ 	.word	0x00000000
        /*0868*/ 	.short	0x010a
        /*086a*/ 	.byte	0x3f
	.zero		1


	//   ....[87]....
        /*086c*/ 	.word	0x0000ba20
        /*0870*/ 	.word	0x00000007
        /*0874*/ 	.word	0x00000000
        /*0878*/ 	.short	0x010a
        /*087a*/ 	.byte	0x3f
	.zero		1


	//   ....[88]....
        /*087c*/ 	.word	0x0000bab0
        /*0880*/ 	.word	0x00000008
        /*0884*/ 	.word	0x00000000
        /*0888*/ 	.short	0x010a
        /*088a*/ 	.byte	0x3f
	.zero		1


	//   ....[89]....
        /*088c*/ 	.word	0x0000bb40
        /*0890*/ 	.word	0x00000007
        /*0894*/ 	.word	0x00000000
        /*0898*/ 	.short	0x010a
        /*089a*/ 	.byte	0x3f
	.zero		1


	//   ....[90]....
        /*089c*/ 	.word	0x0000bbd0
        /*08a0*/ 	.word	0x00000008
        /*08a4*/ 	.word	0x00000000
        /*08a8*/ 	.short	0x010a
        /*08aa*/ 	.byte	0x3f
	.zero		1


	//   ....[91]....
        /*08ac*/ 	.word	0x0000bc60
        /*08b0*/ 	.word	0x00000007
        /*08b4*/ 	.word	0x00000000
        /*08b8*/ 	.short	0x010a
        /*08ba*/ 	.byte	0x3f
	.zero		1


	//   ....[92]....
        /*08bc*/ 	.word	0x0000bcf0
        /*08c0*/ 	.word	0x00000008
        /*08c4*/ 	.word	0x00000000
        /*08c8*/ 	.short	0x010a
        /*08ca*/ 	.byte	0x3f
	.zero		1


	//   ....[93]....
        /*08cc*/ 	.word	0x0000bd80
        /*08d0*/ 	.word	0x00000007
        /*08d4*/ 	.word	0x00000000
        /*08d8*/ 	.short	0x010a
        /*08da*/ 	.byte	0x3f
	.zero		1


	//   ....[94]....
        /*08dc*/ 	.word	0x0000be10
        /*08e0*/ 	.word	0x00000008
        /*08e4*/ 	.word	0x00000000
        /*08e8*/ 	.short	0x010a
        /*08ea*/ 	.byte	0x3f
	.zero		1


	//   ....[95]....
        /*08ec*/ 	.word	0x0000bea0
        /*08f0*/ 	.word	0x00000007
        /*08f4*/ 	.word	0x00000000
        /*08f8*/ 	.short	0x010a
        /*08fa*/ 	.byte	0x3f
	.zero		1


	//   ....[96]....
        /*08fc*/ 	.word	0x0000bf30
        /*0900*/ 	.word	0x00000008
        /*0904*/ 	.word	0x00000000
        /*0908*/ 	.short	0x010a
        /*090a*/ 	.byte	0x3f
	.zero		1


	//   ....[97]....
        /*090c*/ 	.word	0x0000bfc0
        /*0910*/ 	.word	0x00000007
        /*0914*/ 	.word	0x00000000
        /*0918*/ 	.short	0x010a
        /*091a*/ 	.byte	0x3f
	.zero		1


	//   ....[98]....
        /*091c*/ 	.word	0x0000c050
        /*0920*/ 	.word	0x00000008
        /*0924*/ 	.word	0x00000000
        /*0928*/ 	.short	0x010a
        /*092a*/ 	.byte	0x3f
	.zero		1


	//   ....[99]....
        /*092c*/ 	.word	0x0000c0e0
        /*0930*/ 	.word	0x00000007
        /*0934*/ 	.word	0x00000000
        /*0938*/ 	.short	0x010a
        /*093a*/ 	.byte	0x3f
	.zero		1


	//   ....[100]....
        /*093c*/ 	.word	0x0000c170
        /*0940*/ 	.word	0x00000008
        /*0944*/ 	.word	0x00000000
        /*0948*/ 	.short	0x010a
        /*094a*/ 	.byte	0x3f
	.zero		1


	//   ....[101]....
        /*094c*/ 	.word	0x0000c200
        /*0950*/ 	.word	0x00000007
        /*0954*/ 	.word	0x00000000
        /*0958*/ 	.short	0x010a
        /*095a*/ 	.byte	0x3f
	.zero		1


	//   ....[102]....
        /*095c*/ 	.word	0x0000c290
        /*0960*/ 	.word	0x00000008
        /*0964*/ 	.word	0x00000000
        /*0968*/ 	.short	0x010a
        /*096a*/ 	.byte	0x3f
	.zero		1


	//   ....[103]....
        /*096c*/ 	.word	0x0000c320
        /*0970*/ 	.word	0x00000003
        /*0974*/ 	.word	0x00000000
        /*0978*/ 	.short	0x010a
        /*097a*/ 	.byte	0x3f
	.zero		1


	//   ....[104]....
        /*097c*/ 	.word	0x0000e060
        /*0980*/ 	.word	0x000000ff
        /*0984*/ 	.word	0x00036c40
        /*0988*/ 	.short	0x010a
        /*098a*/ 	.byte	0x1e
	.zero		1


	//   ....[105]....
        /*098c*/ 	.word	0x0000e180
        /*0990*/ 	.word	0x000000ff
        /*0994*/ 	.word	0x00036c00
        /*0998*/ 	.short	0x0101
        /*099a*/ 	.byte	0x1e
	.zero		1


	//   ....[106]....
        /*099c*/ 	.word	0x0000e260
        /*09a0*/ 	.word	0x000000ff
        /*09a4*/ 	.word	0x00036c40
        /*09a8*/ 	.short	0x010a
        /*09aa*/ 	.byte	0x04
	.zero		1


	//   ....[107]....
        /*09ac*/ 	.word	0x0000e320
        /*09b0*/ 	.word	0x000000ff
        /*09b4*/ 	.word	0x00036c40
        /*09b8*/ 	.short	0x010a
        /*09ba*/ 	.byte	0x05
	.zero		1


	//   ....[108]....
        /*09bc*/ 	.word	0x0000e3e0
        /*09c0*/ 	.word	0x000000ff
        /*09c4*/ 	.word	0x00036c40
        /*09c8*/ 	.short	0x010a
        /*09ca*/ 	.byte	0x05
	.zero		1


	//   ....[109]....
        /*09cc*/ 	.word	0x0000e4a0
        /*09d0*/ 	.word	0x000000ff
        /*09d4*/ 	.word	0x00036c40
        /*09d8*/ 	.short	0x010a
        /*09da*/ 	.byte	0x05
	.zero		1


	//   ....[110]....
        /*09dc*/ 	.word	0x0000e560
        /*09e0*/ 	.word	0x000000ff
        /*09e4*/ 	.word	0x00036c40
        /*09e8*/ 	.short	0x010a
        /*09ea*/ 	.byte	0x05
	.zero		1


	//   ....[111]....
        /*09ec*/ 	.word	0x0000e620
        /*09f0*/ 	.word	0x000000ff
        /*09f4*/ 	.word	0x00036c40
        /*09f8*/ 	.short	0x010a
        /*09fa*/ 	.byte	0x05
	.zero		1


	//   ....[112]....
        /*09fc*/ 	.word	0x0000e6e0
        /*0a00*/ 	.word	0x000000ff
        /*0a04*/ 	.word	0x00036c40
        /*0a08*/ 	.short	0x010a
        /*0a0a*/ 	.byte	0x05
	.zero		1


	//   ....[113]....
        /*0a0c*/ 	.word	0x0000e7b0
        /*0a10*/ 	.word	0x00000003
        /*0a14*/ 	.word	0x00036c40
        /*0a18*/ 	.short	0x010a
        /*0a1a*/ 	.byte	0x3f
	.zero		1


	//   ....[114]....
        /*0a1c*/ 	.word	0x0000e810
        /*0a20*/ 	.word	0x00000003
        /*0a24*/ 	.word	0x00036c80
        /*0a28*/ 	.short	0x010a
        /*0a2a*/ 	.byte	0x3f
	.zero		1


	//   ....[115]....
        /*0a2c*/ 	.word	0x0000e870
        /*0a30*/ 	.word	0x00000003
        /*0a34*/ 	.word	0x00036c80
        /*0a38*/ 	.short	0x010a
        /*0a3a*/ 	.byte	0x3f
	.zero		1


	//   ....[116]....
        /*0a3c*/ 	.word	0x0000e8c0
        /*0a40*/ 	.word	0x00000023
        /*0a44*/ 	.word	0x00036c80
        /*0a48*/ 	.short	0x010a
        /*0a4a*/ 	.byte	0x3f
	.zero		1


	//   ....[117]....
        /*0a4c*/ 	.word	0x0000e970
        /*0a50*/ 	.word	0x00000007
        /*0a54*/ 	.word	0x00036db0
        /*0a58*/ 	.short	0x010a
        /*0a5a*/ 	.byte	0x3f
	.zero		1


	//   ....[118]....
        /*0a5c*/ 	.word	0x0000e9d0
        /*0a60*/ 	.word	0x00000003
        /*0a64*/ 	.word	0x00036c00
        /*0a68*/ 	.short	0x010a
        /*0a6a*/ 	.byte	0x3f
	.zero		1


	//   ....[119]....
        /*0a6c*/ 	.word	0x0000ea30
        /*0a70*/ 	.word	0x00000003
        /*0a74*/ 	.word	0x00036dd8
        /*0a78*/ 	.short	0x010a
        /*0a7a*/ 	.byte	0x3f
	.zero		1


	//   ....[120]....
        /*0a7c*/ 	.word	0x0000ea90
        /*0a80*/ 	.word	0x00000006
        /*0a84*/ 	.word	0x00036c00
        /*0a88*/ 	.short	0x010a
        /*0a8a*/ 	.byte	0x3f
	.zero		1


	//   ....[121]....
        /*0a8c*/ 	.word	0x0000eaf0
        /*0a90*/ 	.word	0x00000005
        /*0a94*/ 	.word	0x00036dc0
        /*0a98*/ 	.short	0x010a
        /*0a9a*/ 	.byte	0x3f
	.zero		1


	//   ....[122]....
        /*0a9c*/ 	.word	0x0000eb40
        /*0aa0*/ 	.word	0x00000004
        /*0aa4*/ 	.word	0x00036dc0
        /*0aa8*/ 	.short	0x010a
        /*0aaa*/ 	.byte	0x3f
	.zero		1


	//   ....[123]....
        /*0aac*/ 	.word	0x0000eb90
        /*0ab0*/ 	.word	0x00000007
        /*0ab4*/ 	.word	0x00036d18
        /*0ab8*/ 	.short	0x010a
        /*0aba*/ 	.byte	0x3f
	.zero		1


	//   ....[124]....
        /*0abc*/ 	.word	0x0000ee40
        /*0ac0*/ 	.word	0x00000003
        /*0ac4*/ 	.word	0x00036c00
        /*0ac8*/ 	.short	0x010a
        /*0aca*/ 	.byte	0x3f
	.zero		1


	//   ....[125]....
        /*0acc*/ 	.word	0x0000f050
        /*0ad0*/ 	.word	0x00000007
        /*0ad4*/ 	.word	0x00000000
        /*0ad8*/ 	.short	0x010a
        /*0ada*/ 	.byte	0x3f
	.zero		1


	//   ....[126]....
        /*0adc*/ 	.word	0x0000f0a0
        /*0ae0*/ 	.word	0x00000008
        /*0ae4*/ 	.word	0x00000000
        /*0ae8*/ 	.short	0x010a
        /*0aea*/ 	.byte	0x3f
	.zero		1


	//   ....[127]....
        /*0aec*/ 	.word	0x0000f0f0
        /*0af0*/ 	.word	0x00000007
        /*0af4*/ 	.word	0x00000000
        /*0af8*/ 	.short	0x010a
        /*0afa*/ 	.byte	0x3f
	.zero		1


	//   ....[128]....
        /*0afc*/ 	.word	0x0000f140
        /*0b00*/ 	.word	0x00000008
        /*0b04*/ 	.word	0x00000000
        /*0b08*/ 	.short	0x010a
        /*0b0a*/ 	.byte	0x3f
	.zero		1


	//   ....[129]....
        /*0b0c*/ 	.word	0x0000f190
        /*0b10*/ 	.word	0x00000007
        /*0b14*/ 	.word	0x00000000
        /*0b18*/ 	.short	0x010a
        /*0b1a*/ 	.byte	0x3f
	.zero		1


	//   ....[130]....
        /*0b1c*/ 	.word	0x0000f1e0
        /*0b20*/ 	.word	0x00000008
        /*0b24*/ 	.word	0x00000000
        /*0b28*/ 	.short	0x010a
        /*0b2a*/ 	.byte	0x3f
	.zero		1


	//   ....[131]....
        /*0b2c*/ 	.word	0x0000f230
        /*0b30*/ 	.word	0x00000007
        /*0b34*/ 	.word	0x00000000
        /*0b38*/ 	.short	0x010a
        /*0b3a*/ 	.byte	0x3f
	.zero		1


	//   ....[132]....
        /*0b3c*/ 	.word	0x0000f280
        /*0b40*/ 	.word	0x00000008
        /*0b44*/ 	.word	0x00000000
        /*0b48*/ 	.short	0x010a
        /*0b4a*/ 	.byte	0x3f
	.zero		1


	//   ....[133]....
        /*0b4c*/ 	.word	0x0000f2d0
        /*0b50*/ 	.word	0x00000007
        /*0b54*/ 	.word	0x00000000
        /*0b58*/ 	.short	0x010a
        /*0b5a*/ 	.byte	0x3f
	.zero		1


	//   ....[134]....
        /*0b5c*/ 	.word	0x0000f320
        /*0b60*/ 	.word	0x00000008
        /*0b64*/ 	.word	0x00000000
        /*0b68*/ 	.short	0x010a
        /*0b6a*/ 	.byte	0x3f
	.zero		1


	//   ....[135]....
        /*0b6c*/ 	.word	0x0000f370
        /*0b70*/ 	.word	0x00000007
        /*0b74*/ 	.word	0x00000000
        /*0b78*/ 	.short	0x010a
        /*0b7a*/ 	.byte	0x3f
	.zero		1


	//   ....[136]....
        /*0b7c*/ 	.word	0x0000f3c0
        /*0b80*/ 	.word	0x00000008
        /*0b84*/ 	.word	0x00000000
        /*0b88*/ 	.short	0x010a
        /*0b8a*/ 	.byte	0x3f
	.zero		1


	//   ....[137]....
        /*0b8c*/ 	.word	0x0000f410
        /*0b90*/ 	.word	0x00000007
        /*0b94*/ 	.word	0x00000000
        /*0b98*/ 	.short	0x010a
        /*0b9a*/ 	.byte	0x3f
	.zero		1


	//   ....[138]....
        /*0b9c*/ 	.word	0x0000f460
        /*0ba0*/ 	.word	0x00000008
        /*0ba4*/ 	.word	0x00000000
        /*0ba8*/ 	.short	0x010a
        /*0baa*/ 	.byte	0x3f
	.zero		1


	//   ....[139]....
        /*0bac*/ 	.word	0x0000f4b0
        /*0bb0*/ 	.word	0x00000007
        /*0bb4*/ 	.word	0x00000000
        /*0bb8*/ 	.short	0x010a
        /*0bba*/ 	.byte	0x3f
	.zero		1


	//   ....[140]....
        /*0bbc*/ 	.word	0x0000f500
        /*0bc0*/ 	.word	0x00000008
        /*0bc4*/ 	.word	0x00000000
        /*0bc8*/ 	.short	0x010a
        /*0bca*/ 	.byte	0x3f
	.zero		1


	//   ....[141]....
        /*0bcc*/ 	.word	0x0000f550
        /*0bd0*/ 	.word	0x00000007
        /*0bd4*/ 	.word	0x00000000
        /*0bd8*/ 	.short	0x010a
        /*0bda*/ 	.byte	0x3f
	.zero		1


	//   ....[142]....
        /*0bdc*/ 	.word	0x0000f5a0
        /*0be0*/ 	.word	0x00000008
        /*0be4*/ 	.word	0x00000000
        /*0be8*/ 	.short	0x010a
        /*0bea*/ 	.byte	0x3f
	.zero		1


	//   ....[143]....
        /*0bec*/ 	.word	0x0000f600
        /*0bf0*/ 	.word	0x00000003
        /*0bf4*/ 	.word	0x00036c40
        /*0bf8*/ 	.short	0x010a
        /*0bfa*/ 	.byte	0x3f
	.zero		1


	//   ....[144]....
        /*0bfc*/ 	.word	0x0000f660
        /*0c00*/ 	.word	0x00000003
        /*0c04*/ 	.word	0x00036c40
        /*0c08*/ 	.short	0x010a
        /*0c0a*/ 	.byte	0x3f
	.zero		1


	//   ....[145]....
        /*0c0c*/ 	.word	0x0000f6c0
        /*0c10*/ 	.word	0x00000003
        /*0c14*/ 	.word	0x00036c40
        /*0c18*/ 	.short	0x010a
        /*0c1a*/ 	.byte	0x3f
	.zero		1


	//   ....[146]....
        /*0c1c*/ 	.word	0x0000f720
        /*0c20*/ 	.word	0x00000003
        /*0c24*/ 	.word	0x00036c40
        /*0c28*/ 	.short	0x010a
        /*0c2a*/ 	.byte	0x3f
	.zero		1


	//   ....[147]....
        /*0c2c*/ 	.word	0x0000f780
        /*0c30*/ 	.word	0x00000003
        /*0c34*/ 	.word	0x00036c40
        /*0c38*/ 	.short	0x010a
        /*0c3a*/ 	.byte	0x3f
	.zero		1


	//   ....[148]....
        /*0c3c*/ 	.word	0x0000f7e0
        /*0c40*/ 	.word	0x00000003
        /*0c44*/ 	.word	0x00036c40
        /*0c48*/ 	.short	0x010a
        /*0c4a*/ 	.byte	0x3f
	.zero		1


	//   ....[149]....
        /*0c4c*/ 	.word	0x0000f840
        /*0c50*/ 	.word	0x00000003
        /*0c54*/ 	.word	0x00036c40
        /*0c58*/ 	.short	0x010a
        /*0c5a*/ 	.byte	0x3f
	.zero		1


	//   ....[150]....
        /*0c5c*/ 	.word	0x0000f8a0
        /*0c60*/ 	.word	0x00000003
        /*0c64*/ 	.word	0x00036c40
        /*0c68*/ 	.short	0x010a
        /*0c6a*/ 	.byte	0x3f
	.zero		1


	//----- nvinfo : EIATTR_NUM_MBARRIERS
	.align		4
.L_211:
        /*0c6c*/ 	.byte	0x03, 0x38
        /*0c6e*/ 	.short	0x003c


	//----- nvinfo : EIATTR_EXIT_INSTR_OFFSETS
	.align		4
        /*0c70*/ 	.byte	0x04, 0x1c
        /*0c72*/ 	.short	(.L_213 - .L_212)


	//   ....[0]....
.L_212:
        /*0c74*/ 	.word	0x00002df0


	//   ....[1]....
        /*0c78*/ 	.word	0x00002ed0


	//   ....[2]....
        /*0c7c*/ 	.word	0x00007850


	//   ....[3]....
        /*0c80*/ 	.word	0x000078e0


	//   ....[4]....
        /*0c84*/ 	.word	0x00008d50


	//   ....[5]....
        /*0c88*/ 	.word	0x0000c370


	//   ....[6]....
        /*0c8c*/ 	.word	0x0000e7e0


	//----- nvinfo : EIATTR_MAX_THREADS
	.align		4
.L_213:
        /*0c90*/ 	.byte	0x04, 0x05
        /*0c92*/ 	.short	(.L_215 - .L_214)
.L_214:
        /*0c94*/ 	.word	0x00000180
        /*0c98*/ 	.word	0x00000001
        /*0c9c*/ 	.word	0x00000001


	//----- nvinfo : EIATTR_CRS_STACK_SIZE
	.align		4
.L_215:
        /*0ca0*/ 	.byte	0x04, 0x1e
        /*0ca2*/ 	.short	(.L_217 - .L_216)
.L_216:
        /*0ca4*/ 	.word	0x00000000


	//----- nvinfo : EIATTR_CBANK_PARAM_SIZE
	.align		4
.L_217:
        /*0ca8*/ 	.byte	0x03, 0x19
        /*0caa*/ 	.short	0x09f0


	//----- nvinfo : EIATTR_PARAM_CBANK
	.align		4
        /*0cac*/ 	.byte	0x04, 0x0a
        /*0cae*/ 	.short	(.L_219 - .L_218)
	.align		4
.L_218:
        /*0cb0*/ 	.word	index@(.nv.constant0._ZN7cutlass13device_kernelINS_4gemm6kernel13GemmUniversalINS1_17GroupProblemShapeIN4cute5tupleIJiiiEEEEENS1_10collective13CollectiveMmaINS1_49MainloopSm90ArrayTmaGmmaWarpSpecializedMixedInputILi19ENS6_IJNS5_1CILi1EEESD_SD_EEENS1_43KernelPtrArrayTmaWarpSpecializedCooperativeEEENS6_IJNSC_ILi128EEENSC_ILi16EEESH_EEENS6_IJNS_15integer_subbyteILi4ELb1EEENS_5ArrayINS_12float_e4m3_tELi8ELb0EEEEEEPNS5_6LayoutINS6_IJNS6_IJNS6_IJNS6_IJNSC_ILi8EEENSC_ILi2EEEEEESD_EEEiEEENS6_IJNS6_IJNS6_IJNSC_ILi4EEESW_SS_EEESD_EEEiEEENS6_IJSD_SD_EEEEEENS6_IJNS6_IJNS6_IJNS6_IJNSC_ILi64EEESW_EEENSC_ILi0EEEEEENSC_ILi512EEEEEENS6_IJNS6_IJNS6_IJSD_SI_SR_EEES14_EEEiEEENS6_IJS14_S14_EEEEEEEESN_PNS6_IJlSD_S14_EEENS5_8TiledMMAINS5_8MMA_AtomIJNS5_4SM904GMMA30MMA_64x16x32_F32E4M3E4M3_RS_TNILNS1K_7ScaleInE1ELS1M_1EEEEEENSQ_INS6_IJSS_SD_SD_EEENS6_IJSD_S14_S14_EEEEENS6_IJNS5_10UnderscoreES1S_S1S_EEEEENS5_13SM90_TMA_LOADENS5_14ComposedLayoutINS5_7SwizzleILi2ELi4ELi3EEENS5_18smem_ptr_flag_bitsILi4EEENSQ_INS6_IJSR_SH_EEENS6_IJSH_SD_EEEEEEENS5_9Copy_AtomIJNS5_39AutoVectorizingCopyWithAssumedAlignmentILi128EEESL_EEENS5_8identityES1V_NS1W_INS1X_ILi3ELi4ELi3EEENS1Z_ILi8EEES23_EEvS29_EENS_8epilogue10collective18CollectiveEpilogueINS2E_30Sm90PtrArrayTmaWarpSpecializedILi2ELi1ELi8ELb1ELb0ELi2EEEJSJ_NS6_IJSH_SI_EEENS_6half_tEPNS6_IJSD_lS14_EEES2K_S2M_NS2E_6fusion15FusionCallbacksIS2I_NS2N_17LinearCombinationIS2K_fS2K_fLNS_15FloatRoundStyleE2EEESJ_S2J_JEEES1V_NS1W_IS2A_NS1Z_ILi16EEENSQ_INS6_IJS12_SR_EEENS6_IJSD_S12_EEEEEEENS5_17SM75_U16x8_LDSM_TENS5_14SM90_TMA_STOREES2X_NS5_17SM90_U16x8_STSM_TENS25_IJNS5_17SM90_U32x4_STSM_NES2K_EEEvEEEvvEEEEvNT_6ParamsE)
        /*0cb4*/ 	.short	0x0210
        /*0cb6*/ 	.short	0x09f0


	//----- nvinfo : EIATTR_SW_WAR
	.align		4
.L_219:
        /*0cb8*/ 	.byte	0x04, 0x36
        /*0cba*/ 	.short	(.L_221 - .L_220)
.L_220:
        /*0cbc*/ 	.word	0x00000008
.L_221:


//--------------------- .nv.info._ZN7cutlass17dequantize_kernelINS_15integer_subbyteILi4ELb1EEENS_12float_e4m3_tEN4cute6LayoutINS4_5tupleIJiiNS4_1CILi1EEEEEENS6_IJlS8_NS7_ILi0EEEEEEEES3_S3_NS5_INS6_IJiNS6_IJiiEEES8_EEENS6_IJS8_NS6_IJilEEElEEEEENS5_INS6_IJNS7_ILi128EEEEEENS6_IJS8_EEEEEEEvPT0_PKT_T1_PKT2_PKT3_T4_T5_ --------------------------
	.section	.nv.info._ZN7cutlass17dequantize_kernelINS_15integer_subbyteILi4ELb1EEENS_12float_e4m3_tEN4cute6LayoutINS4_5tupleIJiiNS4_1CILi1EEEEEENS6_IJlS8_NS7_ILi0EEEEEEEES3_S3_NS5_INS6_IJiNS6_IJiiEEES8_EEENS6_IJS8_NS6_IJilEEElEEEEENS5_INS6_IJNS7_ILi128EEEEEENS6_IJS8_EEEEEEEvPT0_PKT_T1_PKT2_PKT3_T4_T5_,"",@"SHT_CUDA_INFO"
	.sectionflags	@""
	.align	4


	//----- nvinfo : EIATTR_CUDA_API_VERSION
	.align		4
        /*0000*/ 	.byte	0x04, 0x37
        /*0002*/ 	.short	(.L_223 - .L_222)
.L_222:
        /*0004*/ 	.word	0x00000082


	//----- nvinfo : EIATTR_KPARAM_INFO
	.align		4
.L_223:
        /*0008*/ 	.byte	0x04, 0x17
        /*000a*/ 	.short	(.L_225 - .L_224)
.L_224:
        /*000c*/ 	.word	0x00000000
        /*0010*/ 	.short	0x0006
        /*0012*/ 	.short	0x0058
        /*0014*/ 	.byte	0x00, 0xf0, 0x05, 0x00


	//----- nvinfo : EIATTR_KPARAM_INFO
	.align		4
.L_225:
        /*0018*/ 	.byte	0x04, 0x17
        /*001a*/ 	.short	(.L_227 - .L_226)
.L_226:
        /*001c*/ 	.word	0x00000000
        /*0020*/ 	.short	0x0005
        /*0022*/ 	.short	0x0030
        /*0024*/ 	.byte	0x00, 0xf0, 0xa1, 0x00


	//----- nvinfo : EIATTR_KPARAM_INFO
	.align		4
.L_227:
        /*0028*/ 	.byte	0x04, 0x17
        /*002a*/ 	.short	(.L_229 - .L_228)
.L_228:
        /*002c*/ 	.word	0x00000000
        /*0030*/ 	.short	0x0004
        /*0032*/ 	.short	0x0028
        /*0034*/ 	.byte	0x00, 0xf0, 0x21, 0x00


	//----- nvinfo : EIATTR_KPARAM_INFO
	.align		4
.L_229:
        /*0038*/ 	.byte	0x04, 0x17
        /*003a*/ 	.short	(.L_231 - .L_230)
.L_230:
        /*003c*/ 	.word	0x00000000
        /*0040*/ 	.short	0x0003
        /*0042*/ 	.short	0x0020
        /*0044*/ 	.byte	0x00, 0xf0, 0x21, 0x00


	//----- nvinfo : EIATTR_KPARAM_INFO
	.align		4
.L_231:
        /*0048*/ 	.byte	0x04, 0x17
        /*004a*/ 	.short	(.L_233 - .L_232)
.L_232:
        /*004c*/ 	.word	0x00000000
        /*0050*/ 	.short	0x0002
        /*0052*/ 	.short	0x0010
        /*0054*/ 	.byte	0x00, 0xf0, 0x41, 0x00


	//----- nvinfo : EIATTR_KPARAM_INFO
	.align		4
.L_233:
        /*0058*/ 	.byte	0x04, 0x17
        /*005a*/ 	.short	(.L_235 - .L_234)
.L_234:
        /*005c*/ 	.word	0x00000000
        /*0060*/ 	.short	0x0001
        /*0062*/ 	.short	0x0008
        /*0064*/ 	.byte	0x00, 0xf0, 0x21, 0x00


	//----- nvinfo : EIATTR_KPARAM_INFO
	.align		4
.L_235:
        /*0068*/ 	.byte	0x04, 0x17
        /*006a*/ 	.short	(.L_237 - .L_236)
.L_236:
        /*006c*/ 	.word	0x00000000
        /*0070*/ 	.short	0x0000
        /*0072*/ 	.short	0x0000
        /*0074*/ 	.byte	0x00, 0xf0, 0x21, 0x00


	//----- nvinfo : EIATTR_SPARSE_MMA_MASK
	.align		4
.L_237:
        /*0078*/ 	.byte	0x03, 0x50
        /*007a*/ 	.short	0x0000


	//----- nvinfo : EIATTR_MAXREG_COUNT
	.align		4
        /*007c*/ 	.byte	0x03, 0x1b
        /*007e*/ 	.short	0x00ff


	//----- nvinfo : EIATTR_MERCURY_ISA_VERSION
	.align		4
        /*0080*/ 	.byte	0x03, 0x5f
        /*0082*/ 	.short	0x0101


	//----- nvinfo : EIATTR_EXIT_INSTR_OFFSETS
	.align		4
        /*0084*/ 	.byte	0x04, 0x1c
        /*0086*/ 	.short	(.L_239 - .L_238)


	//   ....[0]....
.L_238:
        /*0088*/ 	.word	0x00000050


	//   ....[1]....
        /*008c*/ 	.word	0x00000ce0


	//   ....[2]....
        /*0090*/ 	.word	0x00000d40


	//   ....[3]....
        /*0094*/ 	.word	0x00001150


	//----- nvinfo : EIATTR_CRS_STACK_SIZE
	.align		4
.L_239:
        /*0098*/ 	.byte	0x04, 0x1e
        /*009a*/ 	.short	(.L_241 - .L_240)
.L_240:
        /*009c*/ 	.word	0x00000000


	//----- nvinfo : EIATTR_CBANK_PARAM_SIZE
	.align		4
.L_241:
        /*00a0*/ 	.byte	0x03, 0x19
        /*00a2*/ 	.short	0x0059


	//----- nvinfo : EIATTR_PARAM_CBANK
	.align		4
        /*00a4*/ 	.byte	0x04, 0x0a
        /*00a6*/ 	.short	(.L_243 - .L_242)
	.align		4
.L_242:
        /*00a8*/ 	.word	index@(.nv.constant0._ZN7cutlass17dequantize_kernelINS_15integer_subbyteILi4ELb1EEENS_12float_e4m3_tEN4cute6LayoutINS4_5tupleIJiiNS4_1CILi1EEEEEENS6_IJlS8_NS7_ILi0EEEEEEEES3_S3_NS5_INS6_IJiNS6_IJiiEEES8_EEENS6_IJS8_NS6_IJilEEElEEEEENS5_INS6_IJNS7_ILi128EEEEEENS6_IJS8_EEEEEEEvPT0_PKT_T1_PKT2_PKT3_T4_T5_)
        /*00ac*/ 	.short	0x0210
        /*00ae*/ 	.short	0x0059


	//----- nvinfo : EIATTR_SW_WAR
	.align		4
.L_243:
        /*00b0*/ 	.byte	0x04, 0x36
        /*00b2*/ 	.short	(.L_245 - .L_244)
.L_244:
        /*00b4*/ 	.word	0x00000008
.L_245:


//--------------------- .nv.info._ZN7cutlass13device_kernelINS_4gemm6kernel13GemmUniversalIN4cute5tupleIJiiiEEENS1_10collective13CollectiveMmaINS1_34MainloopSm90TmaGmmaWarpSpecializedILi12ENS5_IJNS4_1CILi1EEESB_SB_EEENS1_47KernelTmaWarpSpecializedCooperativeFP8FastAccumEEENS5_IJNSA_ILi128EEENSA_ILi16EEESF_EEENS_12float_e4m3_tENS5_IJlSB_lEEESI_SJ_NS4_8TiledMMAINS4_8MMA_AtomIJNS4_4SM904GMMA30MMA_64x16x32_F32E4M3E4M3_SS_TNILNSN_7ScaleInE1ELSP_1EEEEEENS4_6LayoutINS5_IJNSA_ILi2EEESB_SB_EEENS5_IJSB_NSA_ILi0EEESV_EEEEENS5_IJNS4_10UnderscoreESY_SY_EEEEENS4_13SM90_TMA_LOADENS4_14ComposedLayoutINS4_7SwizzleILi3ELi4ELi3EEENS4_18smem_ptr_flag_bitsILi8EEENSS_INS5_IJNSA_ILi8EEESF_EEENS5_IJSF_SB_EEEEEEEvNS4_8identityES11_S1B_vS1C_EENS_8epilogue10collective6detail29Sm90TmaWarpSpecializedAdapterINS1F_15DefaultEpilogueINS_6half_tESJ_SJ_NS1E_6thread17LinearCombinationIS1J_Li1EffLNS1K_9ScaleType4KindE0ELNS_15FloatRoundStyleE2ES1J_EENS1_15EpilogueDefaultEEEEEvvEEEEvNT_6ParamsE --------------------------
	.section	.nv.info._ZN7cutlass13device_kernelINS_4gemm6kernel13GemmUniversalIN4cute5tupleIJiiiEEENS1_10collective13CollectiveMmaINS1_34MainloopSm90TmaGmmaWarpSpecializedILi12ENS5_IJNS4_1CILi1EEESB_SB_EEENS1_47KernelTmaWarpSpecializedCooperativeFP8FastAccumEEENS5_IJNSA_ILi128EEENSA_ILi16EEESF_EEENS_12float_e4m3_tENS5_IJlSB_lEEESI_SJ_NS4_8TiledMMAINS4_8MMA_AtomIJNS4_4SM904GMMA30MMA_64x16x32_F32E4M3E4M3_SS_TNILNSN_7ScaleInE1ELSP_1EEEEEENS4_6LayoutINS5_IJNSA_ILi2EEESB_SB_EEENS5_IJSB_NSA_ILi0EEESV_EEEEENS5_IJNS4_10UnderscoreESY_SY_EEEEENS4_13SM90_TMA_LOADENS4_14ComposedLayoutINS4_7SwizzleILi3ELi4ELi3EEENS4_18smem_ptr_flag_bitsILi8EEENSS_INS5_IJNSA_ILi8EEESF_EEENS5_IJSF_SB_EEEEEEEvNS4_8identityES11_S1B_vS1C_EENS_8epilogue10collective6detail29Sm90TmaWarpSpecializedAdapterINS1F_15DefaultEpilogueINS_6half_tESJ_SJ_NS1E_6thread17LinearCombinationIS1J_Li1EffLNS1K_9ScaleType4KindE0ELNS_15FloatRoundStyleE2ES1J_EENS1_15EpilogueDefaultEEEEEvvEEEEvNT_6ParamsE,"",@"SHT_CUDA_INFO"
	.sectionflags	@""
	.align	4


	//----- nvinfo : EIATTR_CUDA_API_VERSION
	.align		4
        /*0000*/ 	.byte	0x04, 0x37
        /*0002*/ 	.short	(.L_247 - .L_246)
.L_246:
        /*0004*/ 	.word	0x00000082


	//----- nvinfo : EIATTR_KPARAM_INFO
	.align		4
.L_247:
        /*0008*/ 	.byte	0x04, 0x17
        /*000a*/ 	.short	(.L_249 - .L_248)
.L_248:
        /*000c*/ 	.word	0x00000000
        /*0010*/ 	.short	0x0000
        /*0012*/ 	.short	0x0070
        /*0014*/ 	.byte	0x00, 0xf0, 0x01, 0x10


	//----- nvinfo : EIATTR_SPARSE_MMA_MASK
	.align		4
.L_249:
        /*0018*/ 	.byte	0x03, 0x50
        /*001a*/ 	.short	0x0000


	//----- nvinfo : EIATTR_MAXREG_COUNT
	.align		4
        /*001c*/ 	.byte	0x03, 0x1b
        /*001e*/ 	.short	0x00a8


	//----- nvinfo : EIATTR_NUM_BARRIERS
	.align		4
        /*0020*/ 	.byte	0x02, 0x4c
        /*0022*/ 	.byte	0x01
	.zero		1


	//----- nvinfo : EIATTR_EXTERNS
	.align		4
        /*0024*/ 	.byte	0x04, 0x0f
        /*0026*/ 	.short	(.L_251 - .L_250)


	//   ....[0]....
	.align		4
.L_250:
        /*0028*/ 	.word	index@(__assertfail)


	//----- nvinfo : EIATTR_MERCURY_ISA_VERSION
	.align		4
.L_251:
        /*002c*/ 	.byte	0x03, 0x5f
        /*002e*/ 	.short	0x0101


	//----- nvinfo : EIATTR_INT_WARP_WIDE_INSTR_OFFSETS
	.align		4
        /*0030*/ 	.byte	0x04, 0x31
        /*0032*/ 	.short	(.L_253 - .L_252)


	//   ....[0]....
.L_252:
        /*0034*/ 	.word	0x000004e0


	//   ....[1]....
        /*0038*/ 	.word	0x00000510


	//   ....[2]....
        /*003c*/ 	.word	0x000005f0


	//----- nvinfo : EIATTR_COOP_GROUP_MASK_REGIDS
	.align		4
.L_253:
        /*0040*/ 	.byte	0x04, 0x29
        /*0042*/ 	.short	(.L_255 - .L_254)


	//   ....[0]....
.L_254:
        /*0044*/ 	.word	0xffffffff


	//   ....[1]....
        /*0048*/ 	.word	0xffffffff


	//   ....[2]....
        /*004c*/ 	.word	0xffffffff


	//   ....[3]....
        /*0050*/ 	.word	0xffffffff


	//   ....[4]....
        /*0054*/ 	.word	0xffffffff


	//----- nvinfo : EIATTR_COOP_GROUP_INSTR_OFFSETS
	.align		4
.L_255:
        /*0058*/ 	.byte	0x04, 0x28
        /*005a*/ 	.short	(.L_257 - .L_256)


	//   ....[0]....
.L_256:
        /*005c*/ 	.word	0x00000060


	//   ....[1]....
        /*0060*/ 	.word	0x00000070


	//   ....[2]....
        /*0064*/ 	.word	0x00000130


	//   ....[3]....
        /*0068*/ 	.word	0x000003f0


	//   ....[4]....
        /*006c*/ 	.word	0x000010b0


	//----- nvinfo : EIATTR_REG_RECONFIG
	.align		4
.L_257:
        /*0070*/ 	.byte	0x01, 0x54
	.zero		2


	//----- nvinfo : EIATTR_SYSCALL_OFFSETS
	.align		4
        /*0074*/ 	.byte	0x04, 0x46
        /*0076*/ 	.short	(.L_259 - .L_258)


	//   ....[0]....
.L_258:
        /*0078*/ 	.word	0x00001270


	//----- nvinfo : EIATTR_MBARRIER_INSTR_OFFSETS
	.align		4
.L_259:
        /*007c*/ 	.byte	0x04, 0x39
        /*007e*/ 	.short	(.L_261 - .L_260)


	//   ....[0]....
.L_260:
        /*0080*/ 	.word	0x00000250
        /*0084*/ 	.word	0x000000ff
        /*0088*/ 	.word	0x00000000
        /*008c*/ 	.short	0x0100
        /*008e*/ 	.byte	0x08
	.zero		1


	//   ....[1]....
        /*0090*/ 	.word	0x00000260
        /*0094*/ 	.word	0x000000ff
        /*0098*/ 	.word	0x00000060
        /*009c*/ 	.short	0x0100
        /*009e*/ 	.byte	0x08
	.zero		1


	//   ....[2]....
        /*00a0*/ 	.word	0x00000270
        /*00a4*/ 	.word	0x000000ff
        /*00a8*/ 	.word	0x00000008
        /*00ac*/ 	.short	0x0100
        /*00ae*/ 	.byte	0x08
	.zero		1


	//   ....[3]....
        /*00b0*/ 	.word	0x00000280
        /*00b4*/ 	.word	0x000000ff
        /*00b8*/ 	.word	0x00000068
        /*00bc*/ 	.short	0x0100
        /*00be*/ 	.byte	0x08
	.zero		1


	//   ....[4]....
        /*00c0*/ 	.word	0x00000290
        /*00c4*/ 	.word	0x000000ff
        /*00c8*/ 	.word	0x00000010
        /*00cc*/ 	.short	0x0100
        /*00ce*/ 	.byte	0x08
	.zero		1


	//   ....[5]....
        /*00d0*/ 	.word	0x000002a0
        /*00d4*/ 	.word	0x000000ff
        /*00d8*/ 	.word	0x00000070
        /*00dc*/ 	.short	0x0100
        /*00de*/ 	.byte	0x08
	.zero		1


	//   ....[6]....
        /*00e0*/ 	.word	0x000002b0
        /*00e4*/ 	.word	0x000000ff
        /*00e8*/ 	.word	0x00000018
        /*00ec*/ 	.short	0x0100
        /*00ee*/ 	.byte	0x08
	.zero		1


	//   ....[7]....
        /*00f0*/ 	.word	0x000002c0
        /*00f4*/ 	.word	0x000000ff
        /*00f8*/ 	.word	0x00000078
        /*00fc*/ 	.short	0x0100
        /*00fe*/ 	.byte	0x08
	.zero		1


	//   ....[8]....
        /*0100*/ 	.word	0x000002d0
        /*0104*/ 	.word	0x000000ff
        /*0108*/ 	.word	0x00000020
        /*010c*/ 	.short	0x0100
        /*010e*/ 	.byte	0x08
	.zero		1


	//   ....[9]....
        /*0110*/ 	.word	0x000002e0
        /*0114*/ 	.word	0x000000ff
        /*0118*/ 	.word	0x00000080
        /*011c*/ 	.short	0x0100
        /*011e*/ 	.byte	0x08
	.zero		1


	//   ....[10]....
        /*0120*/ 	.word	0x000002f0
        /*0124*/ 	.word	0x000000ff
        /*0128*/ 	.word	0x00000028
        /*012c*/ 	.short	0x0100
        /*012e*/ 	.byte	0x08
	.zero		1


	//   ....[11]....
        /*0130*/ 	.word	0x00000300
        /*0134*/ 	.word	0x000000ff
        /*0138*/ 	.word	0x00000088
        /*013c*/ 	.short	0x0100
        /*013e*/ 	.byte	0x08
	.zero		1


	//   ....[12]....
        /*0140*/ 	.word	0x00000310
        /*0144*/ 	.word	0x000000ff
        /*0148*/ 	.word	0x00000030
        /*014c*/ 	.short	0x0100
        /*014e*/ 	.byte	0x08
	.zero		1


	//   ....[13]....
        /*0150*/ 	.word	0x00000320
        /*0154*/ 	.word	0x000000ff
        /*0158*/ 	.word	0x00000090
        /*015c*/ 	.short	0x0100
        /*015e*/ 	.byte	0x08
	.zero		1


	//   ....[14]....
        /*0160*/ 	.word	0x00000330
        /*0164*/ 	.word	0x000000ff
        /*0168*/ 	.word	0x00000038
        /*016c*/ 	.short	0x0100
        /*016e*/ 	.byte	0x08
	.zero		1


	//   ....[15]....
        /*0170*/ 	.word	0x00000340
        /*0174*/ 	.word	0x000000ff
        /*0178*/ 	.word	0x00000098
        /*017c*/ 	.short	0x0100
        /*017e*/ 	.byte	0x08
	.zero		1


	//   ....[16]....
        /*0180*/ 	.word	0x00000350
        /*0184*/ 	.word	0x000000ff
        /*0188*/ 	.word	0x00000040
        /*018c*/ 	.short	0x0100
        /*018e*/ 	.byte	0x08
	.zero		1


	//   ....[17]....
        /*0190*/ 	.word	0x00000360
        /*0194*/ 	.word	0x000000ff
        /*0198*/ 	.word	0x000000a0
        /*019c*/ 	.short	0x0100
        /*019e*/ 	.byte	0x08
	.zero		1


	//   ....[18]....
        /*01a0*/ 	.word	0x00000370
        /*01a4*/ 	.word	0x000000ff
        /*01a8*/ 	.word	0x00000048
        /*01ac*/ 	.short	0x0100
        /*01ae*/ 	.byte	0x08
	.zero		1


	//   ....[19]....
        /*01b0*/ 	.word	0x00000380
        /*01b4*/ 	.word	0x000000ff
        /*01b8*/ 	.word	0x000000a8
        /*01bc*/ 	.short	0x0100
        /*01be*/ 	.byte	0x08
	.zero		1


	//   ....[20]....
        /*01c0*/ 	.word	0x00000390
        /*01c4*/ 	.word	0x000000ff
        /*01c8*/ 	.word	0x00000050
        /*01cc*/ 	.short	0x0100
        /*01ce*/ 	.byte	0x08
	.zero		1


	//   ....[21]....
        /*01d0*/ 	.word	0x000003a0
        /*01d4*/ 	.word	0x000000ff
        /*01d8*/ 	.word	0x000000b0
        /*01dc*/ 	.short	0x0100
        /*01de*/ 	.byte	0x08
	.zero		1


	//   ....[22]....
        /*01e0*/ 	.word	0x000003b0
        /*01e4*/ 	.word	0x000000ff
        /*01e8*/ 	.word	0x00000058
        /*01ec*/ 	.short	0x0100
        /*01ee*/ 	.byte	0x08
	.zero		1


	//   ....[23]....
        /*01f0*/ 	.word	0x000003c0
        /*01f4*/ 	.word	0x000000ff
        /*01f8*/ 	.word	0x000000b8
        /*01fc*/ 	.short	0x0100
        /*01fe*/ 	.byte	0x08
	.zero		1


	//   ....[24]....
        /*0200*/ 	.word	0x00000660
        /*0204*/ 	.word	0x000000ff
        /*0208*/ 	.word	0x000000d0
        /*020c*/ 	.short	0x0100
        /*020e*/ 	.byte	0x06
	.zero		1


	//   ....[25]....
        /*0210*/ 	.word	0x000006c0
        /*0214*/ 	.word	0x000000ff
        /*0218*/ 	.word	0x000000d8
        /*021c*/ 	.short	0x0100
        /*021e*/ 	.byte	0x06
	.zero		1


	//   ....[26]....
        /*0220*/ 	.word	0x000012f0
        /*0224*/ 	.word	0x00000003
        /*0228*/ 	.word	0x00000000
        /*022c*/ 	.short	0x010a
        /*022e*/ 	.byte	0x3f
	.zero		1


	//   ....[27]....
        /*0230*/ 	.word	0x00001330
        /*0234*/ 	.word	0x00000003
        /*0238*/ 	.word	0x00000000
        /*023c*/ 	.short	0x010a
        /*023e*/ 	.byte	0x3f
	.zero		1


	//   ....[28]....
        /*0240*/ 	.word	0x000016d0
        /*0244*/ 	.word	0x000000ff
        /*0248*/ 	.word	0x00000000
        /*024c*/ 	.short	0x010a
        /*024e*/ 	.byte	0x08
	.zero		1


	//   ....[29]....
        /*0250*/ 	.word	0x00001710
        /*0254*/ 	.word	0x000000ff
        /*0258*/ 	.word	0x00000000
        /*025c*/ 	.short	0x010a
        /*025e*/ 	.byte	0x08
	.zero		1


	//   ....[30]....
        /*0260*/ 	.word	0x00001970
        /*0264*/ 	.word	0x000000ff
        /*0268*/ 	.word	0x00000000
        /*026c*/ 	.short	0x0101
        /*026e*/ 	.byte	0x08
	.zero		1


	//   ....[31]....
        /*0270*/ 	.word	0x00001b70
        /*0274*/ 	.word	0x000000ff
        /*0278*/ 	.word	0x00000000
        /*027c*/ 	.short	0x0101
        /*027e*/ 	.byte	0x06
	.zero		1


	//   ....[32]....
        /*0280*/ 	.word	0x00003940
        /*0284*/ 	.word	0x0000000d
        /*0288*/ 	.word	0x00000060
        /*028c*/ 	.short	0x010a
        /*028e*/ 	.byte	0x3f
	.zero		1


	//   ....[33]....
        /*0290*/ 	.word	0x00003cd0
        /*0294*/ 	.word	0x00000005
        /*0298*/ 	.word	0x000000d8
        /*029c*/ 	.short	0x0101
        /*029e*/ 	.byte	0x3f
	.zero		1


	//   ....[34]....
        /*02a0*/ 	.word	0x00004400
        /*02a4*/ 	.word	0x00000005
        /*02a8*/ 	.word	0x00000000
        /*02ac*/ 	.short	0x010a
        /*02ae*/ 	.byte	0x3f
	.zero		1


	//   ....[35]....
        /*02b0*/ 	.word	0x00004480
        /*02b4*/ 	.word	0x00000007
        /*02b8*/ 	.word	0x00000000
        /*02bc*/ 	.short	0x010a
        /*02be*/ 	.byte	0x3f
	.zero		1


	//   ....[36]....
        /*02c0*/ 	.word	0x00004510
        /*02c4*/ 	.word	0x00000006
        /*02c8*/ 	.word	0x00000000
        /*02cc*/ 	.short	0x010a
        /*02ce*/ 	.byte	0x3f
	.zero		1


	//   ....[37]....
        /*02d0*/ 	.word	0x000045a0
        /*02d4*/ 	.word	0x00000009
        /*02d8*/ 	.word	0x00000000
        /*02dc*/ 	.short	0x010a
        /*02de*/ 	.byte	0x3f
	.zero		1


	//   ....[38]....
        /*02e0*/ 	.word	0x00004630
        /*02e4*/ 	.word	0x00000006
        /*02e8*/ 	.word	0x00000000
        /*02ec*/ 	.short	0x010a
        /*02ee*/ 	.byte	0x3f
	.zero		1


	//   ....[39]....
        /*02f0*/ 	.word	0x000046c0
        /*02f4*/ 	.word	0x00000009
        /*02f8*/ 	.word	0x00000000
        /*02fc*/ 	.short	0x010a
        /*02fe*/ 	.byte	0x3f
	.zero		1


	//   ....[40]....
        /*0300*/ 	.word	0x00004750
        /*0304*/ 	.word	0x00000006
        /*0308*/ 	.word	0x00000000
        /*030c*/ 	.short	0x010a
        /*030e*/ 	.byte	0x3f
	.zero		1


	//   ....[41]....
        /*0310*/ 	.word	0x000047e0
        /*0314*/ 	.word	0x00000009
        /*0318*/ 	.word	0x00000000
        /*031c*/ 	.short	0x010a
        /*031e*/ 	.byte	0x3f
	.zero		1


	//   ....[42]....
        /*0320*/ 	.word	0x00004870
        /*0324*/ 	.word	0x00000006
        /*0328*/ 	.word	0x00000000
        /*032c*/ 	.short	0x010a
        /*032e*/ 	.byte	0x3f
	.zero		1


	//   ....[43]....
        /*0330*/ 	.word	0x00004900
        /*0334*/ 	.word	0x00000009
        /*0338*/ 	.word	0x00000000
        /*033c*/ 	.short	0x010a
        /*033e*/ 	.byte	0x3f
	.zero		1


	//   ....[44]....
        /*0340*/ 	.word	0x00004990
        /*0344*/ 	.word	0x00000006
        /*0348*/ 	.word	0x00000000
        /*034c*/ 	.short	0x010a
        /*034e*/ 	.byte	0x3f
	.zero		1


	//   ....[45]....
        /*0350*/ 	.word	0x00004a20
        /*0354*/ 	.word	0x00000003
        /*0358*/ 	.word	0x00000000
        /*035c*/ 	.short	0x010a
        /*035e*/ 	.byte	0x3f
	.zero		1


	//   ....[46]....
        /*0360*/ 	.word	0x00004a80
        /*0364*/ 	.word	0x00000003
        /*0368*/ 	.word	0x00000000
        /*036c*/ 	.short	0x010a
        /*036e*/ 	.byte	0x3f
	.zero		1


	//   ....[47]....
        /*0370*/ 	.word	0x00004ae0
        /*0374*/ 	.word	0x00000003
        /*0378*/ 	.word	0x00000000
        /*037c*/ 	.short	0x010a
        /*037e*/ 	.byte	0x3f
	.zero		1


	//   ....[48]....
        /*0380*/ 	.word	0x00004bb0
        /*0384*/ 	.word	0x0000000d
        /*0388*/ 	.word	0x00000060
        /*038c*/ 	.short	0x010a
        /*038e*/ 	.byte	0x3f
	.zero		1


	//   ....[49]....
        /*0390*/ 	.word	0x00004c80
        /*0394*/ 	.word	0x00000005
        /*0398*/ 	.word	0x00000000
        /*039c*/ 	.short	0x010a
        /*039e*/ 	.byte	0x3f
	.zero		1


	//   ....[50]....
        /*03a0*/ 	.word	0x00004cd0
        /*03a4*/ 	.word	0x00000007
        /*03a8*/ 	.word	0x00000000
        /*03ac*/ 	.short	0x010a
        /*03ae*/ 	.byte	0x3f
	.zero		1


	//   ....[51]....
        /*03b0*/ 	.word	0x00004d20
        /*03b4*/ 	.word	0x00000006
        /*03b8*/ 	.word	0x00000000
        /*03bc*/ 	.short	0x010a
        /*03be*/ 	.byte	0x3f
	.zero		1


	//   ....[52]....
        /*03c0*/ 	.word	0x00004d70
        /*03c4*/ 	.word	0x00000009
        /*03c8*/ 	.word	0x00000000
        /*03cc*/ 	.short	0x010a
        /*03ce*/ 	.byte	0x3f
	.zero		1


	//   ....[53]....
        /*03d0*/ 	.word	0x00004dc0
        /*03d4*/ 	.word	0x00000006
        /*03d8*/ 	.word	0x00000000
        /*03dc*/ 	.short	0x010a
        /*03de*/ 	.byte	0x3f
	.zero		1


	//   ....[54]....
        /*03e0*/ 	.word	0x00004e10
        /*03e4*/ 	.word	0x00000009
        /*03e8*/ 	.word	0x00000000
        /*03ec*/ 	.short	0x010a
        /*03ee*/ 	.byte	0x3f
	.zero		1


	//   ....[55]....
        /*03f0*/ 	.word	0x00004e60
        /*03f4*/ 	.word	0x00000006
        /*03f8*/ 	.word	0x00000000
        /*03fc*/ 	.short	0x010a
        /*03fe*/ 	.byte	0x3f
	.zero		1


	//   ....[56]....
        /*0400*/ 	.word	0x00004eb0
        /*0404*/ 	.word	0x00000009
        /*0408*/ 	.word	0x00000000
        /*040c*/ 	.short	0x010a
        /*040e*/ 	.byte	0x3f
	.zero		1


	//   ....[57]....
        /*0410*/ 	.word	0x00004f00
        /*0414*/ 	.word	0x00000006
        /*0418*/ 	.word	0x00000000
        /*041c*/ 	.short	0x010a
        /*041e*/ 	.byte	0x3f
	.zero		1


	//   ....[58]....
        /*0420*/ 	.word	0x00004f50
        /*0424*/ 	.word	0x00000009
        /*0428*/ 	.word	0x00000000
        /*042c*/ 	.short	0x010a
        /*042e*/ 	.byte	0x3f
	.zero		1


	//   ....[59]....
        /*0430*/ 	.word	0x00004fa0
        /*0434*/ 	.word	0x00000006
        /*0438*/ 	.word	0x00000000
        /*043c*/ 	.short	0x010a
        /*043e*/ 	.byte	0x3f
	.zero		1


	//----- nvinfo : EIATTR_NUM_MBARRIERS
	.align		4
.L_261:
        /*0440*/ 	.byte	0x03, 0x38
        /*0442*/ 	.short	0x001a


	//----- nvinfo : EIATTR_EXIT_INSTR_OFFSETS
	.align		4
        /*0444*/ 	.byte	0x04, 0x1c
        /*0446*/ 	.short	(.L_263 - .L_262)


	//   ....[0]....
.L_262:
        /*0448*/ 	.word	0x00000710


	//   ....[1]....
        /*044c*/ 	.word	0x00000fe0


	//   ....[2]....
        /*0450*/ 	.word	0x00002fe0


	//   ....[3]....
        /*0454*/ 	.word	0x00003610


	//   ....[4]....
        /*0458*/ 	.word	0x00004a70


	//----- nvinfo : EIATTR_MAX_THREADS
	.align		4
.L_263:
        /*045c*/ 	.byte	0x04, 0x05
        /*045e*/ 	.short	(.L_265 - .L_264)
.L_264:
        /*0460*/ 	.word	0x00000180
        /*0464*/ 	.word	0x00000001
        /*0468*/ 	.word	0x00000001


	//----- nvinfo : EIATTR_CRS_STACK_SIZE
	.align		4
.L_265:
        /*046c*/ 	.byte	0x04, 0x1e
        /*046e*/ 	.short	(.L_267 - .L_266)
.L_266:
        /*0470*/ 	.word	0x00000000


	//----- nvinfo : EIATTR_CBANK_PARAM_SIZE
	.align		4
.L_267:
        /*0474*/ 	.byte	0x03, 0x19
        /*0476*/ 	.short	0x0470


	//----- nvinfo : EIATTR_PARAM_CBANK
	.align		4
        /*0478*/ 	.byte	0x04, 0x0a
        /*047a*/ 	.short	(.L_269 - .L_268)
	.align		4
.L_268:
        /*047c*/ 	.word	index@(.nv.constant0._ZN7cutlass13device_kernelINS_4gemm6kernel13GemmUniversalIN4cute5tupleIJiiiEEENS1_10collective13CollectiveMmaINS1_34MainloopSm90TmaGmmaWarpSpecializedILi12ENS5_IJNS4_1CILi1EEESB_SB_EEENS1_47KernelTmaWarpSpecializedCooperativeFP8FastAccumEEENS5_IJNSA_ILi128EEENSA_ILi16EEESF_EEENS_12float_e4m3_tENS5_IJlSB_lEEESI_SJ_NS4_8TiledMMAINS4_8MMA_AtomIJNS4_4SM904GMMA30MMA_64x16x32_F32E4M3E4M3_SS_TNILNSN_7ScaleInE1ELSP_1EEEEEENS4_6LayoutINS5_IJNSA_ILi2EEESB_SB_EEENS5_IJSB_NSA_ILi0EEESV_EEEEENS5_IJNS4_10UnderscoreESY_SY_EEEEENS4_13SM90_TMA_LOADENS4_14ComposedLayoutINS4_7SwizzleILi3ELi4ELi3EEENS4_18smem_ptr_flag_bitsILi8EEENSS_INS5_IJNSA_ILi8EEESF_EEENS5_IJSF_SB_EEEEEEEvNS4_8identityES11_S1B_vS1C_EENS_8epilogue10collective6detail29Sm90TmaWarpSpecializedAdapterINS1F_15DefaultEpilogueINS_6half_tESJ_SJ_NS1E_6thread17LinearCombinationIS1J_Li1EffLNS1K_9ScaleType4KindE0ELNS_15FloatRoundStyleE2ES1J_EENS1_15EpilogueDefaultEEEEEvvEEEEvNT_6ParamsE)
        /*0480*/ 	.short	0x0210
        /*0482*/ 	.short	0x0470


	//----- nvinfo : EIATTR_SW_WAR
	.align		4
.L_269:
        /*0484*/ 	.byte	0x04, 0x36
        /*0486*/ 	.short	(.L_271 - .L_270)
.L_270:
        /*0488*/ 	.word	0x00000008
.L_271:


//--------------------- .nv.info._ZN7cutlass21reorder_tensor_kernelIN4cute5tupleIJNS1_1CILi16EEEEEENS1_10ViewEngineINS1_8gmem_ptrINS1_16subbyte_iteratorIKNS_15integer_subbyteILi4ELb1EEEEEEEEENS1_6LayoutINS2_IJiiNS3_ILi1EEEEEENS2_IJlSG_NS3_ILi0EEEEEEEENS6_INS7_INS8_ISA_EEEEEENSF_INS2_IJNS2_IJNS2_IJNS2_IJNS3_ILi8EEENS3_ILi2EEEEEESG_EEEiEEENS2_IJNS2_IJNS2_IJNS3_ILi4EEEST_SP_EEESG_EEEiEEENS2_IJSG_SG_EEEEEENS2_IJNS2_IJNS2_IJNS2_IJNS3_ILi64EEEST_EEESI_EEENS3_ILi512EEEEEENS2_IJNS2_IJNS2_IJSG_S4_SO_EEESI_EEEiEEENS2_IJSI_SI_EEEEEEEENS1_9TiledCopyINS1_9Copy_AtomIJNS1_39AutoVectorizingCopyWithAssumedAlignmentILi8EEESA_EEENSF_INS2_IJNS3_ILi128EEESP_EEENS2_IJSP_SG_EEEEENS2_IJSG_NS3_ILi256EEEEEEEEEEvNS1_6TensorIT0_T1_EENS1M_IT2_T3_EET4_ --------------------------
	.section	.nv.info._ZN7cutlass21reorder_tensor_kernelIN4cute5tupleIJNS1_1CILi16EEEEEENS1_10ViewEngineINS1_8gmem_ptrINS1_16subbyte_iteratorIKNS_15integer_subbyteILi4ELb1EEEEEEEEENS1_6LayoutINS2_IJiiNS3_ILi1EEEEEENS2_IJlSG_NS3_ILi0EEEEEEEENS6_INS7_INS8_ISA_EEEEEENSF_INS2_IJNS2_IJNS2_IJNS2_IJNS3_ILi8EEENS3_ILi2EEEEEESG_EEEiEEENS2_IJNS2_IJNS2_IJNS3_ILi4EEEST_SP_EEESG_EEEiEEENS2_IJSG_SG_EEEEEENS2_IJNS2_IJNS2_IJNS2_IJNS3_ILi64EEEST_EEESI_EEENS3_ILi512EEEEEENS2_IJNS2_IJNS2_IJSG_S4_SO_EEESI_EEEiEEENS2_IJSI_SI_EEEEEEEENS1_9TiledCopyINS1_9Copy_AtomIJNS1_39AutoVectorizingCopyWithAssumedAlignmentILi8EEESA_EEENSF_INS2_IJNS3_ILi128EEESP_EEENS2_IJSP_SG_EEEEENS2_IJSG_NS3_ILi256EEEEEEEEEEvNS1_6TensorIT0_T1_EENS1M_IT2_T3_EET4_,"",@"SHT_CUDA_INFO"
	.sectionflags	@""
	.align	4


	//----- nvinfo : EIATTR_CUDA_API_VERSION
	.align		4
        /*0000*/ 	.byte	0x04, 0x37
        /*0002*/ 	.short	(.L_273 - .L_272)
.L_272:
        /*0004*/ 	.word	0x00000082


	//----- nvinfo : EIATTR_KPARAM_INFO
	.align		4
.L_273:
        /*0008*/ 	.byte	0x04, 0x17
        /*000a*/ 	.short	(.L_275 - .L_274)
.L_274:
        /*000c*/ 	.word	0x00000000
        /*0010*/ 	.short	0x0002
        /*0012*/ 	.short	0x0040
        /*0014*/ 	.byte	0x00, 0xf0, 0x05, 0x00


	//----- nvinfo : EIATTR_KPARAM_INFO
	.align		4
.L_275:
        /*0018*/ 	.byte	0x04, 0x17
        /*001a*/ 	.short	(.L_277 - .L_276)
.L_276:
        /*001c*/ 	.word	0x00000000
        /*0020*/ 	.short	0x0001
        /*0022*/ 	.short	0x0020
        /*0024*/ 	.byte	0x00, 0xf0, 0x81, 0x00


	//----- nvinfo : EIATTR_KPARAM_INFO
	.align		4
.L_277:
        /*0028*/ 	.byte	0x04, 0x17
        /*002a*/ 	.short	(.L_279 - .L_278)
.L_278:
        /*002c*/ 	.word	0x00000000
        /*0030*/ 	.short	0x0000
        /*0032*/ 	.short	0x0000
        /*0034*/ 	.byte	0x00, 0xf0, 0x81, 0x00


	//----- nvinfo : EIATTR_SPARSE_MMA_MASK
	.align		4
.L_279:
        /*0038*/ 	.byte	0x03, 0x50
        /*003a*/ 	.short	0x0000


	//----- nvinfo : EIATTR_MAXREG_COUNT
	.align		4
        /*003c*/ 	.byte	0x03, 0x1b
        /*003e*/ 	.short	0x00ff


	//----- nvinfo : EIATTR_EXTERNS
	.align		4
        /*0040*/ 	.byte	0x04, 0x0f
        /*0042*/ 	.short	(.L_281 - .L_280)


	//   ....[0]....
	.align		4
.L_280:
        /*0044*/ 	.word	index@(__assertfail)


	//----- nvinfo : EIATTR_MERCURY_ISA_VERSION
	.align		4
.L_281:
        /*0048*/ 	.byte	0x03, 0x5f
        /*004a*/ 	.short	0x0101


	//----- nvinfo : EIATTR_SYSCALL_OFFSETS
	.align		4
        /*004c*/ 	.byte	0x04, 0x46
        /*004e*/ 	.short	(.L_283 - .L_282)


	//   ....[0]....
.L_282:
        /*0050*/ 	.word	0x00000350


	//   ....[1]....
        /*0054*/ 	.word	0x00000490


	//----- nvinfo : EIATTR_EXIT_INSTR_OFFSETS
	.align		4
.L_283:
        /*0058*/ 	.byte	0x04, 0x1c
        /*005a*/ 	.short	(.L_285 - .L_284)


	//   ....[0]....
.L_284:
        /*005c*/ 	.word	0x000004d0


	//   ....[1]....
        /*0060*/ 	.word	0x00000be0


	//   ....[2]....
        /*0064*/ 	.word	0x00000d80


	//----- nvinfo : EIATTR_CRS_STACK_SIZE
	.align		4
.L_285:
        /*0068*/ 	.byte	0x04, 0x1e
        /*006a*/ 	.short	(.L_287 - .L_286)
.L_286:
        /*006c*/ 	.word	0x00000000


	//----- nvinfo : EIATTR_CBANK_PARAM_SIZE
	.align		4
.L_287:
        /*0070*/ 	.byte	0x03, 0x19
        /*0072*/ 	.short	0x0041


	//----- nvinfo : EIATTR_PARAM_CBANK
	.align		4
        /*0074*/ 	.byte	0x04, 0x0a
        /*0076*/ 	.short	(.L_289 - .L_288)
	.align		4
.L_288:
        /*0078*/ 	.word	index@(.nv.constant0._ZN7cutlass21reorder_tensor_kernelIN4cute5tupleIJNS1_1CILi16EEEEEENS1_10ViewEngineINS1_8gmem_ptrINS1_16subbyte_iteratorIKNS_15integer_subbyteILi4ELb1EEEEEEEEENS1_6LayoutINS2_IJiiNS3_ILi1EEEEEENS2_IJlSG_NS3_ILi0EEEEEEEENS6_INS7_INS8_ISA_EEEEEENSF_INS2_IJNS2_IJNS2_IJNS2_IJNS3_ILi8EEENS3_ILi2EEEEEESG_EEEiEEENS2_IJNS2_IJNS2_IJNS3_ILi4EEEST_SP_EEESG_EEEiEEENS2_IJSG_SG_EEEEEENS2_IJNS2_IJNS2_IJNS2_IJNS3_ILi64EEEST_EEESI_EEENS3_ILi512EEEEEENS2_IJNS2_IJNS2_IJSG_S4_SO_EEESI_EEEiEEENS2_IJSI_SI_EEEEEEEENS1_9TiledCopyINS1_9Copy_AtomIJNS1_39AutoVectorizingCopyWithAssumedAlignmentILi8EEESA_EEENSF_INS2_IJNS3_ILi128EEESP_EEENS2_IJSP_SG_EEEEENS2_IJSG_NS3_ILi256EEEEEEEEEEvNS1_6TensorIT0_T1_EENS1M_IT2_T3_EET4_)
        /*007c*/ 	.short	0x0210
        /*007e*/ 	.short	0x0041


	//----- nvinfo : EIATTR_SW_WAR
	.align		4
.L_289:
        /*0080*/ 	.byte	0x04, 0x36
        /*0082*/ 	.short	(.L_291 - .L_290)
.L_290:
        /*0084*/ 	.word	0x00000008
.L_291:


//--------------------- .nv.callgraph             --------------------------
	.section	.nv.callgraph,"",@"SHT_CUDA_CALLGRAPH"
	.align	4
	.sectionentsize	8
	.align		4
        /*0000*/ 	.word	0x00000000
	.align		4
        /*0004*/ 	.word	0xffffffff
	.align		4
        /*0008*/ 	.word	index@(_ZN7cutlass9reference6device6kernel12BlockForEachINS_15integer_subbyteILi4ELb1EEENS1_6detail17RandomUniformFuncIS5_EEEEvPT_mNT0_6ParamsE)
	.align		4
        /*000c*/ 	.word	index@(__assertfail)
	.align		4
        /*0010*/ 	.word	index@(_ZN7cutlass13device_kernelINS_4gemm6kernel13GemmUniversalINS1_17GroupProblemShapeIN4cute5tupleIJiiiEEEEENS1_10collective13CollectiveMmaINS1_49MainloopSm90ArrayTmaGmmaWarpSpecializedMixedInputILi19ENS6_IJNS5_1CILi1EEESD_SD_EEENS1_43KernelPtrArrayTmaWarpSpecializedCooperativeEEENS6_IJNSC_ILi128EEENSC_ILi16EEESH_EEENS6_IJNS_15integer_subbyteILi4ELb1EEENS_5ArrayINS_12float_e4m3_tELi8ELb0EEEEEEPNS6_IJlSD_NSC_ILi0EEEEEESN_SS_NS5_8TiledMMAINS5_8MMA_AtomIJNS5_4SM904GMMA30MMA_64x16x32_F32E4M3E4M3_RS_TNILNSW_7ScaleInE1ELSY_1EEEEEENS5_6LayoutINS6_IJNSC_ILi2EEESD_SD_EEENS6_IJSD_SQ_SQ_EEEEENS6_IJNS5_10UnderscoreES16_S16_EEEEENS5_13SM90_TMA_LOADENS5_14ComposedLayoutINS5_7SwizzleILi2ELi4ELi3EEENS5_18smem_ptr_flag_bitsILi4EEENS11_INS6_IJNSC_ILi8EEESH_EEENS6_IJSH_SD_EEEEEEENS5_9Copy_AtomIJNS5_39AutoVectorizingCopyWithAssumedAlignmentILi128EEESL_EEENS5_8identityES19_NS1A_INS1B_ILi3ELi4ELi3EEENS1D_ILi8EEES1I_EEvS1O_EENS_8epilogue10collective18CollectiveEpilogueINS1T_30Sm90PtrArrayTmaWarpSpecializedILi2ELi1ELi8ELb1ELb0ELi2EEEJSJ_NS6_IJSH_SI_EEENS_6half_tEPNS6_IJSD_lSQ_EEES1Z_S21_NS1T_6fusion15FusionCallbacksIS1X_NS22_17LinearCombinationIS1Z_fS1Z_fLNS_15FloatRoundStyleE2EEESJ_S1Y_JEEES19_NS1A_IS1P_NS1D_ILi16EEENS11_INS6_IJNSC_ILi64EEES1F_EEENS6_IJSD_S29_EEEEEEENS5_17SM75_U16x8_LDSM_TENS5_14SM90_TMA_STOREES2D_NS5_17SM90_U16x8_STSM_TENS1K_IJNS5_17SM90_U32x4_STSM_NES1Z_EEEvEEEvvEEEEvNT_6ParamsE)
	.align		4
        /*0014*/ 	.word	index@(__assertfail)
	.align		4
        /*0018*/ 	.word	index@(_ZN7cutlass13device_kernelINS_4gemm6kernel13GemmUniversalINS1_17GroupProblemShapeIN4cute5tupleIJiiiEEEEENS1_10collective13CollectiveMmaINS1_49MainloopSm90ArrayTmaGmmaWarpSpecializedMixedInputILi19ENS6_IJNS5_1CILi1EEESD_SD_EEENS1_43KernelPtrArrayTmaWarpSpecializedCooperativeEEENS6_IJNSC_ILi128EEENSC_ILi16EEESH_EEENS6_IJNS_15integer_subbyteILi4ELb1EEENS_5ArrayINS_12float_e4m3_tELi8ELb0EEEEEEPNS5_6LayoutINS6_IJNS6_IJNS6_IJNS6_IJNSC_ILi8EEENSC_ILi2EEEEEESD_EEEiEEENS6_IJNS6_IJNS6_IJNSC_ILi4EEESW_SS_EEESD_EEEiEEENS6_IJSD_SD_EEEEEENS6_IJNS6_IJNS6_IJNS6_IJNSC_ILi64EEESW_EEENSC_ILi0EEEEEENSC_ILi512EEEEEENS6_IJNS6_IJNS6_IJSD_SI_SR_EEES14_EEEiEEENS6_IJS14_S14_EEEEEEEESN_PNS6_IJlSD_S14_EEENS5_8TiledMMAINS5_8MMA_AtomIJNS5_4SM904GMMA30MMA_64x16x32_F32E4M3E4M3_RS_TNILNS1K_7ScaleInE1ELS1M_1EEEEEENSQ_INS6_IJSS_SD_SD_EEENS6_IJSD_S14_S14_EEEEENS6_IJNS5_10UnderscoreES1S_S1S_EEEEENS5_13SM90_TMA_LOADENS5_14ComposedLayoutINS5_7SwizzleILi2ELi4ELi3EEENS5_18smem_ptr_flag_bitsILi4EEENSQ_INS6_IJSR_SH_EEENS6_IJSH_SD_EEEEEEENS5_9Copy_AtomIJNS5_39AutoVectorizingCopyWithAssumedAlignmentILi128EEESL_EEENS5_8identityES1V_NS1W_INS1X_ILi3ELi4ELi3EEENS1Z_ILi8EEES23_EEvS29_EENS_8epilogue10collective18CollectiveEpilogueINS2E_30Sm90PtrArrayTmaWarpSpecializedILi2ELi1ELi8ELb1ELb0ELi2EEEJSJ_NS6_IJSH_SI_EEENS_6half_tEPNS6_IJSD_lS14_EEES2K_S2M_NS2E_6fusion15FusionCallbacksIS2I_NS2N_17LinearCombinationIS2K_fS2K_fLNS_15FloatRoundStyleE2EEESJ_S2J_JEEES1V_NS1W_IS2A_NS1Z_ILi16EEENSQ_INS6_IJS12_SR_EEENS6_IJSD_S12_EEEEEEENS5_17SM75_U16x8_LDSM_TENS5_14SM90_TMA_STOREES2X_NS5_17SM90_U16x8_STSM_TENS25_IJNS5_17SM90_U32x4_STSM_NES2K_EEEvEEEvvEEEEvNT_6ParamsE)
	.align		4
        /*001c*/ 	.word	index@(__assertfail)
	.align		4
        /*0020*/ 	.word	index@(_ZN7cutlass13device_kernelINS_4gemm6kernel13GemmUniversalIN4cute5tupleIJiiiEEENS1_10collective13CollectiveMmaINS1_34MainloopSm90TmaGmmaWarpSpecializedILi12ENS5_IJNS4_1CILi1EEESB_SB_EEENS1_47KernelTmaWarpSpecializedCooperativeFP8FastAccumEEENS5_IJNSA_ILi128EEENSA_ILi16EEESF_EEENS_12float_e4m3_tENS5_IJlSB_lEEESI_SJ_NS4_8TiledMMAINS4_8MMA_AtomIJNS4_4SM904GMMA30MMA_64x16x32_F32E4M3E4M3_SS_TNILNSN_7ScaleInE1ELSP_1EEEEEENS4_6LayoutINS5_IJNSA_ILi2EEESB_SB_EEENS5_IJSB_NSA_ILi0EEESV_EEEEENS5_IJNS4_10UnderscoreESY_SY_EEEEENS4_13SM90_TMA_LOADENS4_14ComposedLayoutINS4_7SwizzleILi3ELi4ELi3EEENS4_18smem_ptr_flag_bitsILi8EEENSS_INS5_IJNSA_ILi8EEESF_EEENS5_IJSF_SB_EEEEEEEvNS4_8identityES11_S1B_vS1C_EENS_8epilogue10collective6detail29Sm90TmaWarpSpecializedAdapterINS1F_15DefaultEpilogueINS_6half_tESJ_SJ_NS1E_6thread17LinearCombinationIS1J_Li1EffLNS1K_9ScaleType4KindE0ELNS_15FloatRoundStyleE2ES1J_EENS1_15EpilogueDefaultEEEEEvvEEEEvNT_6ParamsE)
	.align		4
        /*0024*/ 	.word	index@(__assertfail)
	.align		4
        /*0028*/ 	.word	index@(_ZN7cutlass21reorder_tensor_kernelIN4cute5tupleIJNS1_1CILi16EEEEEENS1_10ViewEngineINS1_8gmem_ptrINS1_16subbyte_iteratorIKNS_15integer_subbyteILi4ELb1EEEEEEEEENS1_6LayoutINS2_IJiiNS3_ILi1EEEEEENS2_IJlSG_NS3_ILi0EEEEEEEENS6_INS7_INS8_ISA_EEEEEENSF_INS2_IJNS2_IJNS2_IJNS2_IJNS3_ILi8EEENS3_ILi2EEEEEESG_EEEiEEENS2_IJNS2_IJNS2_IJNS3_ILi4EEEST_SP_EEESG_EEEiEEENS2_IJSG_SG_EEEEEENS2_IJNS2_IJNS2_IJNS2_IJNS3_ILi64EEEST_EEESI_EEENS3_ILi512EEEEEENS2_IJNS2_IJNS2_IJSG_S4_SO_EEESI_EEEiEEENS2_IJSI_SI_EEEEEEEENS1_9TiledCopyINS1_9Copy_AtomIJNS1_39AutoVectorizingCopyWithAssumedAlignmentILi8EEESA_EEENSF_INS2_IJNS3_ILi128EEESP_EEENS2_IJSP_SG_EEEEENS2_IJSG_NS3_ILi256EEEEEEEEEEvNS1_6TensorIT0_T1_EENS1M_IT2_T3_EET4_)
	.align		4
        /*002c*/ 	.word	index@(__assertfail)
	.align		4
        /*0030*/ 	.word	0x00000000
	.align		4
        /*0034*/ 	.word	0xfffffffe
	.align		4
        /*0038*/ 	.word	0x00000000
	.align		4
        /*003c*/ 	.word	0xfffffffd
	.align		4
        /*0040*/ 	.word	0x00000000
	.align		4
        /*0044*/ 	.word	0xfffffffc


//--------------------- .nv.constant4             --------------------------
	.section	.nv.constant4,"a",@progbits
	.align	8
	.align		8
.nv.constant4:
        /*0000*/ 	.dword	precalc_xorwow_matrix
	.align		8
        /*0008*/ 	.dword	precalc_xorwow_offset_matrix
	.align		8
        /*0010*/ 	.dword	mrg32k3aM1
	.align		8
        /*0018*/ 	.dword	mrg32k3aM2
	.align		8
        /*0020*/ 	.dword	mrg32k3aM1SubSeq
	.align		8
        /*0028*/ 	.dword	mrg32k3aM2SubSeq
	.align		8
        /*0030*/ 	.dword	mrg32k3aM1Seq
	.align		8
        /*0038*/ 	.dword	mrg32k3aM2Seq
	.align		8
        /*0040*/ 	.dword	__unnamed_1
	.align		8
        /*0048*/ 	.dword	__unnamed_2
	.align		8
        /*0050*/ 	.dword	__unnamed_3
	.align		8
        /*0058*/ 	.dword	__unnamed_4
	.align		8
        /*0060*/ 	.dword	__unnamed_5
	.align		8
        /*0068*/ 	.dword	__unnamed_6
	.align		8
        /*0070*/ 	.dword	__unnamed_7
	.align		8
        /*0078*/ 	.dword	_ZN34_INTERNAL_ac76d31d_4_k_cu_offset_A4cuda3std3__45__cpo5beginE
	.align		8
        /*0080*/ 	.dword	_ZN34_INTERNAL_ac76d31d_4_k_cu_offset_A4cuda3std3__45__cpo3endE
	.align		8
        /*0088*/ 	.dword	_ZN34_INTERNAL_ac76d31d_4_k_cu_offset_A4cuda3std3__45__cpo6cbeginE
	.align		8
        /*0090*/ 	.dword	_ZN34_INTERNAL_ac76d31d_4_k_cu_offset_A4cuda3std3__45__cpo4cendE
	.align		8
        /*0098*/ 	.dword	_ZN34_INTERNAL_ac76d31d_4_k_cu_offset_A4cuda3std3__436_GLOBAL__N__ac76d31d_4_k_cu_offset_A6ignoreE
	.align		8
        /*00a0*/ 	.dword	_ZN34_INTERNAL_ac76d31d_4_k_cu_offset_A4cuda3std3__419piecewise_constructE
	.align		8
        /*00a8*/ 	.dword	_ZN34_INTERNAL_ac76d31d_4_k_cu_offset_A4cuda3std3__48in_placeE
	.align		8
        /*00b0*/ 	.dword	_ZN34_INTERNAL_ac76d31d_4_k_cu_offset_A4cuda3std6ranges3__45__cpo4swapE
	.align		8
        /*00b8*/ 	.dword	_ZN34_INTERNAL_ac76d31d_4_k_cu_offset_A4cuda3std6ranges3__45__cpo9iter_moveE
	.align		8
        /*00c0*/ 	.dword	_ZN34_INTERNAL_ac76d31d_4_k_cu_offset_A4cute7productE
	.align		8
        /*00c8*/ 	.dword	_ZN34_INTERNAL_ac76d31d_4_k_cu_offset_A4cute1_E
	.align		8
        /*00d0*/ 	.dword	$str$16
	.align		8
        /*00d8*/ 	.dword	$str$17
	.align		8
        /*00e0*/ 	.dword	$str$18
	.align		8
        /*00e8*/ 	.dword	$str$27
	.align		8
        /*00f0*/ 	.dword	$str$28
	.align		8
        /*00f8*/ 	.dword	$str$44
	.align		8
        /*0100*/ 	.dword	$str$45
	.align		8
        /*0108*/ 	.dword	$str$48
	.align		8
        /*0110*/ 	.dword	$str$49
	.align		8
        /*0118*/ 	.dword	__assertfail


//--------------------- .nv.constant3             --------------------------
	.section	.nv.constant3,"a",@progbits
	.align	8
.nv.constant3:
	.type		__cr_lgamma_table,@object
	.size		__cr_lgamma_table,(.L_8 - __cr_lgamma_table)
__cr_lgamma_table:
        /*0000*/ 	.byte	0x00, 0x00, 0x00, 0x00, 0x00, 0x00, 0x00, 0x00, 0x00, 0x00, 0x00, 0x00, 0x00, 0x00, 0x00, 0x00
        /*0010*/ 	.byte	0xef, 0x39, 0xfa, 0xfe, 0x42, 0x2e, 0xe6, 0x3f, 0x02, 0x20, 0x2a, 0xfa, 0x0b, 0xab, 0xfc, 0x3f
        /*0020*/ 	.byte	0xf9, 0x2c, 0x92, 0x7c, 0xa7, 0x6c, 0x09, 0x40, 0xc9, 0x79, 0x44, 0x3c, 0x64, 0x26, 0x13, 0x40
        /*0030*/ 	.byte	0xca, 0x01, 0xcf, 0x3a, 0x27, 0x51, 0x1a, 0x40, 0x30, 0xcc, 0x2d, 0xf3, 0xe1, 0x0c, 0x21, 0x40
        /*0040*/ 	.byte	0x0d, 0xb7, 0xfc, 0x82, 0x8e, 0x35, 0x25, 0x40
.L_8:


//--------------------- .text._ZN7cutlass9reference6device6kernel27BlockCompareRelativelyEqualINS_6half_tEEEvPiPKT_S8_mS6_S6_ --------------------------
	.section	.text._ZN7cutlass9reference6device6kernel27BlockCompareRelativelyEqualINS_6half_tEEEvPiPKT_S8_mS6_S6_,"ax",@progbits
	.align	128
        .global         _ZN7cutlass9reference6device6kernel27BlockCompareRelativelyEqualINS_6half_tEEEvPiPKT_S8_mS6_S6_
        .type           _ZN7cutlass9reference6device6kernel27BlockCompareRelativelyEqualINS_6half_tEEEvPiPKT_S8_mS6_S6_,@function
        .size           _ZN7cutlass9reference6device6kernel27BlockCompareRelativelyEqualINS_6half_tEEEvPiPKT_S8_mS6_S6_,(.L_x_747 - _ZN7cutlass9reference6device6kernel27BlockCompareRelativelyEqualINS_6half_tEEEvPiPKT_S8_mS6_S6_)
        .other          _ZN7cutlass9reference6device6kernel27BlockCompareRelativelyEqualINS_6half_tEEEvPiPKT_S8_mS6_S6_,@"STO_CUDA_ENTRY STV_DEFAULT"
_ZN7cutlass9reference6device6kernel27BlockCompareRelativelyEqualINS_6half_tEEEvPiPKT_S8_mS6_S6_:
.text._ZN7cutlass9reference6device6kernel27BlockCompareRelativelyEqualINS_6half_tEEEvPiPKT_S8_mS6_S6_:
[----:B------:R-:W-:Y:S01]  /*0000*/  LDC R1, c[0x0][0x28] ;  /* 0x00000a00ff017b82 */ /* 0x000fe20000000800 */
[----:B------:R-:W0:Y:S07]  /*0010*/  S2R R3, SR_TID.X ;  /* 0x0000000000037919 */ /* 0x000e2e0000002100 */
[----:B------:R-:W0:Y:S08]  /*0020*/  S2UR UR4, SR_CTAID.X ;  /* 0x00000000000479c3 */ /* 0x000e300000002500 */
[----:B------:R-:W0:Y:S02]  /*0030*/  LDC R2, c[0x0][RZ] ;  /* 0x00000000ff027b82 */ /* 0x000e240000000800 */
[----:B0-----:R-:W-:Y:S01]  /*0040*/  IMAD R0, R2, UR4, R3 ;  /* 0x0000000402007c24 */ /* 0x001fe2000f8e0203 */
[----:B------:R-:W-:-:S04]  /*0050*/  ULDC.64 UR4, c[0x0][0x228] ;  /* 0x00008a0000047ab9 */ /* 0x000fc80000000a00 */
[----:B------:R-:W-:-:S04]  /*0060*/  ISETP.GE.U32.AND P0, PT, R0, UR4, PT ;  /* 0x0000000400007c0c */ /* 0x000fc8000bf06070 */
[----:B------:R-:W-:-:S13]  /*0070*/  ISETP.GE.U32.AND.EX P0, PT, RZ, UR5, PT, P0 ;  /* 0x00000005ff007c0c */ /* 0x000fda000bf06100 */
[----:B------:R-:W-:Y:S05]  /*0080*/  @P0 EXIT ;  /* 0x000000000000094d */ /* 0x000fea0003800000 */
[----:B------:R-:W0:Y:S01]  /*0090*/  LDC R6, c[0x0][0x230] ;  /* 0x00008c00ff067b82 */ /* 0x000e220000000800 */
[----:B------:R-:W-:Y:S01]  /*00a0*/  ULDC UR4, c[0x0][0xc] ;  /* 0x0000030000047ab9 */ /* 0x000fe20000000800 */
[----:B------:R-:W-:Y:S01]  /*00b0*/  IMAD.MOV.U32 R8, RZ, RZ, RZ ;  /* 0x000000ffff087224 */ /* 0x000fe200078e00ff */
[----:B------:R-:W-:Y:S01]  /*00c0*/  ULDC.64 UR6, c[0x0][0x208] ;  /* 0x0000820000067ab9 */ /* 0x000fe20000000a00 */
[----:B------:R-:W-:Y:S01]  /*00d0*/  IMAD.MOV.U32 R7, RZ, RZ, R0 ;  /* 0x000000ffff077224 */ /* 0x000fe200078e0000 */
[----:B------:R-:W-:Y:S01]  /*00e0*/  ULDC.U16 UR10, c[0x0][0x232] ;  /* 0x00008c80000a7ab9 */ /* 0x000fe20000000400 */
[----:B------:R-:W-:Y:S01]  /*00f0*/  IMAD R0, R2, UR4, RZ ;  /* 0x0000000402007c24 */ /* 0x000fe2000f8e02ff */
[----:B------:R-:W-:Y:S01]  /*0100*/  ULDC.U16 UR11, c[0x0][0x230] ;  /* 0x00008c00000b7ab9 */ /* 0x000fe20000000400 */
[----:B------:R-:W-:Y:S01]  /*0110*/  ULDC.64 UR12, c[0x0][0x228] ;  /* 0x00008a00000c7ab9 */ /* 0x000fe20000000a00 */
[----:B------:R-:W-:Y:S01]  /*0120*/  ULDC.64 UR4, c[0x0][0x220] ;  /* 0x0000880000047ab9 */ /* 0x000fe20000000a00 */
[----:B------:R-:W-:Y:S01]  /*0130*/  ULDC.64 UR8, c[0x0][0x218] ;  /* 0x0000860000087ab9 */ /* 0x000fe20000000a00 */
[----:B0-----:R-:W-:-:S07]  /*0140*/  HMUL2 R6, R6.H0_H0, R6.H1_H1 ;  /* 0x3000000606067232 */ /* 0x001fce0000000800 */
.L_x_7:
[C---:B------:R-:W-:Y:S01]  /*0150*/  IMAD.SHL.U32 R4, R7.reuse, 0x2, RZ ;  /* 0x0000000207047824 */ /* 0x040fe200078e00ff */
[----:B------:R-:W-:-:S04]  /*0160*/  SHF.L.U64.HI R5, R7, 0x1, R8 ;  /* 0x0000000107057819 */ /* 0x000fc80000010208 */
[C---:B------:R-:W-:Y:S02]  /*0170*/  IADD3 R2, P1, R4.reuse, UR8, RZ ;  /* 0x0000000804027c10 */ /* 0x040fe4000ff3e0ff */
[----:B------:R-:W-:Y:S02]  /*0180*/  IADD3 R4, P0, R4, UR4, RZ ;  /* 0x0000000404047c10 */ /* 0x000fe4000ff1e0ff */
[C---:B------:R-:W-:Y:S02]  /*0190*/  IADD3.X R3, R5.reuse, UR9, RZ, P1, !PT ;  /* 0x0000000905037c10 */ /* 0x040fe40008ffe4ff */
[----:B------:R-:W-:-:S04]  /*01a0*/  IADD3.X R5, R5, UR5, RZ, P0, !PT ;  /* 0x0000000505057c10 */ /* 0x000fc800087fe4ff */
[----:B------:R-:W2:Y:S04]  /*01b0*/  LDG.E.U16 R3, desc[UR6][R2.64] ;  /* 0x0000000602037981 */ /* 0x000ea8000c1e1500 */
[----:B------:R-:W2:Y:S01]  /*01c0*/  LDG.E.U16 R4, desc[UR6][R4.64] ;  /* 0x0000000604047981 */ /* 0x000ea2000c1e1500 */
[----:B------:R-:W-:Y:S01]  /*01d0*/  BSSY B0, `(.L_x_0) ;  /* 0x0000019000007945 */ /* 0x000fe20003800000 */
[----:B--2---:R-:W-:-:S13]  /*01e0*/  HSETP2.NEU.AND P0, PT, R3.H0_H0, R4.H0_H0, PT ;  /* 0x2000000403007234 */ /* 0x004fda0003f0d800 */
[----:B------:R-:W-:Y:S05]  /*01f0*/  @!P0 BRA `(.L_x_1) ;  /* 0x0000000000588947 */ /* 0x000fea0003800000 */
[C---:B------:R-:W-:Y:S01]  /*0200*/  HSETP2.NEU.AND P0, PT, R3.reuse.H0_H0, RZ.H0_H0, PT ;  /* 0x200000ff03007234 */ /* 0x040fe20003f0d800 */
[----:B------:R-:W-:Y:S01]  /*0210*/  HADD2 R2, R3.H0_H0, -R4.H0_H0 ;  /* 0xa000000403027230 */ /* 0x000fe20000000800 */
[----:B------:R-:W-:Y:S04]  /*0220*/  BSSY B1, `(.L_x_2) ;  /* 0x0000010000017945 */ /* 0x000fe80003800000 */
[----:B------:R-:W-:-:S07]  /*0230*/  LOP3.LUT R5, R2, 0x7fff, RZ, 0xc0, !PT ;  /* 0x00007fff02057812 */ /* 0x000fce00078ec0ff */
[----:B------:R-:W-:Y:S05]  /*0240*/  @!P0 BRA `(.L_x_3) ;  /* 0x00000000001c8947 */ /* 0x000fea0003800000 */
[----:B------:R-:W-:Y:S02]  /*0250*/  LOP3.LUT R2, R3, 0x7fff, RZ, 0xc0, !PT ;  /* 0x00007fff03027812 */ /* 0x000fe400078ec0ff */
[----:B------:R-:W-:Y:S02]  /*0260*/  LOP3.LUT R3, R4, 0x7fff, RZ, 0xc0, !PT ;  /* 0x00007fff04037812 */ /* 0x000fe400078ec0ff */
[----:B------:R-:W-:-:S03]  /*0270*/  HSETP2.NEU.AND P0, PT, R4.H0_H0, RZ.H0_H0, PT ;  /* 0x200000ff04007234 */ /* 0x000fc60003f0d800 */
[----:B------:R-:W-:-:S05]  /*0280*/  HADD2 R2, R2.H0_H0, R3.H0_H0 ;  /* 0x2000000302027230 */ /* 0x000fca0000000800 */
[----:B------:R-:W-:-:S05]  /*0290*/  HSETP2.GEU.AND P1, PT, R2.H0_H0, UR10.H0_H0, PT ;  /* 0x2000000a02007e34 */ /* 0x000fca000bf2e800 */
[----:B------:R-:W-:-:S13]  /*02a0*/  PLOP3.LUT P0, PT, P0, P1, PT, 0x80, 0x0 ;  /* 0x000000000000781c */ /* 0x000fda0000703070 */
[----:B------:R-:W-:Y:S05]  /*02b0*/  @P0 BRA `(.L_x_4) ;  /* 0x00000000000c0947 */ /* 0x000fea0003800000 */
.L_x_3:
[----:B------:R-:W-:-:S05]  /*02c0*/  HSETP2.GEU.AND P0, PT, R5.H0_H0, R6.H0_H0, PT ;  /* 0x2000000605007234 */ /* 0x000fca0003f0e800 */
[----:B------:R-:W-:Y:S01]  /*02d0*/  SEL R2, RZ, 0x1, P0 ;  /* 0x00000001ff027807 */ /* 0x000fe20000000000 */
[----:B------:R-:W-:Y:S07]  /*02e0*/  BRA `(.L_x_5) ;  /* 0x00000000000c7947 */ /* 0x000fee0003800000 */
.L_x_4:
[----:B------:R-:W-:-:S05]  /*02f0*/  HMUL2 R2, R2.H0_H0, UR11.H0_H0 ;  /* 0x2000000b02027c32 */ /* 0x000fca0008000800 */
[----:B------:R-:W-:-:S05]  /*0300*/  HSETP2.GEU.AND P0, PT, R5.H0_H0, R2.H0_H0, PT ;  /* 0x2000000205007234 */ /* 0x000fca0003f0e800 */
[----:B------:R-:W-:-:S08]  /*0310*/  SEL R2, RZ, 0x1, P0 ;  /* 0x00000001ff027807 */ /* 0x000fd00000000000 */
.L_x_5:
[----:B------:R-:W-:Y:S05]  /*0320*/  BSYNC B1 ;  /* 0x0000000000017941 */ /* 0x000fea0003800000 */
.L_x_2:
[----:B------:R-:W-:-:S04]  /*0330*/  PRMT R2, R2, 0x9910, RZ ;  /* 0x0000991002027816 */ /* 0x000fc800000000ff */
[----:B------:R-:W-:-:S13]  /*0340*/  ISETP.NE.AND P0, PT, R2, RZ, PT ;  /* 0x000000ff0200720c */ /* 0x000fda0003f05270 */
[----:B------:R-:W-:Y:S05]  /*0350*/  @!P0 BRA `(.L_x_6) ;  /* 0x00000000001c8947 */ /* 0x000fea0003800000 */
.L_x_1:
[----:B------:R-:W-:Y:S05]  /*0360*/  BSYNC B0 ;  /* 0x0000000000007941 */ /* 0x000fea0003800000 */
.L_x_0:
[----:B------:R-:W-:-:S05]  /*0370*/  IADD3 R7, P0, R0, R7, RZ ;  /* 0x0000000700077210 */ /* 0x000fca0007f1e0ff */
[----:B------:R-:W-:Y:S01]  /*0380*/  IMAD.X R8, RZ, RZ, R8, P0 ;  /* 0x000000ffff087224 */ /* 0x000fe200000e0608 */
[----:B------:R-:W-:-:S04]  /*0390*/  ISETP.GE.U32.AND P0, PT, R7, UR12, PT ;  /* 0x0000000c07007c0c */ /* 0x000fc8000bf06070 */
[----:B------:R-:W-:-:S13]  /*03a0*/  ISETP.GE.U32.AND.EX P0, PT, R8, UR13, PT, P0 ;  /* 0x0000000d08007c0c */ /* 0x000fda000bf06100 */
[----:B------:R-:W-:Y:S05]  /*03b0*/  @!P0 BRA `(.L_x_7) ;  /* 0xfffffffc00648947 */ /* 0x000fea000383ffff */
[----:B------:R-:W-:Y:S05]  /*03c0*/  EXIT ;  /* 0x000000000000794d */ /* 0x000fea0003800000 */
.L_x_6:
[----:B------:R-:W0:Y:S02]  /*03d0*/  LDC.64 R2, c[0x0][0x210] ;  /* 0x00008400ff027b82 */ /* 0x000e240000000a00 */
[----:B0-----:R-:W-:Y:S01]  /*03e0*/  STG.E desc[UR6][R2.64], RZ ;  /* 0x000000ff02007986 */ /* 0x001fe2000c101906 */
[----:B------:R-:W-:Y:S05]  /*03f0*/  EXIT ;  /* 0x000000000000794d */ /* 0x000fea0003800000 */
.L_x_8:
[----:B------:R-:W-:-:S00]  /*0400*/  BRA `(.L_x_8) ;  /* 0xfffffffc00fc7947 */ /* 0x000fc0000383ffff */
[----:B------:R-:W-:-:S00]  /*0410*/  NOP ;  /* 0x0000000000007918 */ /* 0x000fc00000000000 */
        /* <DEDUP_REMOVED lines=14> */
.L_x_747:


//--------------------- .text._ZN7cutlass9reference6device6kernel12BlockForEachINS_6half_tENS1_6detail17RandomUniformFuncIS4_EEEEvPT_mNT0_6ParamsE --------------------------
	.section	.text._ZN7cutlass9reference6device6kernel12BlockForEachINS_6half_tENS1_6detail17RandomUniformFuncIS4_EEEEvPT_mNT0_6ParamsE,"ax",@progbits
	.align	128
        .global         _ZN7cutlass9reference6device6kernel12BlockForEachINS_6half_tENS1_6detail17RandomUniformFuncIS4_EEEEvPT_mNT0_6ParamsE
        .type           _ZN7cutlass9reference6device6kernel12BlockForEachINS_6half_tENS1_6detail17RandomUniformFuncIS4_EEEEvPT_mNT0_6ParamsE,@function
        .size           _ZN7cutlass9reference6device6kernel12BlockForEachINS_6half_tENS1_6detail17RandomUniformFuncIS4_EEEEvPT_mNT0_6ParamsE,(.L_x_748 - _ZN7cutlass9reference6device6kernel12BlockForEachINS_6half_tENS1_6detail17RandomUniformFuncIS4_EEEEvPT_mNT0_6ParamsE)
        .other          _ZN7cutlass9reference6device6kernel12BlockForEachINS_6half_tENS1_6detail17RandomUniformFuncIS4_EEEEvPT_mNT0_6ParamsE,@"STO_CUDA_ENTRY STV_DEFAULT"
_ZN7cutlass9reference6device6kernel12BlockForEachINS_6half_tENS1_6detail17RandomUniformFuncIS4_EEEEvPT_mNT0_6ParamsE:
.text._ZN7cutlass9reference6device6kernel12BlockForEachINS_6half_tENS1_6detail17RandomUniformFuncIS4_EEEEvPT_mNT0_6ParamsE:
[----:B------:R-:W0:Y:S08]  /*0000*/  LDC R1, c[0x0][0x28] ;  /* 0x00000a00ff017b82 */ /* 0x000e300000000800 */
[----:B------:R-:W1:Y:S01]  /*0010*/  LDC.U8 R0, c[0x0][0x24c] ;  /* 0x00009300ff007b82 */ /* 0x000e620000000000 */
[----:B------:R-:W2:Y:S01]  /*0020*/  S2R R15, SR_CTAID.X ;  /* 0x00000000000f7919 */ /* 0x000ea20000002500 */
[----:B0-----:R-:W-:Y:S01]  /*0030*/  VIADD R1, R1, 0xffffffa0 ;  /* 0xffffffa001017836 */ /* 0x001fe20000000000 */
[----:B------:R-:W-:Y:S01]  /*0040*/  ULDC UR4, c[0x0][0x0] ;  /* 0x0000000000047ab9 */ /* 0x000fe20000000800 */
[----:B------:R-:W-:Y:S01]  /*0050*/  ULDC.64 UR16, c[0x0][0x208] ;  /* 0x0000820000107ab9 */ /* 0x000fe20000000a00 */
[----:B------:R-:W2:Y:S01]  /*0060*/  S2R R14, SR_TID.X ;  /* 0x00000000000e7919 */ /* 0x000ea20000002100 */
[----:B------:R-:W-:Y:S02]  /*0070*/  BSSY B1, `(.L_x_9) ;  /* 0x0000123000017945 */ /* 0x000fe40003800000 */
[----:B------:R-:W1:Y:S08]  /*0080*/  LDC.U8 R5, c[0x0][0x24d] ;  /* 0x00009340ff057b82 */ /* 0x000e700000000000 */
[----:B------:R-:W0:Y:S08]  /*0090*/  LDC.U8 R4, c[0x0][0x24e] ;  /* 0x00009380ff047b82 */ /* 0x000e300000000000 */
[----:B------:R-:W3:Y:S08]  /*00a0*/  LDC.64 R2, c[0x0][0x220] ;  /* 0x00008800ff027b82 */ /* 0x000ef00000000a00 */
[----:B------:R-:W4:Y:S01]  /*00b0*/  LDC.U8 R13, c[0x0][0x24f] ;  /* 0x000093c0ff0d7b82 */ /* 0x000f220000000000 */
[----:B-1----:R-:W-:-:S07]  /*00c0*/  PRMT R5, R5, 0x7604, R0 ;  /* 0x0000760405057816 */ /* 0x002fce0000000000 */
[----:B------:R-:W1:Y:S01]  /*00d0*/  LDC R12, c[0x0][0x248] ;  /* 0x00009200ff0c7b82 */ /* 0x000e620000000800 */
[----:B0-----:R-:W-:-:S07]  /*00e0*/  PRMT R4, R4, 0x7054, R5 ;  /* 0x0000705404047816 */ /* 0x001fce0000000005 */
[----:B------:R-:W0:Y:S01]  /*00f0*/  LDC.64 R18, c[0x0][0x220] ;  /* 0x00008800ff127b82 */ /* 0x000e220000000a00 */
[----:B---3--:R-:W-:Y:S02]  /*0100*/  LOP3.LUT R5, R2, 0xaad26b49, RZ, 0x3c, !PT ;  /* 0xaad26b4902057812 */ /* 0x008fe400078e3cff */
[----:B------:R-:W-:-:S03]  /*0110*/  LOP3.LUT R2, R3, 0xf7dcefdd, RZ, 0x3c, !PT ;  /* 0xf7dcefdd03027812 */ /* 0x000fc600078e3cff */
[----:B------:R-:W-:Y:S02]  /*0120*/  IMAD R3, R5, 0x4182bed5, RZ ;  /* 0x4182bed505037824 */ /* 0x000fe400078e02ff */
[----:B------:R-:W3:Y:S01]  /*0130*/  LDC.64 R10, c[0x0][0x228] ;  /* 0x00008a00ff0a7b82 */ /* 0x000ee20000000a00 */
[----:B------:R-:W-:Y:S01]  /*0140*/  IMAD R2, R2, -0x658354e5, RZ ;  /* 0x9a7cab1b02027824 */ /* 0x000fe200078e02ff */
[----:B----4-:R-:W-:Y:S01]  /*0150*/  PRMT R13, R13, 0x654, R4 ;  /* 0x000006540d0d7816 */ /* 0x010fe20000000004 */
[C---:B------:R-:W-:Y:S01]  /*0160*/  VIADD R7, R3.reuse, 0x75bcd15 ;  /* 0x075bcd1503077836 */ /* 0x040fe20000000000 */
[C---:B------:R-:W-:Y:S01]  /*0170*/  LOP3.LUT R4, R3.reuse, 0x159a55e5, RZ, 0x3c, !PT ;  /* 0x159a55e503047812 */ /* 0x040fe200078e3cff */
[C---:B------:R-:W-:Y:S01]  /*0180*/  VIADD R5, R2.reuse, 0x1f123bb5 ;  /* 0x1f123bb502057836 */ /* 0x040fe20000000000 */
[C---:B------:R-:W-:Y:S01]  /*0190*/  IADD3 R6, R3.reuse, 0x64f0c9, R2 ;  /* 0x0064f0c903067810 */ /* 0x040fe20007ffe002 */
[----:B------:R-:W-:Y:S01]  /*01a0*/  VIADD R3, R3, 0x583f19 ;  /* 0x00583f1903037836 */ /* 0x000fe20000000000 */
[----:B------:R-:W4:Y:S01]  /*01b0*/  LDC.64 R16, c[0x0][0x238] ;  /* 0x00008e00ff107b82 */ /* 0x000f220000000a00 */
[----:B------:R-:W-:Y:S01]  /*01c0*/  LOP3.LUT R2, R2, 0x5491333, RZ, 0x3c, !PT ;  /* 0x0549133302027812 */ /* 0x000fe200078e3cff */
[----:B-1----:R2:W-:Y:S04]  /*01d0*/  STL.64 [R1+0x28], R12 ;  /* 0x0000280c01007387 */ /* 0x0025e80000100a00 */
[----:B------:R1:W-:Y:S02]  /*01e0*/  STL.64 [R1+0x30], R6 ;  /* 0x0000300601007387 */ /* 0x0003e40000100a00 */
[----:B------:R-:W5:Y:S02]  /*01f0*/  LDC R0, c[0x0][0x230] ;  /* 0x00008c00ff007b82 */ /* 0x000f640000000800 */
[----:B0-----:R1:W-:Y:S04]  /*0200*/  STL.64 [R1], R18 ;  /* 0x0000001201007387 */ /* 0x0013e80000100a00 */
[----:B------:R1:W-:Y:S02]  /*0210*/  STL.64 [R1+0x38], R4 ;  /* 0x0000380401007387 */ /* 0x0003e40000100a00 */
[----:B------:R-:W0:Y:S02]  /*0220*/  LDC.64 R8, c[0x0][0x240] ;  /* 0x00009000ff087b82 */ /* 0x000e240000000a00 */
[----:B---3--:R1:W-:Y:S04]  /*0230*/  STL.64 [R1+0x8], R10 ;  /* 0x0000080a01007387 */ /* 0x0083e80000100a00 */
[----:B------:R1:W-:Y:S04]  /*0240*/  STL.64 [R1+0x40], R2 ;  /* 0x0000400201007387 */ /* 0x0003e80000100a00 */
[----:B----4-:R1:W-:Y:S01]  /*0250*/  STL.64 [R1+0x18], R16 ;  /* 0x0000181001007387 */ /* 0x0103e20000100a00 */
[----:B--2---:R-:W-:-:S02]  /*0260*/  IMAD R13, R15, UR4, R14 ;  /* 0x000000040f0d7c24 */ /* 0x004fc4000f8e020e */
[----:B------:R-:W-:Y:S01]  /*0270*/  IMAD.MOV.U32 R12, RZ, RZ, RZ ;  /* 0x000000ffff0c7224 */ /* 0x000fe200078e00ff */
[----:B-----5:R1:W-:Y:S02]  /*0280*/  STL [R1+0x10], R0 ;  /* 0x0000100001007387 */ /* 0x0203e40000100800 */
[----:B------:R-:W-:Y:S02]  /*0290*/  ISETP.NE.AND P0, PT, R13, RZ, PT ;  /* 0x000000ff0d00720c */ /* 0x000fe40003f05270 */
[----:B0-----:R1:W-:Y:S11]  /*02a0*/  STL.64 [R1+0x20], R8 ;  /* 0x0000200801007387 */ /* 0x0013f60000100a00 */
[----:B------:R-:W-:Y:S05]  /*02b0*/  @!P0 BRA `(.L_x_10) ;  /* 0x0000000c00f88947 */ /* 0x000fea0003800000 */
[----:B------:R-:W-:Y:S01]  /*02c0*/  HFMA2.MMA R21, -RZ, RZ, 0, 0 ;  /* 0x00000000ff157435 */ /* 0x000fe200000001ff */
[----:B-1----:R-:W-:Y:S02]  /*02d0*/  MOV R11, R13 ;  /* 0x0000000d000b7202 */ /* 0x002fe40000000f00 */
[----:B------:R-:W-:-:S08]  /*02e0*/  MOV R8, R12 ;  /* 0x0000000c00087202 */ /* 0x000fd00000000f00 */
.L_x_16:
[----:B------:R-:W-:Y:S01]  /*02f0*/  LOP3.LUT P0, RZ, R11, 0x3, RZ, 0xc0, !PT ;  /* 0x000000030bff7812 */ /* 0x000fe2000780c0ff */
[----:B------:R-:W-:-:S12]  /*0300*/  BSSY B0, `(.L_x_11) ;  /* 0x00000f2000007945 */ /* 0x000fd80003800000 */
[----:B0-----:R-:W-:Y:S05]  /*0310*/  @!P0 BRA `(.L_x_12) ;  /* 0x0000000c00c08947 */ /* 0x001fea0003800000 */
[----:B------:R-:W-:Y:S02]  /*0320*/  HFMA2.MMA R19, -RZ, RZ, 0, 0 ;  /* 0x00000000ff137435 */ /* 0x000fe400000001ff */
.L_x_15:
[----:B------:R-:W-:Y:S01]  /*0330*/  IMAD.MOV.U32 R20, RZ, RZ, RZ ;  /* 0x000000ffff147224 */ /* 0x000fe200078e00ff */
[----:B0-----:R-:W-:Y:S02]  /*0340*/  CS2R R2, SRZ ;  /* 0x0000000000027805 */ /* 0x001fe4000001ff00 */
[----:B------:R-:W-:Y:S01]  /*0350*/  CS2R R4, SRZ ;  /* 0x0000000000047805 */ /* 0x000fe2000001ff00 */
[----:B------:R-:W-:-:S07]  /*0360*/  IMAD.MOV.U32 R7, RZ, RZ, RZ ;  /* 0x000000ffff077224 */ /* 0x000fce00078e00ff */
.L_x_14:
[----:B------:R-:W-:Y:S01]  /*0370*/  LEA R0, R20, R1, 0x2 ;  /* 0x0000000114007211 */ /* 0x000fe200078e10ff */
[----:B------:R-:W0:Y:S05]  /*0380*/  LDC.64 R24, c[0x4][RZ] ;  /* 0x01000000ff187b82 */ /* 0x000e2a0000000a00 */
[----:B------:R-:W5:Y:S01]  /*0390*/  LDL R0, [R0+0x34] ;  /* 0x0000340000007983 */ /* 0x000f620000100800 */
[----:B------:R-:W-:Y:S02]  /*03a0*/  SHF.R.S32.HI R9, RZ, 0x1f, R21 ;  /* 0x0000001fff097819 */ /* 0x000fe40000011415 */
[----:B------:R-:W-:-:S03]  /*03b0*/  MOV R17, RZ ;  /* 0x000000ff00117202 */ /* 0x000fc60000000f00 */
[----:B------:R-:W-:Y:S02]  /*03c0*/  IMAD R9, R9, 0xc80, RZ ;  /* 0x00000c8009097824 */ /* 0x000fe400078e02ff */
[----:B0-----:R-:W-:-:S05]  /*03d0*/  IMAD.WIDE.U32 R24, R21, 0xc80, R24 ;  /* 0x00000c8015187825 */ /* 0x001fca00078e0018 */
[----:B------:R-:W-:-:S07]  /*03e0*/  IADD3 R9, R25, R9, RZ ;  /* 0x0000000919097210 */ /* 0x000fce0007ffe0ff */
.L_x_13:
[----:B------:R-:W-:Y:S02]  /*03f0*/  IMAD.MOV.U32 R10, RZ, RZ, 0x1 ;  /* 0x00000001ff0a7424 */ /* 0x000fe400078e00ff */
[----:B------:R-:W-:-:S03]  /*0400*/  IMAD.MOV.U32 R14, RZ, RZ, R24 ;  /* 0x000000ffff0e7224 */ /* 0x000fc600078e0018 */
[----:B------:R-:W-:Y:S01]  /*0410*/  SHF.L.U32 R15, R10, R17, RZ ;  /* 0x000000110a0f7219 */ /* 0x000fe200000006ff */
[----:B------:R-:W-:-:S03]  /*0420*/  IMAD R10, R20, 0x20, R17 ;  /* 0x00000020140a7824 */ /* 0x000fc600078e0211 */
[----:B-----5:R-:W-:Y:S01]  /*0430*/  LOP3.LUT P0, RZ, R0, R15, RZ, 0xc0, !PT ;  /* 0x0000000f00ff7212 */ /* 0x020fe2000780c0ff */
[----:B------:R-:W-:Y:S02]  /*0440*/  IMAD R10, R10, 0x5, RZ ;  /* 0x000000050a0a7824 */ /* 0x000fe400078e02ff */
[----:B------:R-:W-:Y:S02]  /*0450*/  IMAD.MOV.U32 R15, RZ, RZ, R9 ;  /* 0x000000ffff0f7224 */ /* 0x000fe400078e0009 */
[----:B------:R-:W-:-:S08]  /*0460*/  IMAD.WIDE R22, R10, 0x4, R14 ;  /* 0x000000040a167825 */ /* 0x000fd000078e020e */
[----:B------:R-:W2:Y:S04]  /*0470*/  @P0 LDG.E R16, desc[UR16][R22.64] ;  /* 0x0000001016100981 */ /* 0x000ea8000c1e1900 */
[----:B------:R-:W3:Y:S04]  /*0480*/  @P0 LDG.E R10, desc[UR16][R22.64+0x8] ;  /* 0x00000810160a0981 */ /* 0x000ee8000c1e1900 */
[----:B------:R-:W4:Y:S01]  /*0490*/  @P0 LDG.E R15, desc[UR16][R22.64+0xc] ;  /* 0x00000c10160f0981 */ /* 0x000f22000c1e1900 */
[----:B------:R-:W-:-:S03]  /*04a0*/  IMAD.MOV.U32 R14, RZ, RZ, 0x2 ;  /* 0x00000002ff0e7424 */ /* 0x000fc600078e00ff */
[----:B------:R-:W4:Y:S02]  /*04b0*/  @P0 LDG.E R27, desc[UR16][R22.64+0x4] ;  /* 0x00000410161b0981 */ /* 0x000f24000c1e1900 */
[----:B------:R-:W-:Y:S02]  /*04c0*/  SHF.L.U32 R29, R14, R17, RZ ;  /* 0x000000110e1d7219 */ /* 0x000fe400000006ff */
[----:B------:R-:W4:Y:S02]  /*04d0*/  @P0 LDG.E R14, desc[UR16][R22.64+0x10] ;  /* 0x00001010160e0981 */ /* 0x000f24000c1e1900 */
[----:B------:R-:W-:Y:S02]  /*04e0*/  LOP3.LUT P1, RZ, R0, R29, RZ, 0xc0, !PT ;  /* 0x0000001d00ff7212 */ /* 0x000fe4000782c0ff */
[----:B--2---:R-:W-:-:S11]  /*04f0*/  @P0 LOP3.LUT R7, R7, R16, RZ, 0x3c, !PT ;  /* 0x0000001007070212 */ /* 0x004fd600078e3cff */
[----:B------:R-:W2:Y:S01]  /*0500*/  @P1 LDG.E R16, desc[UR16][R22.64+0x14] ;  /* 0x0000141016101981 */ /* 0x000ea2000c1e1900 */
[----:B---3--:R-:W-:-:S03]  /*0510*/  @P0 LOP3.LUT R5, R5, R10, RZ, 0x3c, !PT ;  /* 0x0000000a05050212 */ /* 0x008fc600078e3cff */
[----:B------:R-:W3:Y:S01]  /*0520*/  @P1 LDG.E R10, desc[UR16][R22.64+0x1c] ;  /* 0x00001c10160a1981 */ /* 0x000ee2000c1e1900 */
[----:B----4-:R-:W-:-:S03]  /*0530*/  @P0 LOP3.LUT R2, R2, R15, RZ, 0x3c, !PT ;  /* 0x0000000f02020212 */ /* 0x010fc600078e3cff */
[----:B------:R-:W4:Y:S01]  /*0540*/  @P1 LDG.E R15, desc[UR16][R22.64+0x20] ;  /* 0x00002010160f1981 */ /* 0x000f22000c1e1900 */
[----:B------:R-:W-:Y:S01]  /*0550*/  @P0 LOP3.LUT R3, R3, R14, RZ, 0x3c, !PT ;  /* 0x0000000e03030212 */ /* 0x000fe200078e3cff */
[----:B------:R-:W-:-:S05]  /*0560*/  IMAD.MOV.U32 R14, RZ, RZ, 0x4 ;  /* 0x00000004ff0e7424 */ /* 0x000fca00078e00ff */
[----:B------:R-:W-:Y:S02]  /*0570*/  SHF.L.U32 R29, R14, R17, RZ ;  /* 0x000000110e1d7219 */ /* 0x000fe400000006ff */
[----:B------:R-:W4:Y:S01]  /*0580*/  @P1 LDG.E R14, desc[UR16][R22.64+0x24] ;  /* 0x00002410160e1981 */ /* 0x000f22000c1e1900 */
[----:B------:R-:W-:-:S03]  /*0590*/  @P0 LOP3.LUT R4, R4, R27, RZ, 0x3c, !PT ;  /* 0x0000001b04040212 */ /* 0x000fc600078e3cff */
[----:B------:R-:W4:Y:S01]  /*05a0*/  @P1 LDG.E R27, desc[UR16][R22.64+0x18] ;  /* 0x00001810161b1981 */ /* 0x000f22000c1e1900 */
        /* <DEDUP_REMOVED lines=143> */
[----:B------:R-:W-:-:S13]  /*0ea0*/  LOP3.LUT P1, RZ, R0, R29, RZ, 0xc0, !PT ;  /* 0x0000001d00ff7212 */ /* 0x000fda000782c0ff */
[----:B------:R-:W4:Y:S01]  /*0eb0*/  @P1 LDG.E R29, desc[UR16][R22.64+0x108] ;  /* 0x00010810161d1981 */ /* 0x000f22000c1e1900 */
[----:B--2---:R-:W-:-:S03]  /*0ec0*/  @P0 LOP3.LUT R7, R7, R16, RZ, 0x3c, !PT ;  /* 0x0000001007070212 */ /* 0x004fc600078e3cff */
[----:B------:R-:W2:Y:S01]  /*0ed0*/  @P1 LDG.E R16, desc[UR16][R22.64+0x104] ;  /* 0x0001041016101981 */ /* 0x000ea2000c1e1900 */
[----:B---3--:R-:W-:-:S03]  /*0ee0*/  @P0 LOP3.LUT R5, R5, R10, RZ, 0x3c, !PT ;  /* 0x0000000a05050212 */ /* 0x008fc600078e3cff */
[----:B------:R-:W3:Y:S01]  /*0ef0*/  @P1 LDG.E R10, desc[UR16][R22.64+0x10c] ;  /* 0x00010c10160a1981 */ /* 0x000ee2000c1e1900 */
[----:B----4-:R-:W-:-:S03]  /*0f00*/  @P0 LOP3.LUT R2, R2, R15, RZ, 0x3c, !PT ;  /* 0x0000000f02020212 */ /* 0x010fc600078e3cff */
[----:B------:R-:W4:Y:S01]  /*0f10*/  @P1 LDG.E R15, desc[UR16][R22.64+0x110] ;  /* 0x00011010160f1981 */ /* 0x000f22000c1e1900 */
[----:B------:R-:W-:Y:S01]  /*0f20*/  @P0 LOP3.LUT R3, R3, R14, RZ, 0x3c, !PT ;  /* 0x0000000e03030212 */ /* 0x000fe200078e3cff */
[----:B------:R-:W-:Y:S01]  /*0f30*/  IMAD.MOV.U32 R14, RZ, RZ, 0x4000 ;  /* 0x00004000ff0e7424 */ /* 0x000fe200078e00ff */
[----:B------:R-:W-:-:S04]  /*0f40*/  @P0 LOP3.LUT R4, R4, R27, RZ, 0x3c, !PT ;  /* 0x0000001b04040212 */ /* 0x000fc800078e3cff */
[----:B------:R-:W-:Y:S02]  /*0f50*/  SHF.L.U32 R27, R14, R17, RZ ;  /* 0x000000110e1b7219 */ /* 0x000fe400000006ff */
[----:B------:R-:W4:Y:S02]  /*0f60*/  @P1 LDG.E R14, desc[UR16][R22.64+0x114] ;  /* 0x00011410160e1981 */ /* 0x000f24000c1e1900 */
[----:B------:R-:W-:-:S13]  /*0f70*/  LOP3.LUT P0, RZ, R0, R27, RZ, 0xc0, !PT ;  /* 0x0000001b00ff7212 */ /* 0x000fda000780c0ff */
[----:B------:R-:W4:Y:S01]  /*0f80*/  @P0 LDG.E R27, desc[UR16][R22.64+0x11c] ;  /* 0x00011c10161b0981 */ /* 0x000f22000c1e1900 */
[----:B--2---:R-:W-:-:S03]  /*0f90*/  @P1 LOP3.LUT R7, R7, R16, RZ, 0x3c, !PT ;  /* 0x0000001007071212 */ /* 0x004fc600078e3cff */
[----:B------:R-:W2:Y:S01]  /*0fa0*/  @P0 LDG.E R18, desc[UR16][R22.64+0x128] ;  /* 0x0001281016120981 */ /* 0x000ea2000c1e1900 */
[----:B---3--:R-:W-:-:S03]  /*0fb0*/  @P1 LOP3.LUT R5, R5, R10, RZ, 0x3c, !PT ;  /* 0x0000000a05051212 */ /* 0x008fc600078e3cff */
[----:B------:R-:W3:Y:S01]  /*0fc0*/  @P0 LDG.E R16, desc[UR16][R22.64+0x118] ;  /* 0x0001181016100981 */ /* 0x000ee2000c1e1900 */
[----:B----4-:R-:W-:-:S03]  /*0fd0*/  @P1 LOP3.LUT R2, R2, R15, RZ, 0x3c, !PT ;  /* 0x0000000f02021212 */ /* 0x010fc600078e3cff */
[----:B------:R-:W4:Y:S04]  /*0fe0*/  @P0 LDG.E R10, desc[UR16][R22.64+0x120] ;  /* 0x00012010160a0981 */ /* 0x000f28000c1e1900 */
[----:B------:R-:W2:Y:S01]  /*0ff0*/  @P0 LDG.E R15, desc[UR16][R22.64+0x124] ;  /* 0x00012410160f0981 */ /* 0x000ea2000c1e1900 */
[----:B------:R-:W-:Y:S02]  /*1000*/  @P1 LOP3.LUT R4, R4, R29, RZ, 0x3c, !PT ;  /* 0x0000001d04041212 */ /* 0x000fe400078e3cff */
[----:B------:R-:W-:Y:S01]  /*1010*/  @P1 LOP3.LUT R3, R3, R14, RZ, 0x3c, !PT ;  /* 0x0000000e03031212 */ /* 0x000fe200078e3cff */
[----:B------:R-:W-:-:S05]  /*1020*/  IMAD.MOV.U32 R14, RZ, RZ, 0x8000 ;  /* 0x00008000ff0e7424 */ /* 0x000fca00078e00ff */
[----:B------:R-:W-:-:S04]  /*1030*/  SHF.L.U32 R29, R14, R17, RZ ;  /* 0x000000110e1d7219 */ /* 0x000fc800000006ff */
[----:B------:R-:W-:Y:S02]  /*1040*/  LOP3.LUT P1, RZ, R0, R29, RZ, 0xc0, !PT ;  /* 0x0000001d00ff7212 */ /* 0x000fe4000782c0ff */
[----:B------:R-:W-:-:S11]  /*1050*/  @P0 LOP3.LUT R4, R4, R27, RZ, 0x3c, !PT ;  /* 0x0000001b04040212 */ /* 0x000fd600078e3cff */
[----:B------:R-:W2:Y:S04]  /*1060*/  @P1 LDG.E R14, desc[UR16][R22.64+0x134] ;  /* 0x00013410160e1981 */ /* 0x000ea8000c1e1900 */
[----:B------:R-:W2:Y:S01]  /*1070*/  @P1 LDG.E R27, desc[UR16][R22.64+0x138] ;  /* 0x00013810161b1981 */ /* 0x000ea2000c1e1900 */
[----:B---3--:R-:W-:-:S03]  /*1080*/  @P0 LOP3.LUT R7, R7, R16, RZ, 0x3c, !PT ;  /* 0x0000001007070212 */ /* 0x008fc600078e3cff */
[----:B------:R-:W3:Y:S01]  /*1090*/  @P1 LDG.E R16, desc[UR16][R22.64+0x12c] ;  /* 0x00012c1016101981 */ /* 0x000ee2000c1e1900 */
[----:B----4-:R-:W-:-:S03]  /*10a0*/  @P0 LOP3.LUT R5, R5, R10, RZ, 0x3c, !PT ;  /* 0x0000000a05050212 */ /* 0x010fc600078e3cff */
[----:B------:R-:W4:Y:S01]  /*10b0*/  @P1 LDG.E R10, desc[UR16][R22.64+0x13c] ;  /* 0x00013c10160a1981 */ /* 0x000f22000c1e1900 */
[----:B--2---:R-:W-:-:S03]  /*10c0*/  @P0 LOP3.LUT R2, R2, R15, RZ, 0x3c, !PT ;  /* 0x0000000f02020212 */ /* 0x004fc600078e3cff */
[----:B------:R-:W2:Y:S01]  /*10d0*/  @P1 LDG.E R15, desc[UR16][R22.64+0x130] ;  /* 0x00013010160f1981 */ /* 0x000ea2000c1e1900 */
[----:B------:R-:W-:Y:S01]  /*10e0*/  VIADD R17, R17, 0x10 ;  /* 0x0000001011117836 */ /* 0x000fe20000000000 */
[----:B------:R-:W-:-:S04]  /*10f0*/  @P0 LOP3.LUT R3, R3, R18, RZ, 0x3c, !PT ;  /* 0x0000001203030212 */ /* 0x000fc800078e3cff */
[----:B------:R-:W-:Y:S02]  /*1100*/  ISETP.NE.AND P0, PT, R17, 0x20, PT ;  /* 0x000000201100780c */ /* 0x000fe40003f05270 */
[----:B------:R-:W-:Y:S02]  /*1110*/  @P1 LOP3.LUT R5, R5, R14, RZ, 0x3c, !PT ;  /* 0x0000000e05051212 */ /* 0x000fe400078e3cff */
[----:B------:R-:W-:Y:S02]  /*1120*/  @P1 LOP3.LUT R2, R2, R27, RZ, 0x3c, !PT ;  /* 0x0000001b02021212 */ /* 0x000fe400078e3cff */
[----:B---3--:R-:W-:Y:S02]  /*1130*/  @P1 LOP3.LUT R7, R7, R16, RZ, 0x3c, !PT ;  /* 0x0000001007071212 */ /* 0x008fe400078e3cff */
[----:B----4-:R-:W-:Y:S02]  /*1140*/  @P1 LOP3.LUT R3, R3, R10, RZ, 0x3c, !PT ;  /* 0x0000000a03031212 */ /* 0x010fe400078e3cff */
[----:B--2---:R-:W-:-:S03]  /*1150*/  @P1 LOP3.LUT R4, R4, R15, RZ, 0x3c, !PT ;  /* 0x0000000f04041212 */ /* 0x004fc600078e3cff */
[----:B------:R-:W-:Y:S05]  /*1160*/  @P0 BRA `(.L_x_13) ;  /* 0xfffffff000a00947 */ /* 0x000fea000383ffff */
[----:B------:R-:W-:-:S04]  /*1170*/  IADD3 R20, R20, 0x1, RZ ;  /* 0x0000000114147810 */ /* 0x000fc80007ffe0ff */
[----:B------:R-:W-:-:S13]  /*1180*/  ISETP.GE.U32.AND P0, PT, R20, 0x5, PT ;  /* 0x000000051400780c */ /* 0x000fda0003f06070 */
[----:B------:R-:W-:Y:S05]  /*1190*/  @!P0 BRA `(.L_x_14) ;  /* 0xfffffff000748947 */ /* 0x000fea000383ffff */
[----:B------:R-:W-:Y:S01]  /*11a0*/  VIADD R19, R19, 0x1 ;  /* 0x0000000113137836 */ /* 0x000fe20000000000 */
[----:B------:R-:W-:Y:S01]  /*11b0*/  LOP3.LUT R0, R11, 0x3, RZ, 0xc0, !PT ;  /* 0x000000030b007812 */ /* 0x000fe200078ec0ff */
[----:B------:R0:W-:Y:S03]  /*11c0*/  STL [R1+0x34], R7 ;  /* 0x0000340701007387 */ /* 0x0001e60000100800 */
[----:B------:R-:W-:Y:S01]  /*11d0*/  ISETP.GT.U32.AND P0, PT, R0, R19, PT ;  /* 0x000000130000720c */ /* 0x000fe20003f04070 */
[----:B------:R0:W-:Y:S03]  /*11e0*/  STL.64 [R1+0x38], R4 ;  /* 0x0000380401007387 */ /* 0x0001e60000100a00 */
[----:B------:R-:W-:Y:S01]  /*11f0*/  ISETP.GT.U32.AND.EX P0, PT, RZ, RZ, PT, P0 ;  /* 0x000000ffff00720c */ /* 0x000fe20003f04100 */
[----:B------:R0:W-:-:S12]  /*1200*/  STL.64 [R1+0x40], R2 ;  /* 0x0000400201007387 */ /* 0x0001d80000100a00 */
[----:B------:R-:W-:Y:S05]  /*1210*/  @P0 BRA `(.L_x_15) ;  /* 0xfffffff000440947 */ /* 0x000fea000383ffff */
.L_x_12:
[----:B------:R-:W-:Y:S05]  /*1220*/  BSYNC B0 ;  /* 0x0000000000007941 */ /* 0x000fea0003800000 */
.L_x_11:
[--C-:B------:R-:W-:Y:S01]  /*1230*/  SHF.R.U64 R11, R11, 0x2, R8.reuse ;  /* 0x000000020b0b7819 */ /* 0x100fe20000001208 */
[----:B------:R-:W-:Y:S01]  /*1240*/  VIADD R21, R21, 0x1 ;  /* 0x0000000115157836 */ /* 0x000fe20000000000 */
[----:B------:R-:W-:Y:S02]  /*1250*/  SHF.R.U32.HI R8, RZ, 0x2, R8 ;  /* 0x00000002ff087819 */ /* 0x000fe40000011608 */
[----:B------:R-:W-:-:S04]  /*1260*/  ISETP.NE.U32.AND P0, PT, R11, RZ, PT ;  /* 0x000000ff0b00720c */ /* 0x000fc80003f05070 */
[----:B------:R-:W-:-:S13]  /*1270*/  ISETP.NE.AND.EX P0, PT, R8, RZ, PT, P0 ;  /* 0x000000ff0800720c */ /* 0x000fda0003f05300 */
[----:B------:R-:W-:Y:S05]  /*1280*/  @!P0 BRA `(.L_x_10) ;  /* 0x0000000000048947 */ /* 0x000fea0003800000 */
[----:B------:R-:W-:Y:S05]  /*1290*/  BRA `(.L_x_16) ;  /* 0xfffffff000147947 */ /* 0x000fea000383ffff */
.L_x_10:
[----:B------:R-:W-:Y:S05]  /*12a0*/  BSYNC B1 ;  /* 0x0000000000017941 */ /* 0x000fea0003800000 */
.L_x_9:
[----:B------:R-:W-:Y:S01]  /*12b0*/  ULDC.64 UR4, c[0x0][0x218] ;  /* 0x0000860000047ab9 */ /* 0x000fe20000000a00 */
[----:B------:R2:W-:Y:S01]  /*12c0*/  STL.64 [R1+0x48], RZ ;  /* 0x000048ff01007387 */ /* 0x0005e20000100a00 */
[----:B------:R-:W-:-:S03]  /*12d0*/  ISETP.GE.U32.AND P0, PT, R13, UR4, PT ;  /* 0x000000040d007c0c */ /* 0x000fc6000bf06070 */
[----:B------:R2:W-:Y:S01]  /*12e0*/  STL [R1+0x50], RZ ;  /* 0x000050ff01007387 */ /* 0x0005e20000100800 */
[----:B------:R-:W-:-:S03]  /*12f0*/  ISETP.GE.U32.AND.EX P0, PT, R12, UR5, PT, P0 ;  /* 0x000000050c007c0c */ /* 0x000fc6000bf06100 */
[----:B------:R2:W-:Y:S10]  /*1300*/  STL.64 [R1+0x58], RZ ;  /* 0x000058ff01007387 */ /* 0x0005f40000100a00 */
[----:B------:R-:W-:Y:S05]  /*1310*/  @P0 EXIT ;  /* 0x000000000000094d */ /* 0x000fea0003800000 */
[----:B-1----:R-:W1:Y:S01]  /*1320*/  LDC R0, c[0x0][0x230] ;  /* 0x00008c00ff007b82 */ /* 0x002e620000000800 */
[----:B------:R-:W-:Y:S01]  /*1330*/  BSSY B2, `(.L_x_17) ;  /* 0x000008f000027945 */ /* 0x000fe20003800000 */
[----:B------:R-:W-:Y:S01]  /*1340*/  ULDC UR4, c[0x0][0x0] ;  /* 0x0000000000047ab9 */ /* 0x000fe20000000800 */
[----:B------:R-:W-:Y:S01]  /*1350*/  MOV R16, R4 ;  /* 0x0000000400107202 */ /* 0x000fe20000000f00 */
[----:B------:R-:W-:Y:S01]  /*1360*/  IMAD.MOV.U32 R18, RZ, RZ, R2 ;  /* 0x000000ffff127224 */ /* 0x000fe200078e0002 */
[----:B------:R-:W-:Y:S01]  /*1370*/  MOV R17, R5 ;  /* 0x0000000500117202 */ /* 0x000fe20000000f00 */
[----:B------:R-:W-:Y:S01]  /*1380*/  ULDC.64 UR6, c[0x0][0x238] ;  /* 0x00008e0000067ab9 */ /* 0x000fe20000000a00 */
[----:B------:R-:W-:Y:S01]  /*1390*/  MOV R19, R3 ;  /* 0x0000000300137202 */ /* 0x000fe20000000f00 */
[----:B------:R-:W3:Y:S01]  /*13a0*/  LDC.64 R14, c[0x0][0x228] ;  /* 0x00008a00ff0e7b82 */ /* 0x000ee20000000a00 */
[----:B------:R-:W-:Y:S01]  /*13b0*/  ULDC UR12, c[0x0][0xc] ;  /* 0x00000300000c7ab9 */ /* 0x000fe20000000800 */
[----:B------:R-:W-:Y:S01]  /*13c0*/  IMAD.MOV.U32 R20, RZ, RZ, R7 ;  /* 0x000000ffff147224 */ /* 0x000fe200078e0007 */
[----:B------:R-:W-:Y:S01]  /*13d0*/  DSETP.LT.AND P4, PT, RZ, UR6, PT ;  /* 0x00000006ff007e2a */ /* 0x000fe2000bf81000 */
[----:B------:R-:W-:Y:S01]  /*13e0*/  UIMAD UR12, UR4, UR12, URZ ;  /* 0x0000000c040c72a4 */ /* 0x000fe2000f8e023f */
[----:B------:R-:W-:Y:S01]  /*13f0*/  ULDC.64 UR14, c[0x0][0x238] ;  /* 0x00008e00000e7ab9 */ /* 0x000fe20000000a00 */
[----:B------:R-:W-:-:S02]  /*1400*/  ULDC UR8, c[0x0][0x248] ;  /* 0x0000920000087ab9 */ /* 0x000fc40000000800 */
[----:B------:R-:W4:Y:S01]  /*1410*/  LDC.64 R8, c[0x0][0x228] ;  /* 0x00008a00ff087b82 */ /* 0x000f220000000a00 */
[----:B------:R-:W-:Y:S01]  /*1420*/  ULDC UR10, c[0x0][0x240] ;  /* 0x00009000000a7ab9 */ /* 0x000fe20000000800 */
[----:B------:R-:W-:Y:S01]  /*1430*/  ULDC UR9, c[0x0][0x244] ;  /* 0x0000910000097ab9 */ /* 0x000fe20000000800 */
[----:B------:R-:W-:Y:S01]  /*1440*/  UMOV UR11, URZ ;  /* 0x0000003f000b7c82 */ /* 0x000fe20008000000 */
[----:B------:R-:W-:Y:S01]  /*1450*/  ULDC.64 UR4, c[0x0][0x218] ;  /* 0x0000860000047ab9 */ /* 0x000fe20000000a00 */
[----:B------:R-:W-:Y:S01]  /*1460*/  ULDC.64 UR6, c[0x0][0x210] ;  /* 0x0000840000067ab9 */ /* 0x000fe20000000a00 */
[----:B-1----:R-:W-:Y:S01]  /*1470*/  ISETP.GT.AND P3, PT, R0, -0x1, PT ;  /* 0xffffffff0000780c */ /* 0x002fe20003f64270 */
[----:B---3--:R-:W-:-:S12]  /*1480*/  FADD R14, -R14, R15 ;  /* 0x0000000f0e0e7221 */ /* 0x008fd80000000100 */
.L_x_25:
[----:B------:R-:W-:Y:S01]  /*1490*/  MOV R10, R17 ;  /* 0x00000011000a7202 */ /* 0x000fe20000000f00 */
[----:B0-----:R-:W-:Y:S01]  /*14a0*/  IMAD.MOV.U32 R4, RZ, RZ, R19 ;  /* 0x000000ffff047224 */ /* 0x001fe200078e0013 */
[----:B------:R-:W-:Y:S01]  /*14b0*/  MOV R15, R16 ;  /* 0x00000010000f7202 */ /* 0x000fe20000000f00 */
[----:B------:R-:W-:Y:S01]  /*14c0*/  IMAD.MOV.U32 R11, RZ, RZ, R18 ;  /* 0x000000ffff0b7224 */ /* 0x000fe200078e0012 */
[----:B------:R-:W-:Y:S04]  /*14d0*/  BSSY B1, `(.L_x_18) ;  /* 0x0000066000017945 */ /* 0x000fe80003800000 */
[----:B-1----:R-:W-:Y:S05]  /*14e0*/  @!P4 BRA `(.L_x_19) ;  /* 0x00000000004cc947 */ /* 0x002fea0003800000 */
[----:B------:R-:W-:Y:S01]  /*14f0*/  SHF.R.U32.HI R7, RZ, 0x2, R20 ;  /* 0x00000002ff077819 */ /* 0x000fe20000011614 */
[----:B------:R-:W-:Y:S01]  /*1500*/  IMAD.SHL.U32 R5, R19, 0x10, RZ ;  /* 0x0000001013057824 */ /* 0x000fe200078e00ff */
[----:B------:R-:W-:Y:S01]  /*1510*/  IADD3 R6, R6, 0x587c5, RZ ;  /* 0x000587c506067810 */ /* 0x000fe20007ffe0ff */
[----:B------:R-:W-:Y:S01]  /*1520*/  HFMA2.MMA R3, -RZ, RZ, 0.1171875, 0 ;  /* 0x2f800000ff037435 */ /* 0x000fe200000001ff */
[----:B------:R-:W-:Y:S01]  /*1530*/  LOP3.LUT R7, R7, R20, RZ, 0x3c, !PT ;  /* 0x0000001407077212 */ /* 0x000fe200078e3cff */
[----:B------:R-:W-:Y:S01]  /*1540*/  IMAD.MOV.U32 R15, RZ, RZ, R17 ;  /* 0x000000ffff0f7224 */ /* 0x000fe200078e0011 */
[----:B------:R-:W-:Y:S04]  /*1550*/  MOV R20, R16 ;  /* 0x0000001000147202 */ /* 0x000fe80000000f00 */
[----:B------:R-:W-:Y:S05]  /*1560*/  IMAD.SHL.U32 R10, R7, 0x2, RZ ;  /* 0x00000002070a7824 */ /* 0x000fea00078e00ff */
[----:B------:R-:W-:Y:S04]  /*1570*/  LOP3.LUT R10, R19, R10, R7, 0x96, !PT ;  /* 0x0000000a130a7212 */ /* 0x000fe800078e9607 */
[----:B------:R-:W-:Y:S05]  /*1580*/  LOP3.LUT R4, R10, R5, RZ, 0x3c, !PT ;  /* 0x000000050a047212 */ /* 0x000fea00078e3cff */
[----:B------:R-:W-:Y:S05]  /*1590*/  IMAD.IADD R2, R4, 0x1, R6 ;  /* 0x0000000104027824 */ /* 0x000fea00078e0206 */
[----:B------:R-:W-:Y:S05]  /*15a0*/  I2FP.F32.U32 R2, R2 ;  /* 0x0000000200027245 */ /* 0x000fea0000201000 */
[----:B------:R-:W-:Y:S04]  /*15b0*/  FFMA R0, R2, R3, 1.1641532182693481445e-10 ;  /* 0x2f00000002007423 */ /* 0x000fe80000000003 */
[----:B------:R-:W0:Y:S02]  /*15c0*/  F2F.F64.F32 R10, R0 ;  /* 0x00000000000a7310 */ /* 0x000e240000201800 */
[----:B0-----:R-:W-:Y:S01]  /*15d0*/  DSETP.GEU.AND P0, PT, R10, UR14, PT ;  /* 0x0000000e0a007e2a */ /* 0x001fe2000bf0e000 */
[----:B------:R-:W-:Y:S01]  /*15e0*/  MOV R10, R18 ;  /* 0x00000012000a7202 */ /* 0x000fe20000000f00 */
[----:B------:R-:W-:Y:S11]  /*15f0*/  IMAD.MOV.U32 R11, RZ, RZ, R19 ;  /* 0x000000ffff0b7224 */ /* 0x000ff600078e0013 */
[----:B------:R-:W-:Y:S01]  /*1600*/  @!UPT UIADD3 URZ, URZ, URZ, URZ ;  /* 0x0000003f3f3ff290 */ /* 0x000fe2000fffe03f */
[----:B------:R-:W-:Y:S05]  /*1610*/  @!P0 BRA `(.L_x_20) ;  /* 0x00000004002c8947 */ /* 0x000fea0003800000 */
.L_x_19:
[----:B------:R-:W-:Y:S02]  /*1620*/  SHF.R.U32.HI R7, RZ, 0x2, R20 ;  /* 0x00000002ff077819 */ /* 0x000fe40000011614 */
[----:B------:R-:W-:Y:S02]  /*1630*/  IADD3 R6, R6, 0x587c5, RZ ;  /* 0x000587c506067810 */ /* 0x000fe40007ffe0ff */
[----:B------:R-:W-:Y:S01]  /*1640*/  LOP3.LUT R16, R7, R20, RZ, 0x3c, !PT ;  /* 0x0000001407107212 */ /* 0x000fe200078e3cff */
[----:B------:R-:W-:Y:S01]  /*1650*/  IMAD.SHL.U32 R7, R4, 0x10, RZ ;  /* 0x0000001004077824 */ /* 0x000fe200078e00ff */
[----:B------:R-:W-:Y:S03]  /*1660*/  MOV R3, 0x2f800000 ;  /* 0x2f80000000037802 */ /* 0x000fe60000000f00 */
[----:B------:R-:W-:Y:S05]  /*1670*/  IMAD.SHL.U32 R17, R16, 0x2, RZ ;  /* 0x0000000210117824 */ /* 0x000fea00078e00ff */
[----:B------:R-:W-:Y:S04]  /*1680*/  LOP3.LUT R16, R4, R17, R16, 0x96, !PT ;  /* 0x0000001104107212 */ /* 0x000fe800078e9610 */
[----:B------:R-:W-:Y:S05]  /*1690*/  LOP3.LUT R5, R16, R7, RZ, 0x3c, !PT ;  /* 0x0000000710057212 */ /* 0x000fea00078e3cff */
[----:B------:R-:W-:Y:S05]  /*16a0*/  IMAD.IADD R2, R5, 0x1, R6 ;  /* 0x0000000105027824 */ /* 0x000fea00078e0206 */
[----:B------:R-:W-:Y:S05]  /*16b0*/  I2FP.F32.U32 R2, R2 ;  /* 0x0000000200027245 */ /* 0x000fea0000201000 */
[----:B------:R-:W-:Y:S04]  /*16c0*/  FFMA R0, R2, R3, 1.1641532182693481445e-10 ;  /* 0x2f00000002007423 */ /* 0x000fe80000000003 */
[----:B----4-:R-:W-:Y:S05]  /*16d0*/  FFMA R16, -R0, R8, R9 ;  /* 0x0000000800107223 */ /* 0x010fea0000000109 */
[----:B------:R-:W-:Y:S01]  /*16e0*/  @!P3 F2FP.F16.F32.PACK_AB R7, RZ, R16 ;  /* 0x00000010ff07b23e */ /* 0x000fe200000000ff */
[----:B------:R-:W-:Y:S06]  /*16f0*/  @!P3 BRA `(.L_x_21) ;  /* 0x0000000000bcb947 */ /* 0x000fec0003800000 */
[----:B------:R-:W-:Y:S01]  /*1700*/  MOV R7, 0x80000000 ;  /* 0x8000000000077802 */ /* 0x000fe20000000f00 */
[----:B------:R-:W-:Y:S01]  /*1710*/  HFMA2.MMA R0, -RZ, RZ, 0, 0 ;  /* 0x00000000ff007435 */ /* 0x000fe200000001ff */
[----:B------:R-:W-:Y:S01]  /*1720*/  FMUL R2, R16, UR10 ;  /* 0x0000000a10027c20 */ /* 0x000fe20008400000 */
[----:B------:R-:W-:Y:S04]  /*1730*/  BSSY B0, `(.L_x_22) ;  /* 0x0000026000007945 */ /* 0x000fe80003800000 */
[----:B------:R-:W-:Y:S11]  /*1740*/  FSETP.GTU.AND P0, PT, |R2|, +INF , PT ;  /* 0x7f8000000200780b */ /* 0x000ff60003f0c200 */
[----:B------:R-:W-:Y:S02]  /*1750*/  @!UPT UIADD3 URZ, URZ, URZ, URZ ;  /* 0x0000003f3f3ff290 */ /* 0x000fe4000fffe03f */
[----:B------:R-:W-:Y:S05]  /*1760*/  @P0 BRA `(.L_x_23) ;  /* 0x0000000000880947 */ /* 0x000fea0003800000 */
[----:B------:R-:W-:Y:S01]  /*1770*/  FSETP.GE.AND P0, PT, R2, 9.22337203685477580800e+18, PT ;  /* 0x5f0000000200780b */ /* 0x000fe20003f06000 */
[----:B------:R-:W-:Y:S01]  /*1780*/  IMAD.MOV.U32 R0, RZ, RZ, -0x1 ;  /* 0xffffffffff007424 */ /* 0x000fe200078e00ff */
[----:B------:R-:W-:Y:S11]  /*1790*/  MOV R7, 0x7fffffff ;  /* 0x7fffffff00077802 */ /* 0x000ff60000000f00 */
[----:B------:R-:W-:Y:S05]  /*17a0*/  @P0 BRA `(.L_x_23) ;  /* 0x0000000000780947 */ /* 0x000fea0003800000 */
[----:B------:R-:W-:Y:S01]  /*17b0*/  HFMA2.MMA R7, -RZ, RZ, -0.0 , 0 ;  /* 0x80000000ff077435 */ /* 0x000fe200000001ff */
[----:B------:R-:W-:Y:S01]  /*17c0*/  FSETP.GTU.AND P0, PT, R2, -9.22337203685477580800e+18, PT ;  /* 0xdf0000000200780b */ /* 0x000fe20003f0c000 */
[----:B------:R-:W-:Y:S11]  /*17d0*/  IMAD.MOV.U32 R0, RZ, RZ, RZ ;  /* 0x000000ffff007224 */ /* 0x000ff600078e00ff */
[----:B------:R-:W-:Y:S01]  /*17e0*/  @!UPT UIADD3 URZ, URZ, URZ, URZ ;  /* 0x0000003f3f3ff290 */ /* 0x000fe2000fffe03f */
[----:B------:R-:W-:Y:S05]  /*17f0*/  @!P0 BRA `(.L_x_23) ;  /* 0x0000000000648947 */ /* 0x000fea0003800000 */
[----:B------:R-:W-:Y:S01]  /*1800*/  SHF.R.U32.HI R3, RZ, 0x17, R2 ;  /* 0x00000017ff037819 */ /* 0x000fe20000011602 */
[----:B------:R-:W-:Y:S02]  /*1810*/  IMAD.SHL.U32 R16, R2, 0x100, RZ ;  /* 0x0000010002107824 */ /* 0x000fe400078e00ff */
[----:B------:R-:W-:Y:S01]  /*1820*/  IMAD.U32 R7, RZ, RZ, UR11 ;  /* 0x0000000bff077e24 */ /* 0x000fe2000f8e00ff */
[----:B------:R-:W-:Y:S01]  /*1830*/  LOP3.LUT R3, R3, 0xff, RZ, 0xc0, !PT ;  /* 0x000000ff03037812 */ /* 0x000fe200078ec0ff */
[----:B------:R-:W-:Y:S01]  /*1840*/  IMAD.U32 R0, RZ, RZ, UR11 ;  /* 0x0000000bff007e24 */ /* 0x000fe2000f8e00ff */
[----:B------:R-:W-:Y:S01]  /*1850*/  SHF.R.U32.HI R16, RZ, 0x1, R16 ;  /* 0x00000001ff107819 */ /* 0x000fe20000011610 */
[----:B------:R-:W-:Y:S01]  /*1860*/  IMAD.MOV.U32 R17, RZ, RZ, RZ ;  /* 0x000000ffff117224 */ /* 0x000fe200078e00ff */
[----:B------:R-:W-:Y:S02]  /*1870*/  IADD3 R3, -R3, 0xbd, RZ ;  /* 0x000000bd03037810 */ /* 0x000fe40007ffe1ff */
[----:B------:R-:W-:Y:S02]  /*1880*/  LOP3.LUT R16, R16, 0x40000000, RZ, 0xfc, !PT ;  /* 0x4000000010107812 */ /* 0x000fe400078efcff */
[C---:B------:R-:W-:Y:S11]  /*1890*/  ISETP.GT.AND P1, PT, R3.reuse, 0x3f, PT ;  /* 0x0000003f0300780c */ /* 0x040ff60003f24270 */
[----:B------:R-:W-:Y:S02]  /*18a0*/  @!UPT UIADD3 URZ, URZ, URZ, URZ ;  /* 0x0000003f3f3ff290 */ /* 0x000fe4000fffe03f */
[C---:B------:R-:W-:Y:S02]  /*18b0*/  @!P1 IADD3 R18, -R3.reuse, 0x40, RZ ;  /* 0x0000004003129810 */ /* 0x040fe40007ffe1ff */
[----:B------:R-:W-:Y:S02]  /*18c0*/  @!P1 ISETP.NE.AND P0, PT, R3, RZ, PT ;  /* 0x000000ff0300920c */ /* 0x000fe40003f05270 */
[--C-:B------:R-:W-:Y:S01]  /*18d0*/  @!P1 SHF.L.U64.HI R18, R7, R18, R16.reuse ;  /* 0x0000001207129219 */ /* 0x100fe20000010210 */
[----:B------:R-:W-:Y:S01]  /*18e0*/  IMAD.MOV.U32 R7, RZ, RZ, RZ ;  /* 0x000000ffff077224 */ /* 0x000fe200078e00ff */
[-CC-:B------:R-:W-:Y:S02]  /*18f0*/  @!P1 SHF.R.U64 R17, R0, R3.reuse, R16.reuse ;  /* 0x0000000300119219 */ /* 0x180fe40000001210 */
[----:B------:R-:W-:Y:S02]  /*1900*/  @!P1 SHF.R.U32.HI R7, RZ, R3, R16 ;  /* 0x00000003ff079219 */ /* 0x000fe40000011610 */
[----:B------:R-:W-:Y:S02]  /*1910*/  @!P1 SEL R16, R18, RZ, P0 ;  /* 0x000000ff12109207 */ /* 0x000fe40000000000 */
[----:B------:R-:W-:Y:S02]  /*1920*/  ISETP.GE.AND P1, PT, R2, RZ, PT ;  /* 0x000000ff0200720c */ /* 0x000fe40003f26270 */
[----:B------:R-:W-:Y:S05]  /*1930*/  LEA.HI R17, P0, R16, R17, RZ, 0x1 ;  /* 0x0000001110117211 */ /* 0x000fea00078108ff */
[----:B------:R-:W-:Y:S01]  /*1940*/  IMAD.X R7, RZ, RZ, R7, P0 ;  /* 0x000000ffff077224 */ /* 0x000fe200000e0607 */
[-C--:B------:R-:W-:Y:S04]  /*1950*/  IADD3 R0, P0, RZ, -R17.reuse, RZ ;  /* 0x80000011ff007210 */ /* 0x080fe80007f1e0ff */
[----:B------:R-:W-:Y:S01]  /*1960*/  SEL R0, R0, R17, !P1 ;  /* 0x0000001100007207 */ /* 0x000fe20004800000 */
[----:B------:R-:W-:Y:S05]  /*1970*/  IMAD.X R2, RZ, RZ, ~R7, P0 ;  /* 0x000000ffff027224 */ /* 0x000fea00000e0e07 */
[----:B------:R-:W-:Y:S02]  /*1980*/  SEL R7, R2, R7, !P1 ;  /* 0x0000000702077207 */ /* 0x000fe40004800000 */
.L_x_23:
[----:B------:R-:W-:Y:S05]  /*1990*/  BSYNC B0 ;  /* 0x0000000000007941 */ /* 0x000fea0003800000 */
.L_x_22:
[----:B------:R-:W-:Y:S02]  /*19a0*/  MOV R16, R0 ;  /* 0x0000000000107202 */ /* 0x000fe40000000f00 */
[----:B------:R-:W-:Y:S04]  /*19b0*/  MOV R17, R7 ;  /* 0x0000000700117202 */ /* 0x000fe80000000f00 */
[----:B------:R-:W0:Y:S02]  /*19c0*/  I2F.S64 R16, R16 ;  /* 0x0000001000107312 */ /* 0x000e240000301400 */
[----:B0-----:R-:W-:Y:S05]  /*19d0*/  FMUL R7, R16, UR9 ;  /* 0x0000000910077c20 */ /* 0x001fea0008400000 */
[----:B------:R-:W-:Y:S07]  /*19e0*/  F2FP.F16.F32.PACK_AB R7, RZ, R7 ;  /* 0x00000007ff07723e */ /* 0x000fee00000000ff */
.L_x_21:
[----:B------:R-:W-:Y:S05]  /*19f0*/  HSETP2.NEU.AND P0, PT, R7.H0_H0, RZ.H0_H0, PT ;  /* 0x200000ff07007234 */ /* 0x000fea0003f0d800 */
[----:B------:R-:W-:Y:S11]  /*1a00*/  ISETP.GT.OR P0, PT, RZ, UR8, P0 ;  /* 0x00000008ff007c0c */ /* 0x000ff60008704670 */
[----:B------:R-:W-:Y:S02]  /*1a10*/  @!UPT UIADD3 URZ, URZ, URZ, URZ ;  /* 0x0000003f3f3ff290 */ /* 0x000fe4000fffe03f */
[----:B------:R-:W-:Y:S05]  /*1a20*/  @P0 BRA `(.L_x_24) ;  /* 0x0000000000400947 */ /* 0x000fea0003800000 */
[C---:B------:R-:W-:Y:S11]  /*1a30*/  FSETP.GT.AND P2, PT, R16.reuse, RZ, PT ;  /* 0x000000ff1000720b */ /* 0x040ff60003f44000 */
[----:B------:R-:W-:Y:S02]  /*1a40*/  @!UPT UIADD3 URZ, URZ, URZ, URZ ;  /* 0x0000003f3f3ff290 */ /* 0x000fe4000fffe03f */
[C---:B------:R-:W-:Y:S01]  /*1a50*/  @!P2 FADD R3, R16.reuse, -1 ;  /* 0xbf8000001003a421 */ /* 0x040fe20000000000 */
[----:B------:R-:W-:Y:S04]  /*1a60*/  @P2 FADD R16, R16, 1 ;  /* 0x3f80000010102421 */ /* 0x000fe80000000000 */
[----:B------:R-:W-:Y:S02]  /*1a70*/  @!P2 FSETP.GEU.AND P1, PT, R14, R3, PT ;  /* 0x000000030e00a20b */ /* 0x000fe40003f2e000 */
[CC--:B------:R-:W-:Y:S02]  /*1a80*/  @P2 FSETP.GEU.AND P0, PT, R16.reuse, R9.reuse, PT ;  /* 0x000000091000220b */ /* 0x0c0fe40003f0e000 */
[----:B------:R-:W-:Y:S02]  /*1a90*/  @!P2 FSEL R7, R3, R14, !P1 ;  /* 0x0000000e0307a208 */ /* 0x000fe40004800000 */
[----:B------:R-:W-:Y:S04]  /*1aa0*/  @P2 FSEL R7, R16, R9, !P0 ;  /* 0x0000000910072208 */ /* 0x000fe80004000000 */
[----:B------:R-:W-:Y:S01]  /*1ab0*/  F2FP.F16.F32.PACK_AB R7, RZ, R7 ;  /* 0x00000007ff07723e */ /* 0x000fe200000000ff */
[----:B------:R-:W-:Y:S05]  /*1ac0*/  BRA `(.L_x_24) ;  /* 0x0000000000187947 */ /* 0x000fea0003800000 */
.L_x_20:
[----:B------:R-:W-:Y:S01]  /*1ad0*/  MOV R11, R18 ;  /* 0x00000012000b7202 */ /* 0x000fe20000000f00 */
[----:B------:R-:W-:Y:S01]  /*1ae0*/  IMAD.MOV.U32 R5, RZ, RZ, R4 ;  /* 0x000000ffff057224 */ /* 0x000fe200078e0004 */
[----:B------:R-:W-:Y:S01]  /*1af0*/  MOV R15, R16 ;  /* 0x00000010000f7202 */ /* 0x000fe20000000f00 */
[----:B------:R-:W-:Y:S01]  /*1b00*/  IMAD.MOV.U32 R7, RZ, RZ, 0x7fff ;  /* 0x00007fffff077424 */ /* 0x000fe200078e00ff */
[----:B------:R-:W-:Y:S01]  /*1b10*/  MOV R4, R19 ;  /* 0x0000001300047202 */ /* 0x000fe20000000f00 */
[----:B------:R-:W-:Y:S02]  /*1b20*/  IMAD.MOV.U32 R10, RZ, RZ, R17 ;  /* 0x000000ffff0a7224 */ /* 0x000fe400078e0011 */
.L_x_24:
[----:B------:R-:W-:Y:S05]  /*1b30*/  BSYNC B1 ;  /* 0x0000000000017941 */ /* 0x000fea0003800000 */
.L_x_18:
[C---:B------:R-:W-:Y:S01]  /*1b40*/  LEA R2, P0, R13.reuse, UR6, 0x1 ;  /* 0x000000060d027c11 */ /* 0x040fe2000f8008ff */
[----:B------:R-:W-:Y:S01]  /*1b50*/  IMAD.MOV.U32 R19, RZ, RZ, R5 ;  /* 0x000000ffff137224 */ /* 0x000fe200078e0005 */
[----:B------:R-:W-:Y:S01]  /*1b60*/  MOV R17, R11 ;  /* 0x0000000b00117202 */ /* 0x000fe20000000f00 */
[----:B------:R-:W-:Y:S01]  /*1b70*/  IMAD.MOV.U32 R18, RZ, RZ, R4 ;  /* 0x000000ffff127224 */ /* 0x000fe200078e0004 */
[C---:B------:R-:W-:Y:S01]  /*1b80*/  LEA.HI.X R3, R13.reuse, UR7, R12, 0x1, P0 ;  /* 0x000000070d037c11 */ /* 0x040fe200080f0c0c */
[----:B------:R-:W-:Y:S01]  /*1b90*/  IMAD.MOV.U32 R16, RZ, RZ, R10 ;  /* 0x000000ffff107224 */ /* 0x000fe200078e000a */
[----:B------:R-:W-:Y:S02]  /*1ba0*/  IADD3 R13, P0, R13, UR12, RZ ;  /* 0x0000000c0d0d7c10 */ /* 0x000fe4000ff1e0ff */
[----:B------:R-:W-:Y:S01]  /*1bb0*/  MOV R20, R15 ;  /* 0x0000000f00147202 */ /* 0x000fe20000000f00 */
[----:B------:R1:W-:Y:S02]  /*1bc0*/  STG.E.U16 desc[UR16][R2.64], R7 ;  /* 0x0000000702007986 */ /* 0x0003e4000c101510 */
[----:B------:R-:W-:Y:S01]  /*1bd0*/  IMAD.X R12, RZ, RZ, R12, P0 ;  /* 0x000000ffff0c7224 */ /* 0x000fe200000e060c */
[----:B------:R-:W-:Y:S04]  /*1be0*/  ISETP.GE.U32.AND P0, PT, R13, UR4, PT ;  /* 0x000000040d007c0c */ /* 0x000fe8000bf06070 */
[----:B------:R-:W-:Y:S11]  /*1bf0*/  ISETP.GE.U32.AND.EX P0, PT, R12, UR5, PT, P0 ;  /* 0x000000050c007c0c */ /* 0x000ff6000bf06100 */
[----:B------:R-:W-:Y:S02]  /*1c00*/  @!UPT UIADD3 URZ, URZ, URZ, URZ ;  /* 0x0000003f3f3ff290 */ /* 0x000fe4000fffe03f */
[----:B------:R-:W-:Y:S05]  /*1c10*/  @!P0 BRA `(.L_x_25) ;  /* 0xfffffff8001c8947 */ /* 0x000fea000383ffff */
[----:B------:R-:W-:Y:S05]  /*1c20*/  BSYNC B2 ;  /* 0x0000000000027941 */ /* 0x000fea0003800000 */
.L_x_17:
[----:B------:R-:W-:Y:S01]  /*1c30*/  MOV R14, R6 ;  /* 0x00000006000e7202 */ /* 0x000fe20000000f00 */
[----:B------:R-:W-:Y:S04]  /*1c40*/  STL.64 [R1+0x38], R10 ;  /* 0x0000380a01007387 */ /* 0x000fe80000100a00 */
[----:B------:R-:W-:Y:S04]  /*1c50*/  STL.64 [R1+0x40], R4 ;  /* 0x0000400401007387 */ /* 0x000fe80000100a00 */
[----:B------:R-:W-:Y:S01]  /*1c60*/  STL.64 [R1+0x30], R14 ;  /* 0x0000300e01007387 */ /* 0x000fe20000100a00 */
[----:B------:R-:W-:Y:S05]  /*1c70*/  EXIT ;  /* 0x000000000000794d */ /* 0x000fea0003800000 */
.L_x_26:
        /* <DEDUP_REMOVED lines=16> */
.L_x_748:


//--------------------- .text._ZN7cutlass9reference6device6kernel12BlockForEachINS_15integer_subbyteILi4ELb1EEENS1_6detail17RandomUniformFuncIS5_EEEEvPT_mNT0_6ParamsE --------------------------
	.section	.text._ZN7cutlass9reference6device6kernel12BlockForEachINS_15integer_subbyteILi4ELb1EEENS1_6detail17RandomUniformFuncIS5_EEEEvPT_mNT0_6ParamsE,"ax",@progbits
	.align	128
        .global         _ZN7cutlass9reference6device6kernel12BlockForEachINS_15integer_subbyteILi4ELb1EEENS1_6detail17RandomUniformFuncIS5_EEEEvPT_mNT0_6ParamsE
        .type           _ZN7cutlass9reference6device6kernel12BlockForEachINS_15integer_subbyteILi4ELb1EEENS1_6detail17RandomUniformFuncIS5_EEEEvPT_mNT0_6ParamsE,@function
        .size           _ZN7cutlass9reference6device6kernel12BlockForEachINS_15integer_subbyteILi4ELb1EEENS1_6detail17RandomUniformFuncIS5_EEEEvPT_mNT0_6ParamsE,(.L_x_749 - _ZN7cutlass9reference6device6kernel12BlockForEachINS_15integer_subbyteILi4ELb1EEENS1_6detail17RandomUniformFuncIS5_EEEEvPT_mNT0_6ParamsE)
        .other          _ZN7cutlass9reference6device6kernel12BlockForEachINS_15integer_subbyteILi4ELb1EEENS1_6detail17RandomUniformFuncIS5_EEEEvPT_mNT0_6ParamsE,@"STO_CUDA_ENTRY STV_DEFAULT"
_ZN7cutlass9reference6device6kernel12BlockForEachINS_15integer_subbyteILi4ELb1EEENS1_6detail17RandomUniformFuncIS5_EEEEvPT_mNT0_6ParamsE:
.text._ZN7cutlass9reference6device6kernel12BlockForEachINS_15integer_subbyteILi4ELb1EEENS1_6detail17RandomUniformFuncIS5_EEEEvPT_mNT0_6ParamsE:
[----:B------:R-:W0:Y:S08]  /*0000*/  LDC R1, c[0x0][0x28] ;  /* 0x00000a00ff017b82 */ /* 0x000e300000000800 */
[----:B------:R-:W1:Y:S01]  /*0010*/  LDC.U8 R13, c[0x0][0x24c] ;  /* 0x00009300ff0d7b82 */ /* 0x000e620000000000 */
[----:B------:R-:W2:Y:S01]  /*0020*/  S2R R22, SR_CTAID.X ;  /* 0x0000000000167919 */ /* 0x000ea20000002500 */
[----:B0-----:R-:W-:Y:S01]  /*0030*/  VIADD R1, R1, 0xffffffa0 ;  /* 0xffffffa001017836 */ /* 0x001fe20000000000 */
[----:B------:R-:W-:Y:S01]  /*0040*/  ULDC UR4, c[0x0][0x0] ;  /* 0x0000000000047ab9 */ /* 0x000fe20000000800 */
[----:B------:R-:W-:Y:S01]  /*0050*/  ULDC.64 UR36, c[0x0][0x208] ;  /* 0x0000820000247ab9 */ /* 0x000fe20000000a00 */
[----:B------:R-:W2:Y:S01]  /*0060*/  S2R R15, SR_TID.X ;  /* 0x00000000000f7919 */ /* 0x000ea20000002100 */
[----:B------:R-:W-:Y:S01]  /*0070*/  BSSY B0, `(.L_x_27) ;  /* 0x0000122000007945 */ /* 0x000fe20003800000 */
[----:B------:R-:W-:Y:S01]  /*0080*/  IMAD.MOV.U32 R24, RZ, RZ, RZ ;  /* 0x000000ffff187224 */ /* 0x000fe200078e00ff */
[----:B------:R-:W1:Y:S08]  /*0090*/  LDC.U8 R0, c[0x0][0x24d] ;  /* 0x00009340ff007b82 */ /* 0x000e700000000000 */
[----:B------:R-:W0:Y:S08]  /*00a0*/  LDC.U8 R14, c[0x0][0x24e] ;  /* 0x00009380ff0e7b82 */ /* 0x000e300000000000 */
[----:B------:R-:W3:Y:S08]  /*00b0*/  LDC.64 R2, c[0x0][0x220] ;  /* 0x00008800ff027b82 */ /* 0x000ef00000000a00 */
[----:B------:R-:W4:Y:S01]  /*00c0*/  LDC.U8 R16, c[0x0][0x24f] ;  /* 0x000093c0ff107b82 */ /* 0x000f220000000000 */
[----:B-1----:R-:W-:Y:S01]  /*00d0*/  PRMT R13, R0, 0x7604, R13 ;  /* 0x00007604000d7816 */ /* 0x002fe2000000000d */
[----:B--2---:R-:W-:-:S06]  /*00e0*/  IMAD R22, R22, UR4, R15 ;  /* 0x0000000416167c24 */ /* 0x004fcc000f8e020f */
[----:B------:R-:W1:Y:S01]  /*00f0*/  LDC R12, c[0x0][0x248] ;  /* 0x00009200ff0c7b82 */ /* 0x000e620000000800 */
[----:B0-----:R-:W-:Y:S02]  /*0100*/  PRMT R13, R14, 0x7054, R13 ;  /* 0x000070540e0d7816 */ /* 0x001fe4000000000d */
[----:B------:R-:W-:-:S05]  /*0110*/  ISETP.NE.AND P0, PT, R22, RZ, PT ;  /* 0x000000ff1600720c */ /* 0x000fca0003f05270 */
[----:B------:R-:W0:Y:S01]  /*0120*/  LDC.64 R10, c[0x0][0x220] ;  /* 0x00008800ff0a7b82 */ /* 0x000e220000000a00 */
[----:B---3--:R-:W-:Y:S02]  /*0130*/  LOP3.LUT R2, R2, 0xaad26b49, RZ, 0x3c, !PT ;  /* 0xaad26b4902027812 */ /* 0x008fe400078e3cff */
[----:B------:R-:W-:-:S03]  /*0140*/  LOP3.LUT R3, R3, 0xf7dcefdd, RZ, 0x3c, !PT ;  /* 0xf7dcefdd03037812 */ /* 0x000fc600078e3cff */
[----:B------:R-:W-:Y:S02]  /*0150*/  IMAD R17, R2, 0x4182bed5, RZ ;  /* 0x4182bed502117824 */ /* 0x000fe400078e02ff */
[----:B------:R-:W2:Y:S01]  /*0160*/  LDC.64 R8, c[0x0][0x228] ;  /* 0x00008a00ff087b82 */ /* 0x000ea20000000a00 */
[----:B----4-:R-:W-:Y:S01]  /*0170*/  PRMT R13, R16, 0x654, R13 ;  /* 0x00000654100d7816 */ /* 0x010fe2000000000d */
[----:B------:R-:W-:Y:S01]  /*0180*/  IMAD R16, R3, -0x658354e5, RZ ;  /* 0x9a7cab1b03107824 */ /* 0x000fe200078e02ff */
[C---:B------:R-:W-:Y:S01]  /*0190*/  LOP3.LUT R18, R17.reuse, 0x159a55e5, RZ, 0x3c, !PT ;  /* 0x159a55e511127812 */ /* 0x040fe200078e3cff */
[C---:B------:R-:W-:Y:S02]  /*01a0*/  VIADD R3, R17.reuse, 0x75bcd15 ;  /* 0x075bcd1511037836 */ /* 0x040fe40000000000 */
[C---:B------:R-:W-:Y:S01]  /*01b0*/  VIADD R19, R16.reuse, 0x1f123bb5 ;  /* 0x1f123bb510137836 */ /* 0x040fe20000000000 */
[C---:B------:R-:W-:Y:S01]  /*01c0*/  IADD3 R2, R17.reuse, 0x64f0c9, R16 ;  /* 0x0064f0c911027810 */ /* 0x040fe20007ffe010 */
[----:B------:R-:W3:Y:S01]  /*01d0*/  LDC.64 R6, c[0x0][0x238] ;  /* 0x00008e00ff067b82 */ /* 0x000ee20000000a00 */
[----:B------:R-:W-:Y:S01]  /*01e0*/  LOP3.LUT R16, R16, 0x5491333, RZ, 0x3c, !PT ;  /* 0x0549133310107812 */ /* 0x000fe200078e3cff */
[----:B------:R-:W-:Y:S01]  /*01f0*/  VIADD R17, R17, 0x583f19 ;  /* 0x00583f1911117836 */ /* 0x000fe20000000000 */
[----:B-1----:R1:W-:Y:S04]  /*0200*/  STL.64 [R1+0x28], R12 ;  /* 0x0000280c01007387 */ /* 0x0023e80000100a00 */
[----:B------:R1:W-:Y:S01]  /*0210*/  STL.64 [R1+0x30], R2 ;  /* 0x0000300201007387 */ /* 0x0003e20000100a00 */
[----:B------:R-:W4:Y:S03]  /*0220*/  LDC R0, c[0x0][0x230] ;  /* 0x00008c00ff007b82 */ /* 0x000f260000000800 */
[----:B0-----:R1:W-:Y:S04]  /*0230*/  STL.64 [R1], R10 ;  /* 0x0000000a01007387 */ /* 0x0013e80000100a00 */
[----:B------:R1:W-:Y:S01]  /*0240*/  STL.64 [R1+0x38], R18 ;  /* 0x0000381201007387 */ /* 0x0003e20000100a00 */
[----:B------:R-:W0:Y:S03]  /*0250*/  LDC.64 R4, c[0x0][0x240] ;  /* 0x00009000ff047b82 */ /* 0x000e260000000a00 */
[----:B--2---:R1:W-:Y:S04]  /*0260*/  STL.64 [R1+0x8], R8 ;  /* 0x0000080801007387 */ /* 0x0043e80000100a00 */
[----:B------:R1:W-:Y:S04]  /*0270*/  STL.64 [R1+0x40], R16 ;  /* 0x0000401001007387 */ /* 0x0003e80000100a00 */
[----:B---3--:R1:W-:Y:S04]  /*0280*/  STL.64 [R1+0x18], R6 ;  /* 0x0000180601007387 */ /* 0x0083e80000100a00 */
[----:B----4-:R1:W-:Y:S04]  /*0290*/  STL [R1+0x10], R0 ;  /* 0x0000100001007387 */ /* 0x0103e80000100800 */
[----:B0-----:R1:W-:Y:S01]  /*02a0*/  STL.64 [R1+0x20], R4 ;  /* 0x0000200401007387 */ /* 0x0013e20000100a00 */
[----:B------:R-:W-:Y:S05]  /*02b0*/  @!P0 BRA `(.L_x_28) ;  /* 0x0000000c00f48947 */ /* 0x000fea0003800000 */
[----:B-1----:R-:W-:Y:S02]  /*02c0*/  IMAD.MOV.U32 R8, RZ, RZ, RZ ;  /* 0x000000ffff087224 */ /* 0x002fe400078e00ff */
[----:B------:R-:W-:Y:S02]  /*02d0*/  IMAD.MOV.U32 R9, RZ, RZ, R22 ;  /* 0x000000ffff097224 */ /* 0x000fe400078e0016 */
[----:B------:R-:W-:-:S07]  /*02e0*/  IMAD.MOV.U32 R10, RZ, RZ, R24 ;  /* 0x000000ffff0a7224 */ /* 0x000fce00078e0018 */
.L_x_34:
[----:B------:R-:W-:Y:S01]  /*02f0*/  LOP3.LUT P0, RZ, R9, 0x3, RZ, 0xc0, !PT ;  /* 0x0000000309ff7812 */ /* 0x000fe2000780c0ff */
[----:B------:R-:W-:-:S12]  /*0300*/  BSSY B1, `(.L_x_29) ;  /* 0x00000f2000017945 */ /* 0x000fd80003800000 */
[----:B------:R-:W-:Y:S05]  /*0310*/  @!P0 BRA `(.L_x_30) ;  /* 0x0000000c00c08947 */ /* 0x000fea0003800000 */
[----:B------:R-:W-:-:S07]  /*0320*/  IMAD.MOV.U32 R0, RZ, RZ, RZ ;  /* 0x000000ffff007224 */ /* 0x000fce00078e00ff */
.L_x_33:
[----:B------:R-:W-:Y:S01]  /*0330*/  IMAD.MOV.U32 R12, RZ, RZ, RZ ;  /* 0x000000ffff0c7224 */ /* 0x000fe200078e00ff */
[----:B------:R-:W-:Y:S02]  /*0340*/  CS2R R16, SRZ ;  /* 0x0000000000107805 */ /* 0x000fe4000001ff00 */
[----:B------:R-:W-:Y:S01]  /*0350*/  CS2R R18, SRZ ;  /* 0x0000000000127805 */ /* 0x000fe2000001ff00 */
[----:B------:R-:W-:-:S07]  /*0360*/  IMAD.MOV.U32 R3, RZ, RZ, RZ ;  /* 0x000000ffff037224 */ /* 0x000fce00078e00ff */
.L_x_32:
[----:B------:R-:W-:Y:S01]  /*0370*/  IMAD R11, R12, 0x4, R1 ;  /* 0x000000040c0b7824 */ /* 0x000fe200078e0201 */
[----:B------:R-:W0:Y:S05]  /*0380*/  LDC.64 R4, c[0x4][RZ] ;  /* 0x01000000ff047b82 */ /* 0x000e2a0000000a00 */
[----:B------:R-:W5:Y:S01]  /*0390*/  LDL R11, [R11+0x34] ;  /* 0x000034000b0b7983 */ /* 0x000f620000100800 */
[----:B------:R-:W-:Y:S01]  /*03a0*/  SHF.R.S32.HI R6, RZ, 0x1f, R8 ;  /* 0x0000001fff067819 */ /* 0x000fe20000011408 */
[----:B------:R-:W-:-:S04]  /*03b0*/  IMAD.MOV.U32 R15, RZ, RZ, RZ ;  /* 0x000000ffff0f7224 */ /* 0x000fc800078e00ff */
[----:B------:R-:W-:Y:S02]  /*03c0*/  IMAD R13, R6, 0xc80, RZ ;  /* 0x00000c80060d7824 */ /* 0x000fe400078e02ff */
[----:B0-----:R-:W-:-:S04]  /*03d0*/  IMAD.WIDE.U32 R4, R8, 0xc80, R4 ;  /* 0x00000c8008047825 */ /* 0x001fc800078e0004 */
[----:B------:R-:W-:-:S07]  /*03e0*/  IMAD.IADD R13, R5, 0x1, R13 ;  /* 0x00000001050d7824 */ /* 0x000fce00078e020d */
.L_x_31:
[----:B------:R-:W-:Y:S02]  /*03f0*/  IMAD.MOV.U32 R6, RZ, RZ, 0x1 ;  /* 0x00000001ff067424 */ /* 0x000fe400078e00ff */
[----:B------:R-:W-:-:S03]  /*0400*/  IMAD R7, R12, 0x20, R15 ;  /* 0x000000200c077824 */ /* 0x000fc600078e020f */
[----:B------:R-:W-:Y:S01]  /*0410*/  SHF.L.U32 R6, R6, R15, RZ ;  /* 0x0000000f06067219 */ /* 0x000fe200000006ff */
[----:B------:R-:W-:Y:S02]  /*0420*/  IMAD R21, R7, 0x5, RZ ;  /* 0x0000000507157824 */ /* 0x000fe400078e02ff */
[----:B------:R-:W-:Y:S01]  /*0430*/  IMAD.MOV.U32 R7, RZ, RZ, R13 ;  /* 0x000000ffff077224 */ /* 0x000fe200078e000d */
[----:B-----5:R-:W-:Y:S01]  /*0440*/  LOP3.LUT P0, RZ, R11, R6, RZ, 0xc0, !PT ;  /* 0x000000060bff7212 */ /* 0x020fe2000780c0ff */
[----:B------:R-:W-:-:S04]  /*0450*/  IMAD.MOV.U32 R6, RZ, RZ, R4 ;  /* 0x000000ffff067224 */ /* 0x000fc800078e0004 */
        /* <DEDUP_REMOVED lines=19> */
[----:B------:R-:W-:Y:S02]  /*0590*/  @P0 LOP3.LUT R17, R17, R28, RZ, 0x3c, !PT ;  /* 0x0000001c11110212 */ /* 0x000fe400078e3cff */
[----:B------:R-:W-:-:S13]  /*05a0*/  LOP3.LUT P0, RZ, R11, R20, RZ, 0xc0, !PT ;  /* 0x000000140bff7212 */ /* 0x000fda000780c0ff */
[----:B------:R-:W4:Y:S01]  /*05b0*/  @P0 LDG.E R20, desc[UR36][R6.64+0x28] ;  /* 0x0000282406140981 */ /* 0x000f22000c1e1900 */
[----:B------:R-:W-:-:S03]  /*05c0*/  @P1 LOP3.LUT R19, R19, R26, RZ, 0x3c, !PT ;  /* 0x0000001a13131212 */ /* 0x000fc600078e3cff */
[----:B------:R-:W4:Y:S01]  /*05d0*/  @P0 LDG.E R26, desc[UR36][R6.64+0x30] ;  /* 0x00003024061a0981 */ /* 0x000f22000c1e1900 */
[----:B--2---:R-:W-:-:S03]  /*05e0*/  @P1 LOP3.LUT R3, R3, R14, RZ, 0x3c, !PT ;  /* 0x0000000e03031212 */ /* 0x004fc600078e3cff */
[----:B------:R-:W2:Y:S01]  /*05f0*/  @P1 LDG.E R14, desc[UR36][R6.64+0x24] ;  /* 0x00002424060e1981 */ /* 0x000ea2000c1e1900 */
[----:B---3--:R-:W-:-:S03]  /*0600*/  @P1 LOP3.LUT R18, R18, R21, RZ, 0x3c, !PT ;  /* 0x0000001512121212 */ /* 0x008fc600078e3cff */
[----:B------:R-:W3:Y:S01]  /*0610*/  @P0 LDG.E R21, desc[UR36][R6.64+0x2c] ;  /* 0x00002c2406150981 */ /* 0x000ee2000c1e1900 */
[----:B----4-:R-:W-:-:S03]  /*0620*/  @P1 LOP3.LUT R16, R16, R23, RZ, 0x3c, !PT ;  /* 0x0000001710101212 */ /* 0x010fc600078e3cff */
[----:B------:R-:W4:Y:S01]  /*0630*/  @P0 LDG.E R23, desc[UR36][R6.64+0x34] ;  /* 0x0000342406170981 */ /* 0x000f22000c1e1900 */
[----:B------:R-:W-:-:S03]  /*0640*/  @P0 LOP3.LUT R3, R3, R20, RZ, 0x3c, !PT ;  /* 0x0000001403030212 */ /* 0x000fc600078e3cff */
[----:B------:R-:W4:Y:S01]  /*0650*/  @P0 LDG.E R20, desc[UR36][R6.64+0x38] ;  /* 0x0000382406140981 */ /* 0x000f22000c1e1900 */
[----:B------:R-:W-:Y:S02]  /*0660*/  @P0 LOP3.LUT R19, R19, R26, RZ, 0x3c, !PT ;  /* 0x0000001a13130212 */ /* 0x000fe400078e3cff */
[----:B--2---:R-:W-:Y:S01]  /*0670*/  @P1 LOP3.LUT R17, R17, R14, RZ, 0x3c, !PT ;  /* 0x0000000e11111212 */ /* 0x004fe200078e3cff */
[----:B------:R-:W-:-:S05]  /*0680*/  IMAD.MOV.U32 R14, RZ, RZ, 0x8 ;  /* 0x00000008ff0e7424 */ /* 0x000fca00078e00ff */
[----:B------:R-:W-:-:S04]  /*0690*/  SHF.L.U32 R14, R14, R15, RZ ;  /* 0x0000000f0e0e7219 */ /* 0x000fc800000006ff */
[----:B------:R-:W-:-:S13]  /*06a0*/  LOP3.LUT P1, RZ, R11, R14, RZ, 0xc0, !PT ;  /* 0x0000000e0bff7212 */ /* 0x000fda000782c0ff */
[----:B------:R-:W2:Y:S01]  /*06b0*/  @P1 LDG.E R14, desc[UR36][R6.64+0x3c] ;  /* 0x00003c24060e1981 */ /* 0x000ea2000c1e1900 */
[----:B---3--:R-:W-:Y:S02]  /*06c0*/  @P0 LOP3.LUT R18, R18, R21, RZ, 0x3c, !PT ;  /* 0x0000001512120212 */ /* 0x008fe400078e3cff */
[----:B----4-:R-:W-:Y:S01]  /*06d0*/  @P0 LOP3.LUT R16, R16, R23, RZ, 0x3c, !PT ;  /* 0x0000001710100212 */ /* 0x010fe200078e3cff */
[----:B------:R-:W3:Y:S04]  /*06e0*/  @P1 LDG.E R21, desc[UR36][R6.64+0x40] ;  /* 0x0000402406151981 */ /* 0x000ee8000c1e1900 */
[----:B------:R-:W4:Y:S04]  /*06f0*/  @P1 LDG.E R26, desc[UR36][R6.64+0x44] ;  /* 0x00004424061a1981 */ /* 0x000f28000c1e1900 */
[----:B------:R-:W4:Y:S01]  /*0700*/  @P1 LDG.E R23, desc[UR36][R6.64+0x48] ;  /* 0x0000482406171981 */ /* 0x000f22000c1e1900 */
[----:B------:R-:W-:Y:S01]  /*0710*/  @P0 LOP3.LUT R17, R17, R20, RZ, 0x3c, !PT ;  /* 0x0000001411110212 */ /* 0x000fe200078e3cff */
[----:B------:R-:W-:-:S05]  /*0720*/  IMAD.MOV.U32 R20, RZ, RZ, 0x10 ;  /* 0x00000010ff147424 */ /* 0x000fca00078e00ff */
[----:B------:R-:W-:-:S04]  /*0730*/  SHF.L.U32 R20, R20, R15, RZ ;  /* 0x0000000f14147219 */ /* 0x000fc800000006ff */
        /* <DEDUP_REMOVED lines=10> */
[----:B------:R-:W-:-:S03]  /*07e0*/  @P0 LOP3.LUT R3, R3, R20, RZ, 0x3c, !PT ;  /* 0x0000001403030212 */ /* 0x000fc600078e3cff */
[----:B------:R-:W4:Y:S01]  /*07f0*/  @P0 LDG.E R20, desc[UR36][R6.64+0x60] ;  /* 0x0000602406140981 */ /* 0x000f22000c1e1900 */
[----:B--2---:R-:W-:Y:S01]  /*0800*/  @P1 LOP3.LUT R17, R17, R14, RZ, 0x3c, !PT ;  /* 0x0000000e11111212 */ /* 0x004fe200078e3cff */
[----:B------:R-:W-:-:S05]  /*0810*/  IMAD.MOV.U32 R14, RZ, RZ, 0x20 ;  /* 0x00000020ff0e7424 */ /* 0x000fca00078e00ff */
[----:B------:R-:W-:-:S04]  /*0820*/  SHF.L.U32 R14, R14, R15, RZ ;  /* 0x0000000f0e0e7219 */ /* 0x000fc800000006ff */
[----:B------:R-:W-:-:S13]  /*0830*/  LOP3.LUT P1, RZ, R11, R14, RZ, 0xc0, !PT ;  /* 0x0000000e0bff7212 */ /* 0x000fda000782c0ff */
[----:B------:R-:W2:Y:S01]  /*0840*/  @P1 LDG.E R14, desc[UR36][R6.64+0x64] ;  /* 0x00006424060e1981 */ /* 0x000ea2000c1e1900 */
[----:B---3--:R-:W-:Y:S02]  /*0850*/  @P0 LOP3.LUT R18, R18, R21, RZ, 0x3c, !PT ;  /* 0x0000001512120212 */ /* 0x008fe400078e3cff */
[----:B----4-:R-:W-:Y:S01]  /*0860*/  @P0 LOP3.LUT R19, R19, R26, RZ, 0x3c, !PT ;  /* 0x0000001a13130212 */ /* 0x010fe200078e3cff */
[----:B------:R-:W3:Y:S01]  /*0870*/  @P1 LDG.E R21, desc[UR36][R6.64+0x68] ;  /* 0x0000682406151981 */ /* 0x000ee2000c1e1900 */
[----:B------:R-:W-:-:S03]  /*0880*/  @P0 LOP3.LUT R16, R16, R23, RZ, 0x3c, !PT ;  /* 0x0000001710100212 */ /* 0x000fc600078e3cff */
        /* <DEDUP_REMOVED lines=118> */
[----:B------:R-:W3:Y:S01]  /*0ff0*/  @P0 LDG.E R26, desc[UR36][R6.64+0x120] ;  /* 0x00012024061a0981 */ /* 0x000ee2000c1e1900 */
[----:B------:R-:W-:Y:S02]  /*1000*/  @P0 LOP3.LUT R3, R3, R20, RZ, 0x3c, !PT ;  /* 0x0000001403030212 */ /* 0x000fe400078e3cff */
[----:B--2---:R-:W-:Y:S01]  /*1010*/  @P1 LOP3.LUT R17, R17, R14, RZ, 0x3c, !PT ;  /* 0x0000000e11111212 */ /* 0x004fe200078e3cff */
[----:B------:R-:W-:-:S05]  /*1020*/  IMAD.MOV.U32 R14, RZ, RZ, 0x8000 ;  /* 0x00008000ff0e7424 */ /* 0x000fca00078e00ff */
[----:B------:R-:W-:-:S04]  /*1030*/  SHF.L.U32 R14, R14, R15, RZ ;  /* 0x0000000f0e0e7219 */ /* 0x000fc800000006ff */
[----:B------:R-:W-:Y:S02]  /*1040*/  LOP3.LUT P1, RZ, R11, R14, RZ, 0xc0, !PT ;  /* 0x0000000e0bff7212 */ /* 0x000fe4000782c0ff */
[----:B------:R-:W2:Y:S01]  /*1050*/  @P0 LDG.E R14, desc[UR36][R6.64+0x128] ;  /* 0x00012824060e0981 */ /* 0x000ea2000c1e1900 */
[----:B----4-:R-:W-:Y:S02]  /*1060*/  @P0 LOP3.LUT R18, R18, R23, RZ, 0x3c, !PT ;  /* 0x0000001712120212 */ /* 0x010fe400078e3cff */
[----:B---3--:R-:W-:Y:S02]  /*1070*/  @P0 LOP3.LUT R19, R19, R26, RZ, 0x3c, !PT ;  /* 0x0000001a13130212 */ /* 0x008fe400078e3cff */
[----:B------:R-:W-:-:S06]  /*1080*/  @P0 LOP3.LUT R16, R16, R21, RZ, 0x3c, !PT ;  /* 0x0000001510100212 */ /* 0x000fcc00078e3cff */
[----:B------:R-:W3:Y:S04]  /*1090*/  @P1 LDG.E R20, desc[UR36][R6.64+0x12c] ;  /* 0x00012c2406141981 */ /* 0x000ee8000c1e1900 */
[----:B------:R-:W4:Y:S04]  /*10a0*/  @P1 LDG.E R21, desc[UR36][R6.64+0x130] ;  /* 0x0001302406151981 */ /* 0x000f28000c1e1900 */
[----:B------:R-:W4:Y:S04]  /*10b0*/  @P1 LDG.E R26, desc[UR36][R6.64+0x134] ;  /* 0x00013424061a1981 */ /* 0x000f28000c1e1900 */
[----:B------:R-:W4:Y:S04]  /*10c0*/  @P1 LDG.E R28, desc[UR36][R6.64+0x13c] ;  /* 0x00013c24061c1981 */ /* 0x000f28000c1e1900 */
[----:B------:R-:W4:Y:S01]  /*10d0*/  @P1 LDG.E R23, desc[UR36][R6.64+0x138] ;  /* 0x0001382406171981 */ /* 0x000f22000c1e1900 */
[----:B------:R-:W-:Y:S01]  /*10e0*/  VIADD R15, R15, 0x10 ;  /* 0x000000100f0f7836 */ /* 0x000fe20000000000 */
[----:B--2---:R-:W-:-:S04]  /*10f0*/  @P0 LOP3.LUT R17, R17, R14, RZ, 0x3c, !PT ;  /* 0x0000000e11110212 */ /* 0x004fc800078e3cff */
[----:B------:R-:W-:Y:S02]  /*1100*/  ISETP.NE.AND P0, PT, R15, 0x20, PT ;  /* 0x000000200f00780c */ /* 0x000fe40003f05270 */
[----:B---3--:R-:W-:Y:S02]  /*1110*/  @P1 LOP3.LUT R3, R3, R20, RZ, 0x3c, !PT ;  /* 0x0000001403031212 */ /* 0x008fe400078e3cff */
[----:B----4-:R-:W-:Y:S02]  /*1120*/  @P1 LOP3.LUT R18, R18, R21, RZ, 0x3c, !PT ;  /* 0x0000001512121212 */ /* 0x010fe400078e3cff */
[----:B------:R-:W-:Y:S02]  /*1130*/  @P1 LOP3.LUT R19, R19, R26, RZ, 0x3c, !PT ;  /* 0x0000001a13131212 */ /* 0x000fe400078e3cff */
[----:B------:R-:W-:Y:S02]  /*1140*/  @P1 LOP3.LUT R17, R17, R28, RZ, 0x3c, !PT ;  /* 0x0000001c11111212 */ /* 0x000fe400078e3cff */
[----:B------:R-:W-:-:S03]  /*1150*/  @P1 LOP3.LUT R16, R16, R23, RZ, 0x3c, !PT ;  /* 0x0000001710101212 */ /* 0x000fc600078e3cff */
[----:B------:R-:W-:Y:S05]  /*1160*/  @P0 BRA `(.L_x_31) ;  /* 0xfffffff000a00947 */ /* 0x000fea000383ffff */
[----:B------:R-:W-:-:S05]  /*1170*/  VIADD R12, R12, 0x1 ;  /* 0x000000010c0c7836 */ /* 0x000fca0000000000 */
        /* <DEDUP_REMOVED lines=9> */
[----:B0-----:R-:W-:Y:S05]  /*1210*/  @P0 BRA `(.L_x_33) ;  /* 0xfffffff000440947 */ /* 0x001fea000383ffff */
.L_x_30:
[----:B------:R-:W-:Y:S05]  /*1220*/  BSYNC B1 ;  /* 0x0000000000017941 */ /* 0x000fea0003800000 */
.L_x_29:
[--C-:B------:R-:W-:Y:S01]  /*1230*/  SHF.R.U64 R9, R9, 0x2, R10.reuse ;  /* 0x0000000209097819 */ /* 0x100fe2000000120a */
[----:B------:R-:W-:Y:S01]  /*1240*/  VIADD R8, R8, 0x1 ;  /* 0x0000000108087836 */ /* 0x000fe20000000000 */
[----:B------:R-:W-:Y:S02]  /*1250*/  SHF.R.U32.HI R10, RZ, 0x2, R10 ;  /* 0x00000002ff0a7819 */ /* 0x000fe4000001160a */
[----:B------:R-:W-:-:S04]  /*1260*/  ISETP.NE.U32.AND P0, PT, R9, RZ, PT ;  /* 0x000000ff0900720c */ /* 0x000fc80003f05070 */
[----:B------:R-:W-:-:S13]  /*1270*/  ISETP.NE.AND.EX P0, PT, R10, RZ, PT, P0 ;  /* 0x000000ff0a00720c */ /* 0x000fda0003f05300 */
[----:B------:R-:W-:Y:S05]  /*1280*/  @P0 BRA `(.L_x_34) ;  /* 0xfffffff000180947 */ /* 0x000fea000383ffff */
.L_x_28:
[----:B------:R-:W-:Y:S05]  /*1290*/  BSYNC B0 ;  /* 0x0000000000007941 */ /* 0x000fea0003800000 */
.L_x_27:
[----:B------:R-:W-:Y:S01]  /*12a0*/  ULDC.64 UR4, c[0x0][0x218] ;  /* 0x0000860000047ab9 */ /* 0x000fe20000000a00 */
[----:B------:R0:W-:Y:S01]  /*12b0*/  STL.64 [R1+0x48], RZ ;  /* 0x000048ff01007387 */ /* 0x0001e20000100a00 */
[----:B------:R-:W-:-:S03]  /*12c0*/  ISETP.GE.U32.AND P0, PT, R22, UR4, PT ;  /* 0x0000000416007c0c */ /* 0x000fc6000bf06070 */
[----:B------:R0:W-:Y:S01]  /*12d0*/  STL [R1+0x50], RZ ;  /* 0x000050ff01007387 */ /* 0x0001e20000100800 */
[----:B------:R-:W-:-:S03]  /*12e0*/  ISETP.GE.U32.AND.EX P0, PT, R24, UR5, PT, P0 ;  /* 0x0000000518007c0c */ /* 0x000fc6000bf06100 */
[----:B------:R0:W-:Y:S10]  /*12f0*/  STL.64 [R1+0x58], RZ ;  /* 0x000058ff01007387 */ /* 0x0001f40000100a00 */
[----:B0-----:R-:W-:Y:S05]  /*1300*/  @P0 EXIT ;  /* 0x000000000000094d */ /* 0x001fea0003800000 */
[----:B------:R-:W0:Y:S01]  /*1310*/  LDC.64 R28, c[0x0][0x228] ;  /* 0x00008a00ff1c7b82 */ /* 0x000e220000000a00 */
[----:B------:R-:W-:Y:S01]  /*1320*/  BSSY B8, `(.L_x_35) ;  /* 0x0000105000087945 */ /* 0x000fe20003800000 */
[----:B------:R-:W-:Y:S01]  /*1330*/  ULDC UR38, c[0x0][0x0] ;  /* 0x0000000000267ab9 */ /* 0x000fe20000000800 */
[----:B------:R-:W-:Y:S02]  /*1340*/  ULDC UR4, c[0x0][0xc] ;  /* 0x0000030000047ab9 */ /* 0x000fe40000000800 */
[----:B------:R-:W-:Y:S01]  /*1350*/  UIMAD UR38, UR38, UR4, URZ ;  /* 0x00000004262672a4 */ /* 0x000fe2000f8e023f */
[----:B0-----:R-:W-:-:S11]  /*1360*/  FADD R28, -R28, R29 ;  /* 0x0000001d1c1c7221 */ /* 0x001fd60000000100 */
.L_x_54:
[----:B-1----:R-:W0:Y:S01]  /*1370*/  LDC R6, c[0x0][0x230] ;  /* 0x00008c00ff067b82 */ /* 0x002e220000000800 */
[----:B------:R-:W-:Y:S01]  /*1380*/  SHF.R.U32.HI R0, RZ, 0x2, R3 ;  /* 0x00000002ff007819 */ /* 0x000fe20000011603 */
[----:B------:R-:W-:Y:S01]  /*1390*/  IMAD.SHL.U32 R4, R17, 0x10, RZ ;  /* 0x0000001011047824 */ /* 0x000fe200078e00ff */
[----:B------:R-:W-:Y:S01]  /*13a0*/  BSSY B7, `(.L_x_36) ;  /* 0x000008f000077945 */ /* 0x000fe20003800000 */
[----:B------:R-:W-:Y:S01]  /*13b0*/  IMAD.MOV.U32 R25, RZ, RZ, R2 ;  /* 0x000000ffff197224 */ /* 0x000fe200078e0002 */
[----:B------:R-:W-:Y:S01]  /*13c0*/  LOP3.LUT R0, R0, R3, RZ, 0x3c, !PT ;  /* 0x0000000300007212 */ /* 0x000fe200078e3cff */
[----:B------:R-:W-:Y:S02]  /*13d0*/  VIADD R2, R2, 0x587c5 ;  /* 0x000587c502027836 */ /* 0x000fe40000000000 */
[----:B------:R-:W1:Y:S01]  /*13e0*/  LDC.64 R26, c[0x0][0x228] ;  /* 0x00008a00ff1a7b82 */ /* 0x000e620000000a00 */
[----:B------:R-:W-:Y:S02]  /*13f0*/  IMAD.MOV.U32 R5, RZ, RZ, 0x2f800000 ;  /* 0x2f800000ff057424 */ /* 0x000fe400078e00ff */
[----:B------:R-:W-:-:S02]  /*1400*/  IMAD.SHL.U32 R3, R0, 0x2, RZ ;  /* 0x0000000200037824 */ /* 0x000fc400078e00ff */
[----:B------:R-:W-:Y:S02]  /*1410*/  IMAD.MOV.U32 R23, RZ, RZ, R18 ;  /* 0x000000ffff177224 */ /* 0x000fe400078e0012 */
[----:B------:R-:W-:Y:S01]  /*1420*/  IMAD.MOV.U32 R18, RZ, RZ, R19 ;  /* 0x000000ffff127224 */ /* 0x000fe200078e0013 */
[----:B------:R-:W-:Y:S01]  /*1430*/  LOP3.LUT R3, R17, R3, R0, 0x96, !PT ;  /* 0x0000000311037212 */ /* 0x000fe200078e9600 */
[----:B------:R-:W-:Y:S02]  /*1440*/  IMAD.MOV.U32 R19, RZ, RZ, R16 ;  /* 0x000000ffff137224 */ /* 0x000fe400078e0010 */
[----:B------:R-:W-:Y:S01]  /*1450*/  IMAD.MOV.U32 R16, RZ, RZ, R17 ;  /* 0x000000ffff107224 */ /* 0x000fe200078e0011 */
[----:B------:R-:W-:Y:S02]  /*1460*/  LOP3.LUT R3, R3, R4, RZ, 0x3c, !PT ;  /* 0x0000000403037212 */ /* 0x000fe400078e3cff */
[----:B0-----:R-:W-:-:S03]  /*1470*/  ISETP.GT.AND P0, PT, R6, -0x1, PT ;  /* 0xffffffff0600780c */ /* 0x001fc60003f04270 */
[----:B------:R-:W-:Y:S02]  /*1480*/  IMAD.IADD R0, R3, 0x1, R2 ;  /* 0x0000000103007824 */ /* 0x000fe400078e0202 */
[----:B------:R-:W-:-:S03]  /*1490*/  IMAD.MOV.U32 R17, RZ, RZ, R3 ;  /* 0x000000ffff117224 */ /* 0x000fc600078e0003 */
[----:B------:R-:W-:-:S05]  /*14a0*/  I2FP.F32.U32 R0, R0 ;  /* 0x0000000000007245 */ /* 0x000fca0000201000 */
[----:B------:R-:W-:-:S04]  /*14b0*/  FFMA R0, R0, R5, 1.1641532182693481445e-10 ;  /* 0x2f00000000007423 */ /* 0x000fc80000000005 */
[----:B-1----:R-:W-:Y:S01]  /*14c0*/  FFMA R26, -R0, R26, R27 ;  /* 0x0000001a001a7223 */ /* 0x002fe2000000011b */
[----:B------:R-:W-:Y:S06]  /*14d0*/  @P0 BRA `(.L_x_37) ;  /* 0x0000000000a00947 */ /* 0x000fec0003800000 */
[----:B------:R-:W0:Y:S01]  /*14e0*/  F2I.TRUNC.NTZ R27, R26 ;  /* 0x0000001a001b7305 */ /* 0x000e22000020f100 */
[----:B------:R-:W-:Y:S01]  /*14f0*/  BSSY B6, `(.L_x_38) ;  /* 0x0000013000067945 */ /* 0x000fe20003800000 */
[----:B0-----:R-:W-:-:S13]  /*1500*/  ISETP.GT.AND P0, PT, R27, -0x9, PT ;  /* 0xfffffff71b00780c */ /* 0x001fda0003f04270 */
[----:B------:R-:W-:Y:S05]  /*1510*/  @P0 BRA `(.L_x_39) ;  /* 0x0000000000400947 */ /* 0x000fea0003800000 */
[----:B------:R-:W-:Y:S01]  /*1520*/  MOV R14, 0x118 ;  /* 0x00000118000e7802 */ /* 0x000fe20000000f00 */
[----:B------:R-:W-:Y:S01]  /*1530*/  ULDC.64 UR4, c[0x4][0xd0] ;  /* 0x0100340000047ab9 */ /* 0x000fe20000000a00 */
[----:B------:R-:W-:Y:S01]  /*1540*/  ULDC.64 UR6, c[0x4][0x40] ;  /* 0x0100100000067ab9 */ /* 0x000fe20000000a00 */
[----:B------:R-:W-:Y:S02]  /*1550*/  IMAD.U32 R4, RZ, RZ, UR4 ;  /* 0x00000004ff047e24 */ /* 0x000fe4000f8e00ff */
[----:B------:R-:W-:Y:S01]  /*1560*/  IMAD.U32 R5, RZ, RZ, UR5 ;  /* 0x00000005ff057e24 */ /* 0x000fe2000f8e00ff */
[----:B------:R-:W0:Y:S01]  /*1570*/  LDC.64 R14, c[0x4][R14] ;  /* 0x010000000e0e7b82 */ /* 0x000e220000000a00 */
[----:B------:R-:W-:Y:S01]  /*1580*/  ULDC.64 UR4, c[0x4][0xd8] ;  /* 0x0100360000047ab9 */ /* 0x000fe20000000a00 */
[----:B------:R-:W-:Y:S02]  /*1590*/  IMAD.U32 R10, RZ, RZ, UR6 ;  /* 0x00000006ff0a7e24 */ /* 0x000fe4000f8e00ff */
[----:B------:R-:W-:-:S02]  /*15a0*/  IMAD.U32 R6, RZ, RZ, UR4 ;  /* 0x00000004ff067e24 */ /* 0x000fc4000f8e00ff */
[----:B------:R-:W-:Y:S02]  /*15b0*/  IMAD.U32 R7, RZ, RZ, UR5 ;  /* 0x00000005ff077e24 */ /* 0x000fe4000f8e00ff */
[----:B------:R-:W-:Y:S02]  /*15c0*/  IMAD.U32 R11, RZ, RZ, UR7 ;  /* 0x00000007ff0b7e24 */ /* 0x000fe4000f8e00ff */
[----:B------:R-:W-:Y:S02]  /*15d0*/  IMAD.MOV.U32 R8, RZ, RZ, 0x6c ;  /* 0x0000006cff087424 */ /* 0x000fe400078e00ff */
[----:B------:R-:W-:Y:S02]  /*15e0*/  IMAD.MOV.U32 R12, RZ, RZ, 0x1 ;  /* 0x00000001ff0c7424 */ /* 0x000fe400078e00ff */
[----:B------:R-:W-:-:S07]  /*15f0*/  IMAD.MOV.U32 R13, RZ, RZ, RZ ;  /* 0x000000ffff0d7224 */ /* 0x000fce00078e00ff */
[----:B------:R-:W-:-:S07]  /*1600*/  LEPC R20, `(.L_x_39) ;  /* 0x000000001014794e */ /* 0x000fce0000000000 */
[----:B0-----:R-:W-:Y:S05]  /*1610*/  CALL.ABS.NOINC R14 ;  /* 0x000000000e007343 */ /* 0x001fea0003c00000 */
.L_x_39:
[----:B------:R-:W-:Y:S05]  /*1620*/  BSYNC B6 ;  /* 0x0000000000067941 */ /* 0x000fea0003800000 */
.L_x_38:
[----:B------:R-:W-:-:S13]  /*1630*/  ISETP.GE.AND P0, PT, R27, 0x8, PT ;  /* 0x000000081b00780c */ /* 0x000fda0003f06270 */
[----:B------:R-:W-:Y:S05]  /*1640*/  @!P0 BRA `(.L_x_40) ;  /* 0x0000000400908947 */ /* 0x000fea0003800000 */
        /* <DEDUP_REMOVED lines=16> */
.L_x_41:
[----:B------:R-:W-:Y:S05]  /*1750*/  BRA `(.L_x_40) ;  /* 0x00000004004c7947 */ /* 0x000fea0003800000 */
.L_x_37:
[----:B------:R-:W-:Y:S01]  /*1760*/  ULDC UR4, c[0x0][0x240] ;  /* 0x0000900000047ab9 */ /* 0x000fe20000000800 */
[----:B------:R-:W-:Y:S01]  /*1770*/  BSSY B0, `(.L_x_42) ;  /* 0x0000027000007945 */ /* 0x000fe20003800000 */
[----:B------:R-:W-:Y:S01]  /*1780*/  FMUL R26, R26, UR4 ;  /* 0x000000041a1a7c20 */ /* 0x000fe20008400000 */
[----:B------:R-:W-:Y:S02]  /*1790*/  IMAD.MOV.U32 R4, RZ, RZ, RZ ;  /* 0x000000ffff047224 */ /* 0x000fe400078e00ff */
[----:B------:R-:W-:Y:S02]  /*17a0*/  IMAD.MOV.U32 R5, RZ, RZ, -0x80000000 ;  /* 0x80000000ff057424 */ /* 0x000fe400078e00ff */
[----:B------:R-:W-:-:S13]  /*17b0*/  FSETP.GTU.AND P0, PT, |R26|, +INF , PT ;  /* 0x7f8000001a00780b */ /* 0x000fda0003f0c200 */
[----:B------:R-:W-:Y:S05]  /*17c0*/  @P0 BRA `(.L_x_43) ;  /* 0x0000000000840947 */ /* 0x000fea0003800000 */
[----:B------:R-:W-:Y:S01]  /*17d0*/  FSETP.GE.AND P0, PT, R26, 9.22337203685477580800e+18, PT ;  /* 0x5f0000001a00780b */ /* 0x000fe20003f06000 */
[----:B------:R-:W-:Y:S02]  /*17e0*/  IMAD.MOV.U32 R4, RZ, RZ, -0x1 ;  /* 0xffffffffff047424 */ /* 0x000fe400078e00ff */
[----:B------:R-:W-:-:S10]  /*17f0*/  IMAD.MOV.U32 R5, RZ, RZ, 0x7fffffff ;  /* 0x7fffffffff057424 */ /* 0x000fd400078e00ff */
[----:B------:R-:W-:Y:S05]  /*1800*/  @P0 BRA `(.L_x_43) ;  /* 0x0000000000740947 */ /* 0x000fea0003800000 */
[----:B------:R-:W-:Y:S01]  /*1810*/  FSETP.GTU.AND P0, PT, R26, -9.22337203685477580800e+18, PT ;  /* 0xdf0000001a00780b */ /* 0x000fe20003f0c000 */
[----:B------:R-:W-:Y:S02]  /*1820*/  IMAD.MOV.U32 R4, RZ, RZ, RZ ;  /* 0x000000ffff047224 */ /* 0x000fe400078e00ff */
[----:B------:R-:W-:-:S10]  /*1830*/  IMAD.MOV.U32 R5, RZ, RZ, -0x80000000 ;  /* 0x80000000ff057424 */ /* 0x000fd400078e00ff */
[----:B------:R-:W-:Y:S05]  /*1840*/  @!P0 BRA `(.L_x_43) ;  /* 0x0000000000648947 */ /* 0x000fea0003800000 */
[----:B------:R-:W-:Y:S01]  /*1850*/  SHF.R.U32.HI R0, RZ, 0x17, R26 ;  /* 0x00000017ff007819 */ /* 0x000fe2000001161a */
[----:B------:R-:W-:Y:S01]  /*1860*/  UMOV UR4, URZ ;  /* 0x0000003f00047c82 */ /* 0x000fe20008000000 */
[----:B------:R-:W-:Y:S02]  /*1870*/  IMAD.MOV.U32 R3, RZ, RZ, RZ ;  /* 0x000000ffff037224 */ /* 0x000fe400078e00ff */
[----:B------:R-:W-:Y:S01]  /*1880*/  LOP3.LUT R0, R0, 0xff, RZ, 0xc0, !PT ;  /* 0x000000ff00007812 */ /* 0x000fe200078ec0ff */
[----:B------:R-:W-:Y:S02]  /*1890*/  IMAD.U32 R4, RZ, RZ, UR4 ;  /* 0x00000004ff047e24 */ /* 0x000fe4000f8e00ff */
[----:B------:R-:W-:Y:S01]  /*18a0*/  IMAD.U32 R7, RZ, RZ, UR4 ;  /* 0x00000004ff077e24 */ /* 0x000fe2000f8e00ff */
[----:B------:R-:W-:Y:S01]  /*18b0*/  IADD3 R6, -R0, 0xbd, RZ ;  /* 0x000000bd00067810 */ /* 0x000fe20007ffe1ff */
[----:B------:R-:W-:-:S03]  /*18c0*/  IMAD.SHL.U32 R0, R26, 0x100, RZ ;  /* 0x000001001a007824 */ /* 0x000fc600078e00ff */
[----:B------:R-:W-:Y:S02]  /*18d0*/  ISETP.GT.AND P0, PT, R6, 0x3f, PT ;  /* 0x0000003f0600780c */ /* 0x000fe40003f04270 */
[----:B------:R-:W-:-:S04]  /*18e0*/  SHF.R.U32.HI R0, RZ, 0x1, R0 ;  /* 0x00000001ff007819 */ /* 0x000fc80000011600 */
[----:B------:R-:W-:-:S07]  /*18f0*/  LOP3.LUT R5, R0, 0x40000000, RZ, 0xfc, !PT ;  /* 0x4000000000057812 */ /* 0x000fce00078efcff */
[C---:B------:R-:W-:Y:S02]  /*1900*/  @!P0 IADD3 R0, -R6.reuse, 0x40, RZ ;  /* 0x0000004006008810 */ /* 0x040fe40007ffe1ff */
[----:B------:R-:W-:Y:S02]  /*1910*/  @!P0 ISETP.NE.AND P1, PT, R6, RZ, PT ;  /* 0x000000ff0600820c */ /* 0x000fe40003f25270 */
[--C-:B------:R-:W-:Y:S01]  /*1920*/  @!P0 SHF.L.U64.HI R0, R4, R0, R5.reuse ;  /* 0x0000000004008219 */ /* 0x100fe20000010205 */
[----:B------:R-:W-:Y:S01]  /*1930*/  IMAD.MOV.U32 R4, RZ, RZ, RZ ;  /* 0x000000ffff047224 */ /* 0x000fe200078e00ff */
[-CC-:B------:R-:W-:Y:S02]  /*1940*/  @!P0 SHF.R.U64 R3, R7, R6.reuse, R5.reuse ;  /* 0x0000000607038219 */ /* 0x180fe40000001205 */
[----:B------:R-:W-:Y:S02]  /*1950*/  @!P0 SHF.R.U32.HI R4, RZ, R6, R5 ;  /* 0x00000006ff048219 */ /* 0x000fe40000011605 */
[----:B------:R-:W-:-:S04]  /*1960*/  @!P0 SEL R5, R0, RZ, P1 ;  /* 0x000000ff00058207 */ /* 0x000fc80000800000 */
[----:B------:R-:W-:-:S04]  /*1970*/  LEA.HI R0, P0, R5, R3, RZ, 0x1 ;  /* 0x0000000305007211 */ /* 0x000fc800078108ff */
[----:B------:R-:W-:Y:S01]  /*1980*/  IADD3 R5, P1, RZ, -R0, RZ ;  /* 0x80000000ff057210 */ /* 0x000fe20007f3e0ff */
[----:B------:R-:W-:Y:S01]  /*1990*/  IMAD.X R3, RZ, RZ, R4, P0 ;  /* 0x000000ffff037224 */ /* 0x000fe200000e0604 */
[----:B------:R-:W-:-:S03]  /*19a0*/  ISETP.GE.AND P0, PT, R26, RZ, PT ;  /* 0x000000ff1a00720c */ /* 0x000fc60003f06270 */
[----:B------:R-:W-:Y:S01]  /*19b0*/  IMAD.X R6, RZ, RZ, ~R3, P1 ;  /* 0x000000ffff067224 */ /* 0x000fe200008e0e03 */
[----:B------:R-:W-:-:S04]  /*19c0*/  SEL R4, R5, R0, !P0 ;  /* 0x0000000005047207 */ /* 0x000fc80004000000 */
[----:B------:R-:W-:-:S07]  /*19d0*/  SEL R5, R6, R3, !P0 ;  /* 0x0000000306057207 */ /* 0x000fce0004000000 */
.L_x_43:
[----:B------:R-:W-:Y:S05]  /*19e0*/  BSYNC B0 ;  /* 0x0000000000007941 */ /* 0x000fea0003800000 */
.L_x_42:
[----:B------:R-:W0:Y:S01]  /*19f0*/  I2F.S64 R26, R4 ;  /* 0x00000004001a7312 */ /* 0x000e220000301400 */
[----:B------:R-:W-:Y:S01]  /*1a00*/  ULDC UR4, c[0x0][0x244] ;  /* 0x0000910000047ab9 */ /* 0x000fe20000000800 */
[----:B------:R-:W-:Y:S01]  /*1a10*/  BSSY B6, `(.L_x_44) ;  /* 0x0000015000067945 */ /* 0x000fe20003800000 */
[----:B0-----:R-:W-:-:S06]  /*1a20*/  FMUL R27, R26, UR4 ;  /* 0x000000041a1b7c20 */ /* 0x001fcc0008400000 */
[----:B------:R-:W0:Y:S02]  /*1a30*/  F2I.TRUNC.NTZ R27, R27 ;  /* 0x0000001b001b7305 */ /* 0x000e24000020f100 */
        /* <DEDUP_REMOVED lines=18> */
.L_x_45:
[----:B------:R-:W-:Y:S05]  /*1b60*/  BSYNC B6 ;  /* 0x0000000000067941 */ /* 0x000fea0003800000 */
.L_x_44:
        /* <DEDUP_REMOVED lines=18> */
.L_x_40:
[----:B------:R-:W-:Y:S05]  /*1c90*/  BSYNC B7 ;  /* 0x0000000000077941 */ /* 0x000fea0003800000 */
.L_x_36:
[----:B------:R-:W-:Y:S01]  /*1ca0*/  LOP3.LUT R27, R27, 0xf, RZ, 0xc0, !PT ;  /* 0x0000000f1b1b7812 */ /* 0x000fe200078ec0ff */
[----:B------:R-:W-:Y:S01]  /*1cb0*/  ULDC UR4, c[0x0][0x248] ;  /* 0x0000920000047ab9 */ /* 0x000fe20000000800 */
[----:B------:R-:W-:Y:S02]  /*1cc0*/  BSSY B7, `(.L_x_46) ;  /* 0x0000035000077945 */ /* 0x000fe40003800000 */
[----:B------:R-:W-:-:S04]  /*1cd0*/  ISETP.NE.AND P0, PT, R27, RZ, PT ;  /* 0x000000ff1b00720c */ /* 0x000fc80003f05270 */
[----:B------:R-:W-:-:S13]  /*1ce0*/  ISETP.GT.OR P0, PT, RZ, UR4, P0 ;  /* 0x00000004ff007c0c */ /* 0x000fda0008704670 */
[----:B------:R-:W-:Y:S05]  /*1cf0*/  @P0 BRA `(.L_x_47) ;  /* 0x0000000000c40947 */ /* 0x000fea0003800000 */
[----:B------:R-:W-:Y:S01]  /*1d00*/  FSETP.GT.AND P0, PT, R26, RZ, PT ;  /* 0x000000ff1a00720b */ /* 0x000fe20003f04000 */
[----:B------:R-:W-:-:S12]  /*1d10*/  BSSY B6, `(.L_x_48) ;  /* 0x000001b000067945 */ /* 0x000fd80003800000 */
[----:B------:R-:W0:Y:S01]  /*1d20*/  @P0 LDC R5, c[0x0][0x22c] ;  /* 0x00008b00ff050b82 */ /* 0x000e220000000800 */
[C---:B------:R-:W-:Y:S01]  /*1d30*/  @!P0 FADD R3, R26.reuse, -1 ;  /* 0xbf8000001a038421 */ /* 0x040fe20000000000 */
[----:B------:R-:W-:-:S04]  /*1d40*/  @P0 FADD R26, R26, 1 ;  /* 0x3f8000001a1a0421 */ /* 0x000fc80000000000 */
[----:B------:R-:W-:-:S04]  /*1d50*/  @!P0 FSETP.GEU.AND P1, PT, R28, R3, PT ;  /* 0x000000031c00820b */ /* 0x000fc80003f2e000 */
[----:B------:R-:W-:Y:S02]  /*1d60*/  @!P0 FSEL R0, R3, R28, !P1 ;  /* 0x0000001c03008208 */ /* 0x000fe40004800000 */
[----:B0-----:R-:W-:-:S04]  /*1d70*/  @P0 FSETP.GEU.AND P2, PT, R26, R5, PT ;  /* 0x000000051a00020b */ /* 0x001fc80003f4e000 */
[----:B------:R-:W-:-:S04]  /*1d80*/  @P0 FSEL R0, R26, R5, !P2 ;  /* 0x000000051a000208 */ /* 0x000fc80005000000 */
        /* <DEDUP_REMOVED lines=19> */
.L_x_49:
[----:B------:R-:W-:Y:S05]  /*1ec0*/  BSYNC B6 ;  /* 0x0000000000067941 */ /* 0x000fea0003800000 */
.L_x_48:
[C---:B------:R-:W-:Y:S02]  /*1ed0*/  ISETP.GE.AND P0, PT, R26.reuse, 0x8, PT ;  /* 0x000000081a00780c */ /* 0x040fe40003f06270 */
[----:B------:R-:W-:-:S04]  /*1ee0*/  LOP3.LUT R26, R26, 0xf, RZ, 0xc0, !PT ;  /* 0x0000000f1a1a7812 */ /* 0x000fc800078ec0ff */
[----:B------:R-:W-:-:S07]  /*1ef0*/  PRMT R27, R26, 0x7610, R27 ;  /* 0x000076101a1b7816 */ /* 0x000fce000000001b */
        /* <DEDUP_REMOVED lines=17> */
.L_x_47:
[----:B------:R-:W-:Y:S05]  /*2010*/  BSYNC B7 ;  /* 0x0000000000077941 */ /* 0x000fea0003800000 */
.L_x_46:
[----:B------:R-:W-:Y:S01]  /*2020*/  SHF.R.S32.HI R5, RZ, 0x1f, R24 ;  /* 0x0000001fff057819 */ /* 0x000fe20000011418 */
[----:B------:R-:W-:Y:S01]  /*2030*/  ULDC.64 UR4, c[0x0][0x210] ;  /* 0x0000840000047ab9 */ /* 0x000fe20000000a00 */
[----:B------:R-:W-:Y:S01]  /*2040*/  LOP3.LUT R27, R27, 0xffff, RZ, 0xc0, !PT ;  /* 0x0000ffff1b1b7812 */ /* 0x000fe200078ec0ff */
[----:B------:R-:W-:Y:S01]  /*2050*/  BSSY B0, `(.L_x_50) ;  /* 0x000002a000007945 */ /* 0x000fe20003800000 */
[----:B------:R-:W-:-:S04]  /*2060*/  LEA.HI R5, P0, R5, R22, RZ, 0x2 ;  /* 0x0000001605057211 */ /* 0x000fc800078110ff */
[----:B------:R-:W-:Y:S01]  /*2070*/  LOP3.LUT R3, R5, 0x3ffffffc, RZ, 0xc0, !PT ;  /* 0x3ffffffc05037812 */ /* 0x000fe200078ec0ff */
[----:B------:R-:W-:-:S04]  /*2080*/  IMAD.X R6, RZ, RZ, R24, P0 ;  /* 0x000000ffff067224 */ /* 0x000fc800000e0618 */
[----:B------:R-:W-:Y:S01]  /*2090*/  IMAD.IADD R0, R22, 0x1, -R3 ;  /* 0x0000000116007824 */ /* 0x000fe200078e0a03 */
[--C-:B------:R-:W-:Y:S01]  /*20a0*/  SHF.R.S64 R5, R5, 0x2, R6.reuse ;  /* 0x0000000205057819 */ /* 0x100fe20000001006 */
[----:B------:R-:W-:Y:S01]  /*20b0*/  IMAD.MOV.U32 R3, RZ, RZ, 0xf ;  /* 0x0000000fff037424 */ /* 0x000fe200078e00ff */
[----:B------:R-:W-:Y:S01]  /*20c0*/  SHF.R.S32.HI R6, RZ, 0x2, R6 ;  /* 0x00000002ff067819 */ /* 0x000fe20000011406 */
[----:B------:R-:W-:Y:S01]  /*20d0*/  IMAD.SHL.U32 R0, R0, 0x4, RZ ;  /* 0x0000000400007824 */ /* 0x000fe200078e00ff */
[----:B------:R-:W-:-:S04]  /*20e0*/  LEA R4, P0, R5, UR4, 0x1 ;  /* 0x0000000405047c11 */ /* 0x000fc8000f8008ff */
[-C--:B------:R-:W-:Y:S02]  /*20f0*/  SHF.L.U32 R3, R3, R0.reuse, RZ ;  /* 0x0000000003037219 */ /* 0x080fe400000006ff */
[----:B------:R-:W-:Y:S02]  /*2100*/  LEA.HI.X R5, R5, UR5, R6, 0x1, P0 ;  /* 0x0000000505057c11 */ /* 0x000fe400080f0c06 */
[----:B------:R-:W-:Y:S02]  /*2110*/  SHF.L.U32 R0, R27, R0, RZ ;  /* 0x000000001b007219 */ /* 0x000fe400000006ff */
[----:B------:R-:W-:-:S07]  /*2120*/  LOP3.LUT R3, R3, 0xffff, RZ, 0x3c, !PT ;  /* 0x0000ffff03037812 */ /* 0x000fce00078e3cff */
.L_x_53:
[----:B------:R-:W2:Y:S01]  /*2130*/  LDG.E.U16 R21, desc[UR36][R4.64] ;  /* 0x0000002404157981 */ /* 0x000ea2000c1e1500 */
[C---:B------:R-:W-:Y:S01]  /*2140*/  LOP3.LUT R6, R4.reuse, 0xfffffffd, RZ, 0xc0, !PT ;  /* 0xfffffffd04067812 */ /* 0x040fe200078ec0ff */
[----:B------:R-:W-:Y:S01]  /*2150*/  IMAD.MOV.U32 R7, RZ, RZ, R5 ;  /* 0x000000ffff077224 */ /* 0x000fe200078e0005 */
[----:B------:R-:W-:Y:S01]  /*2160*/  LOP3.LUT R9, R4, 0x2, RZ, 0xc0, !PT ;  /* 0x0000000204097812 */ /* 0x000fe200078ec0ff */
[----:B------:R-:W-:Y:S01]  /*2170*/  IMAD.MOV.U32 R11, RZ, RZ, 0x3254 ;  /* 0x00003254ff0b7424 */ /* 0x000fe200078e00ff */
[----:B------:R-:W-:Y:S05]  /*2180*/  YIELD ;  /* 0x0000000000007946 */ /* 0x000fea0003800000 */
[----:B------:R0:W5:Y:S01]  /*2190*/  LDG.E R10, [R6] ;  /* 0x00000000060a7381 */ /* 0x00016200001e0900 */
[C---:B------:R-:W-:Y:S01]  /*21a0*/  ISETP.EQ.U32.AND P0, PT, R9.reuse, RZ, PT ;  /* 0x000000ff0900720c */ /* 0x040fe20003f02070 */
[----:B------:R-:W-:Y:S01]  /*21b0*/  BSSY B1, `(.L_x_51) ;  /* 0x000000d000017945 */ /* 0x000fe20003800000 */
[----:B------:R-:W-:-:S02]  /*21c0*/  IMAD.SHL.U32 R14, R9, 0x8, RZ ;  /* 0x00000008090e7824 */ /* 0x000fc400078e00ff */
[----:B------:R-:W-:Y:S02]  /*21d0*/  SEL R12, R11, 0x5410, P0 ;  /* 0x000054100b0c7807 */ /* 0x000fe40000000000 */
[----:B--2---:R-:W-:-:S04]  /*21e0*/  LOP3.LUT R8, R0, R3, R21, 0xf8, !PT ;  /* 0x0000000300087212 */ /* 0x004fc800078ef815 */
[----:B0-----:R-:W-:-:S07]  /*21f0*/  LOP3.LUT R11, R8, 0xffff, RZ, 0xc0, !PT ;  /* 0x0000ffff080b7812 */ /* 0x001fce00078ec0ff */
.L_x_52:
[CC--:B-----5:R-:W-:Y:S02]  /*2200*/  PRMT R13, R10.reuse, R12.reuse, R11 ;  /* 0x0000000c0a0d7216 */ /* 0x0e0fe4000000000b */
[----:B------:R-:W-:-:S04]  /*2210*/  PRMT R9, R10, R12, R21 ;  /* 0x0000000c0a097216 */ /* 0x000fc80000000015 */
[-C--:B------:R-:W-:Y:S01]  /*2220*/  PRMT R15, R9, R12.reuse, RZ ;  /* 0x0000000c090f7216 */ /* 0x080fe200000000ff */
[----:B------:R-:W2:Y:S02]  /*2230*/  ATOMG.E.CAS.STRONG.GPU PT, R13, [R6], R9, R13 ;  /* 0x00000009060d73a9 */ /* 0x000ea400001ee10d */
[----:B--2---:R-:W-:-:S04]  /*2240*/  PRMT R10, R13, R12, RZ ;  /* 0x0000000c0d0a7216 */ /* 0x004fc800000000ff */
[----:B------:R-:W-:Y:S01]  /*2250*/  ISETP.NE.U32.AND P0, PT, R10, R15, PT ;  /* 0x0000000f0a00720c */ /* 0x000fe20003f05070 */
[----:B------:R-:W-:-:S12]  /*2260*/  IMAD.MOV.U32 R10, RZ, RZ, R13 ;  /* 0x000000ffff0a7224 */ /* 0x000fd800078e000d */
[----:B------:R-:W-:Y:S05]  /*2270*/  @P0 BRA `(.L_x_52) ;  /* 0xfffffffc00e00947 */ /* 0x000fea000383ffff */
[----:B------:R-:W-:Y:S05]  /*2280*/  BSYNC B1 ;  /* 0x0000000000017941 */ /* 0x000fea0003800000 */
.L_x_51:
[----:B------:R-:W-:Y:S02]  /*2290*/  SHF.R.U32.HI R6, RZ, R14, R13 ;  /* 0x0000000eff067219 */ /* 0x000fe4000001160d */
[----:B------:R-:W-:Y:S02]  /*22a0*/  PRMT R8, R8, 0x9910, RZ ;  /* 0x0000991008087816 */ /* 0x000fe400000000ff */
[----:B------:R-:W-:-:S03]  /*22b0*/  PRMT R7, R6, 0x9910, RZ ;  /* 0x0000991006077816 */ /* 0x000fc600000000ff */
[----:B------:R-:W-:-:S05]  /*22c0*/  IMAD.MOV.U32 R6, RZ, RZ, R8 ;  /* 0x000000ffff067224 */ /* 0x000fca00078e0008 */
[----:B------:R-:W-:-:S13]  /*22d0*/  ISETP.NE.AND P0, PT, R7, R6, PT ;  /* 0x000000060700720c */ /* 0x000fda0003f05270 */
[----:B------:R-:W-:Y:S05]  /*22e0*/  @P0 BRA `(.L_x_53) ;  /* 0xfffffffc00900947 */ /* 0x000fea000383ffff */
[----:B------:R-:W-:Y:S05]  /*22f0*/  BSYNC B0 ;  /* 0x0000000000007941 */ /* 0x000fea0003800000 */
.L_x_50:
[----:B------:R-:W-:Y:S01]  /*2300*/  IADD3 R22, P0, R22, UR38, RZ ;  /* 0x0000002616167c10 */ /* 0x000fe2000ff1e0ff */
[----:B------:R-:W-:Y:S01]  /*2310*/  ULDC.64 UR4, c[0x0][0x218] ;  /* 0x0000860000047ab9 */ /* 0x000fe20000000a00 */
[----:B------:R-:W-:-:S03]  /*2320*/  IMAD.MOV.U32 R3, RZ, RZ, R23 ;  /* 0x000000ffff037224 */ /* 0x000fc600078e0017 */
[----:B------:R-:W-:Y:S01]  /*2330*/  IMAD.X R24, RZ, RZ, R24, P0 ;  /* 0x000000ffff187224 */ /* 0x000fe200000e0618 */
[----:B------:R-:W-:-:S04]  /*2340*/  ISETP.GE.U32.AND P0, PT, R22, UR4, PT ;  /* 0x0000000416007c0c */ /* 0x000fc8000bf06070 */
[----:B------:R-:W-:-:S13]  /*2350*/  ISETP.GE.U32.AND.EX P0, PT, R24, UR5, PT, P0 ;  /* 0x0000000518007c0c */ /* 0x000fda000bf06100 */
[----:B------:R-:W-:Y:S05]  /*2360*/  @!P0 BRA `(.L_x_54) ;  /* 0xfffffff000008947 */ /* 0x000fea000383ffff */
[----:B------:R-:W-:Y:S05]  /*2370*/  BSYNC B8 ;  /* 0x0000000000087941 */ /* 0x000fea0003800000 */
.L_x_35:
[----:B------:R-:W-:Y:S01]  /*2380*/  VIADD R22, R25, 0x587c5 ;  /* 0x000587c519167836 */ /* 0x000fe20000000000 */
[----:B------:R-:W-:Y:S04]  /*2390*/  STL.64 [R1+0x38], R18 ;  /* 0x0000381201007387 */ /* 0x000fe80000100a00 */
[----:B------:R-:W-:Y:S04]  /*23a0*/  STL.64 [R1+0x40], R16 ;  /* 0x0000401001007387 */ /* 0x000fe80000100a00 */
[----:B------:R-:W-:Y:S01]  /*23b0*/  STL.64 [R1+0x30], R22 ;  /* 0x0000301601007387 */ /* 0x000fe20000100a00 */
[----:B------:R-:W-:Y:S05]  /*23c0*/  EXIT ;  /* 0x000000000000794d */ /* 0x000fea0003800000 */
.L_x_55:
        /* <DEDUP_REMOVED lines=11> */
.L_x_749:


//--------------------- .text._ZN7cutlass9reference6device6kernel12BlockForEachINS_12float_e4m3_tENS1_6detail17RandomUniformFuncIS4_EEEEvPT_mNT0_6ParamsE --------------------------
	.section	.text._ZN7cutlass9reference6device6kernel12BlockForEachINS_12float_e4m3_tENS1_6detail17RandomUniformFuncIS4_EEEEvPT_mNT0_6ParamsE,"ax",@progbits
	.align	128
        .global         _ZN7cutlass9reference6device6kernel12BlockForEachINS_12float_e4m3_tENS1_6detail17RandomUniformFuncIS4_EEEEvPT_mNT0_6ParamsE
        .type           _ZN7cutlass9reference6device6kernel12BlockForEachINS_12float_e4m3_tENS1_6detail17RandomUniformFuncIS4_EEEEvPT_mNT0_6ParamsE,@function
        .size           _ZN7cutlass9reference6device6kernel12BlockForEachINS_12float_e4m3_tENS1_6detail17RandomUniformFuncIS4_EEEEvPT_mNT0_6ParamsE,(.L_x_750 - _ZN7cutlass9reference6device6kernel12BlockForEachINS_12float_e4m3_tENS1_6detail17RandomUniformFuncIS4_EEEEvPT_mNT0_6ParamsE)
        .other          _ZN7cutlass9reference6device6kernel12BlockForEachINS_12float_e4m3_tENS1_6detail17RandomUniformFuncIS4_EEEEvPT_mNT0_6ParamsE,@"STO_CUDA_ENTRY STV_DEFAULT"
_ZN7cutlass9reference6device6kernel12BlockForEachINS_12float_e4m3_tENS1_6detail17RandomUniformFuncIS4_EEEEvPT_mNT0_6ParamsE:
.text._ZN7cutlass9reference6device6kernel12BlockForEachINS_12float_e4m3_tENS1_6detail17RandomUniformFuncIS4_EEEEvPT_mNT0_6ParamsE:
        /* <DEDUP_REMOVED lines=47> */
.L_x_63:
[----:B------:R-:W-:Y:S01]  /*02f0*/  LOP3.LUT P0, RZ, R9, 0x3, RZ, 0xc0, !PT ;  /* 0x0000000309ff7812 */ /* 0x000fe2000780c0ff */
[----:B------:R-:W-:-:S12]  /*0300*/  BSSY B0, `(.L_x_58) ;  /* 0x00000f2000007945 */ /* 0x000fd80003800000 */
[----:B0-----:R-:W-:Y:S05]  /*0310*/  @!P0 BRA `(.L_x_59) ;  /* 0x0000000c00c08947 */ /* 0x001fea0003800000 */
[----:B------:R-:W-:Y:S02]  /*0320*/  HFMA2.MMA R19, -RZ, RZ, 0, 0 ;  /* 0x00000000ff137435 */ /* 0x000fe400000001ff */
.L_x_62:
[----:B------:R-:W-:Y:S01]  /*0330*/  IMAD.MOV.U32 R20, RZ, RZ, RZ ;  /* 0x000000ffff147224 */ /* 0x000fe200078e00ff */
[----:B0-----:R-:W-:Y:S02]  /*0340*/  CS2R R4, SRZ ;  /* 0x0000000000047805 */ /* 0x001fe4000001ff00 */
[----:B------:R-:W-:Y:S01]  /*0350*/  CS2R R10, SRZ ;  /* 0x00000000000a7805 */ /* 0x000fe2000001ff00 */
[----:B------:R-:W-:-:S07]  /*0360*/  IMAD.MOV.U32 R7, RZ, RZ, RZ ;  /* 0x000000ffff077224 */ /* 0x000fce00078e00ff */
.L_x_61:
        /* <DEDUP_REMOVED lines=8> */
.L_x_60:
        /* <DEDUP_REMOVED lines=227> */
.L_x_59:
[----:B------:R-:W-:Y:S05]  /*1220*/  BSYNC B0 ;  /* 0x0000000000007941 */ /* 0x000fea0003800000 */
.L_x_58:
[--C-:B------:R-:W-:Y:S01]  /*1230*/  SHF.R.U64 R9, R9, 0x2, R2.reuse ;  /* 0x0000000209097819 */ /* 0x100fe20000001202 */
[----:B------:R-:W-:Y:S01]  /*1240*/  VIADD R21, R21, 0x1 ;  /* 0x0000000115157836 */ /* 0x000fe20000000000 */
[----:B------:R-:W-:Y:S02]  /*1250*/  SHF.R.U32.HI R2, RZ, 0x2, R2 ;  /* 0x00000002ff027819 */ /* 0x000fe40000011602 */
[----:B------:R-:W-:-:S04]  /*1260*/  ISETP.NE.U32.AND P0, PT, R9, RZ, PT ;  /* 0x000000ff0900720c */ /* 0x000fc80003f05070 */
[----:B------:R-:W-:-:S13]  /*1270*/  ISETP.NE.AND.EX P0, PT, R2, RZ, PT, P0 ;  /* 0x000000ff0200720c */ /* 0x000fda0003f05300 */
[----:B------:R-:W-:Y:S05]  /*1280*/  @!P0 BRA `(.L_x_57) ;  /* 0x0000000000048947 */ /* 0x000fea0003800000 */
[----:B------:R-:W-:Y:S05]  /*1290*/  BRA `(.L_x_63) ;  /* 0xfffffff000147947 */ /* 0x000fea000383ffff */
.L_x_57:
[----:B------:R-:W-:Y:S05]  /*12a0*/  BSYNC B1 ;  /* 0x0000000000017941 */ /* 0x000fea0003800000 */
.L_x_56:
        /* <DEDUP_REMOVED lines=10> */
[----:B------:R-:W-:Y:S01]  /*1350*/  ULDC.64 UR6, c[0x0][0x238] ;  /* 0x00008e0000067ab9 */ /* 0x000fe20000000a00 */
[----:B------:R-:W-:Y:S01]  /*1360*/  ULDC UR13, c[0x0][0xc] ;  /* 0x00000300000d7ab9 */ /* 0x000fe20000000800 */
[----:B------:R-:W-:Y:S01]  /*1370*/  DSETP.LT.AND P4, PT, RZ, UR6, PT ;  /* 0x00000006ff007e2a */ /* 0x000fe2000bf81000 */
[----:B------:R-:W-:Y:S02]  /*1380*/  UIMAD UR13, UR4, UR13, URZ ;  /* 0x0000000d040d72a4 */ /* 0x000fe4000f8e023f */
[----:B------:R-:W3:Y:S01]  /*1390*/  LDC.64 R2, c[0x0][0x228] ;  /* 0x00008a00ff027b82 */ /* 0x000ee20000000a00 */
[----:B------:R-:W-:Y:S01]  /*13a0*/  ULDC.64 UR14, c[0x0][0x238] ;  /* 0x00008e00000e7ab9 */ /* 0x000fe20000000a00 */
[----:B------:R-:W-:Y:S01]  /*13b0*/  ULDC UR8, c[0x0][0x248] ;  /* 0x0000920000087ab9 */ /* 0x000fe20000000800 */
[----:B------:R-:W-:Y:S01]  /*13c0*/  ULDC UR10, c[0x0][0x240] ;  /* 0x00009000000a7ab9 */ /* 0x000fe20000000800 */
[----:B------:R-:W-:Y:S01]  /*13d0*/  ULDC UR9, c[0x0][0x244] ;  /* 0x0000910000097ab9 */ /* 0x000fe20000000800 */
[----:B------:R-:W-:Y:S01]  /*13e0*/  UMOV UR12, URZ ;  /* 0x0000003f000c7c82 */ /* 0x000fe20008000000 */
[----:B------:R-:W-:Y:S01]  /*13f0*/  UMOV UR11, 0x7fc00000 ;  /* 0x7fc00000000b7882 */ /* 0x000fe20000000000 */
[----:B------:R-:W-:Y:S01]  /*1400*/  ULDC.64 UR4, c[0x0][0x218] ;  /* 0x0000860000047ab9 */ /* 0x000fe20000000a00 */
[----:B------:R-:W4:Y:S01]  /*1410*/  LDC.64 R8, c[0x0][0x228] ;  /* 0x00008a00ff087b82 */ /* 0x000f220000000a00 */
[----:B------:R-:W-:Y:S01]  /*1420*/  ULDC.64 UR6, c[0x0][0x210] ;  /* 0x0000840000067ab9 */ /* 0x000fe20000000a00 */
[----:B-1----:R-:W-:Y:S01]  /*1430*/  ISETP.GT.AND P3, PT, R0, -0x1, PT ;  /* 0xffffffff0000780c */ /* 0x002fe20003f64270 */
[----:B---3--:R-:W-:-:S12]  /*1440*/  FADD R14, -R2, R3 ;  /* 0x00000003020e7221 */ /* 0x008fd80000000100 */
.L_x_72:
[----:B-1----:R-:W-:Y:S01]  /*1450*/  MOV R17, R4 ;  /* 0x0000000400117202 */ /* 0x002fe20000000f00 */
[----:B------:R-:W-:Y:S01]  /*1460*/  IMAD.MOV.U32 R19, RZ, RZ, R10 ;  /* 0x000000ffff137224 */ /* 0x000fe200078e000a */
[----:B------:R-:W-:Y:S01]  /*1470*/  BSSY B1, `(.L_x_65) ;  /* 0x0000077000017945 */ /* 0x000fe20003800000 */
[----:B------:R-:W-:Y:S01]  /*1480*/  IMAD.MOV.U32 R18, RZ, RZ, R11 ;  /* 0x000000ffff127224 */ /* 0x000fe200078e000b */
[----:B0-----:R-:W-:Y:S01]  /*1490*/  MOV R11, R17 ;  /* 0x00000011000b7202 */ /* 0x001fe20000000f00 */
[--C-:B------:R-:W-:Y:S01]  /*14a0*/  IMAD.MOV.U32 R16, RZ, RZ, R5.reuse ;  /* 0x000000ffff107224 */ /* 0x100fe200078e0005 */
[----:B------:R-:W-:Y:S01]  /*14b0*/  MOV R15, R19 ;  /* 0x00000013000f7202 */ /* 0x000fe20000000f00 */
[----:B------:R-:W-:Y:S01]  /*14c0*/  IMAD.MOV.U32 R4, RZ, RZ, R5 ;  /* 0x000000ffff047224 */ /* 0x000fe200078e0005 */
[----:B------:R-:W-:Y:S01]  /*14d0*/  MOV R10, R18 ;  /* 0x00000012000a7202 */ /* 0x000fe20000000f00 */
[----:B------:R-:W-:Y:S06]  /*14e0*/  @!P4 BRA `(.L_x_66) ;  /* 0x000000000048c947 */ /* 0x000fec0003800000 */
[----:B------:R-:W-:Y:S01]  /*14f0*/  SHF.R.U32.HI R10, RZ, 0x2, R7 ;  /* 0x00000002ff0a7819 */ /* 0x000fe20000011607 */
[----:B------:R-:W-:Y:S01]  /*1500*/  HFMA2.MMA R3, -RZ, RZ, 0.1171875, 0 ;  /* 0x2f800000ff037435 */ /* 0x000fe200000001ff */
[----:B------:R-:W-:Y:S02]  /*1510*/  IADD3 R6, R6, 0x587c5, RZ ;  /* 0x000587c506067810 */ /* 0x000fe40007ffe0ff */
[----:B------:R-:W-:Y:S01]  /*1520*/  LOP3.LUT R11, R10, R7, RZ, 0x3c, !PT ;  /* 0x000000070a0b7212 */ /* 0x000fe200078e3cff */
[----:B------:R-:W-:Y:S01]  /*1530*/  IMAD.SHL.U32 R7, R5, 0x10, RZ ;  /* 0x0000001005077824 */ /* 0x000fe200078e00ff */
[----:B------:R-:W-:Y:S03]  /*1540*/  MOV R15, R18 ;  /* 0x00000012000f7202 */ /* 0x000fe60000000f00 */
[----:B------:R-:W-:Y:S05]  /*1550*/  IMAD.SHL.U32 R10, R11, 0x2, RZ ;  /* 0x000000020b0a7824 */ /* 0x000fea00078e00ff */
[----:B------:R-:W-:Y:S04]  /*1560*/  LOP3.LUT R10, R5, R10, R11, 0x96, !PT ;  /* 0x0000000a050a7212 */ /* 0x000fe800078e960b */
[----:B------:R-:W-:Y:S02]  /*1570*/  LOP3.LUT R4, R10, R7, RZ, 0x3c, !PT ;  /* 0x000000070a047212 */ /* 0x000fe400078e3cff */
[----:B------:R-:W-:Y:S03]  /*1580*/  MOV R7, R19 ;  /* 0x0000001300077202 */ /* 0x000fe60000000f00 */
[----:B------:R-:W-:Y:S05]  /*1590*/  IMAD.IADD R2, R4, 0x1, R6 ;  /* 0x0000000104027824 */ /* 0x000fea00078e0206 */
[----:B------:R-:W-:Y:S05]  /*15a0*/  I2FP.F32.U32 R2, R2 ;  /* 0x0000000200027245 */ /* 0x000fea0000201000 */
[----:B------:R-:W-:Y:S04]  /*15b0*/  FFMA R0, R2, R3, 1.1641532182693481445e-10 ;  /* 0x2f00000002007423 */ /* 0x000fe80000000003 */
[----:B------:R-:W0:Y:S02]  /*15c0*/  F2F.F64.F32 R10, R0 ;  /* 0x00000000000a7310 */ /* 0x000e240000201800 */
[----:B0-----:R-:W-:Y:S01]  /*15d0*/  DSETP.GEU.AND P0, PT, R10, UR14, PT ;  /* 0x0000000e0a007e2a */ /* 0x001fe2000bf0e000 */
[----:B------:R-:W-:Y:S02]  /*15e0*/  IMAD.MOV.U32 R11, RZ, RZ, R5 ;  /* 0x000000ffff0b7224 */ /* 0x000fe400078e0005 */
[----:B------:R-:W-:Y:S11]  /*15f0*/  IMAD.MOV.U32 R10, RZ, RZ, R17 ;  /* 0x000000ffff0a7224 */ /* 0x000ff600078e0011 */
[----:B------:R-:W-:Y:S05]  /*1600*/  @!P0 BRA `(.L_x_67) ;  /* 0x0000000400588947 */ /* 0x000fea0003800000 */
.L_x_66:
        /* <DEDUP_REMOVED lines=12> */
[----:B------:R-:W-:Y:S01]  /*16d0*/  @!P3 F2FP.SATFINITE.E4M3.F32.PACK_AB_MERGE_C R17, RZ, R16, RZ ;  /* 0x00000010ff11b23e */ /* 0x000fe200048070ff */
        /* <DEDUP_REMOVED lines=42> */
.L_x_70:
[----:B------:R-:W-:Y:S05]  /*1980*/  BSYNC B0 ;  /* 0x0000000000007941 */ /* 0x000fea0003800000 */
.L_x_69:
[----:B------:R-:W-:Y:S02]  /*1990*/  MOV R2, R0 ;  /* 0x0000000000027202 */ /* 0x000fe40000000f00 */
[----:B------:R-:W-:Y:S04]  /*19a0*/  MOV R3, R7 ;  /* 0x0000000700037202 */ /* 0x000fe80000000f00 */
[----:B------:R-:W0:Y:S02]  /*19b0*/  I2F.S64 R16, R2 ;  /* 0x0000000200107312 */ /* 0x000e240000301400 */
[----:B0-----:R-:W-:Y:S05]  /*19c0*/  FMUL R17, R16, UR9 ;  /* 0x0000000910117c20 */ /* 0x001fea0008400000 */
[----:B------:R-:W-:Y:S07]  /*19d0*/  F2FP.SATFINITE.E4M3.F32.PACK_AB_MERGE_C R17, RZ, R17, RZ ;  /* 0x00000011ff11723e */ /* 0x000fee00048070ff */
.L_x_68:
[----:B------:R-:W-:Y:S02]  /*19e0*/  ISETP.LE.AND P0, PT, RZ, UR8, PT ;  /* 0x00000008ff007c0c */ /* 0x000fe4000bf03270 */
[----:B------:R-:W-:Y:S11]  /*19f0*/  MOV R7, R15 ;  /* 0x0000000f00077202 */ /* 0x000ff60000000f00 */
[----:B------:R-:W-:Y:S05]  /*1a00*/  @!P0 BRA `(.L_x_71) ;  /* 0x0000000000748947 */ /* 0x000fea0003800000 */
[----:B------:R-:W-:Y:S01]  /*1a10*/  F2FP.SATFINITE.E4M3.F32.PACK_AB_MERGE_C R0, RZ, RZ, RZ ;  /* 0x000000ffff00723e */ /* 0x000fe200048070ff */
[----:B------:R-:W-:Y:S01]  /*1a20*/  IMAD.MOV.U32 R7, RZ, RZ, R15 ;  /* 0x000000ffff077224 */ /* 0x000fe200078e000f */
[----:B------:R-:W-:Y:S02]  /*1a30*/  LOP3.LUT R2, R17, 0xff, RZ, 0xc0, !PT ;  /* 0x000000ff11027812 */ /* 0x000fe400078ec0ff */
[----:B------:R-:W-:Y:S02]  /*1a40*/  LOP3.LUT R0, R0, 0xff, RZ, 0xc0, !PT ;  /* 0x000000ff00007812 */ /* 0x000fe400078ec0ff */
[----:B------:R-:W-:Y:S02]  /*1a50*/  F2FP.F16.E4M3.UNPACK_B R2, R2 ;  /* 0x00000002ff02723e */ /* 0x000fe400020006ff */
[----:B------:R-:W-:Y:S03]  /*1a60*/  F2FP.F16.E4M3.UNPACK_B R0, R0 ;  /* 0x00000000ff00723e */ /* 0x000fe600020006ff */
[----:B------:R-:W-:Y:S02]  /*1a70*/  HADD2.F32 R2, -RZ, R2.H0_H0 ;  /* 0x20000002ff027230 */ /* 0x000fe40000004100 */
[----:B------:R-:W-:Y:S05]  /*1a80*/  HADD2.F32 R3, -RZ, R0.H0_H0 ;  /* 0x20000000ff037230 */ /* 0x000fea0000004100 */
[----:B------:R-:W-:Y:S11]  /*1a90*/  FSETP.NEU.AND P0, PT, R2, R3, PT ;  /* 0x000000030200720b */ /* 0x000ff60003f0d000 */
[----:B------:R-:W-:Y:S02]  /*1aa0*/  @!UPT UIADD3 URZ, URZ, URZ, URZ ;  /* 0x0000003f3f3ff290 */ /* 0x000fe4000fffe03f */
[----:B------:R-:W-:Y:S05]  /*1ab0*/  @P0 BRA `(.L_x_71) ;  /* 0x0000000000480947 */ /* 0x000fea0003800000 */
[C---:B------:R-:W-:Y:S01]  /*1ac0*/  FSETP.GT.AND P2, PT, R16.reuse, RZ, PT ;  /* 0x000000ff1000720b */ /* 0x040fe20003f44000 */
[----:B------:R-:W-:Y:S11]  /*1ad0*/  IMAD.MOV.U32 R7, RZ, RZ, R15 ;  /* 0x000000ffff077224 */ /* 0x000ff600078e000f */
[----:B------:R-:W-:Y:S01]  /*1ae0*/  @!UPT UIADD3 URZ, URZ, URZ, URZ ;  /* 0x0000003f3f3ff290 */ /* 0x000fe2000fffe03f */
[C---:B------:R-:W-:Y:S01]  /*1af0*/  @!P2 FADD R3, R16.reuse, -1 ;  /* 0xbf8000001003a421 */ /* 0x040fe20000000000 */
[----:B------:R-:W-:Y:S04]  /*1b00*/  @P2 FADD R16, R16, 1 ;  /* 0x3f80000010102421 */ /* 0x000fe80000000000 */
[----:B------:R-:W-:Y:S02]  /*1b10*/  @!P2 FSETP.GEU.AND P1, PT, R14, R3, PT ;  /* 0x000000030e00a20b */ /* 0x000fe40003f2e000 */
[CC--:B------:R-:W-:Y:S02]  /*1b20*/  @P2 FSETP.GEU.AND P0, PT, R16.reuse, R9.reuse, PT ;  /* 0x000000091000220b */ /* 0x0c0fe40003f0e000 */
[----:B------:R-:W-:Y:S02]  /*1b30*/  @!P2 FSEL R17, R3, R14, !P1 ;  /* 0x0000000e0311a208 */ /* 0x000fe40004800000 */
[----:B------:R-:W-:Y:S04]  /*1b40*/  @P2 FSEL R17, R16, R9, !P0 ;  /* 0x0000000910112208 */ /* 0x000fe80004000000 */
[----:B------:R-:W-:Y:S01]  /*1b50*/  F2FP.SATFINITE.E4M3.F32.PACK_AB_MERGE_C R17, RZ, R17, RZ ;  /* 0x00000011ff11723e */ /* 0x000fe200048070ff */
[----:B------:R-:W-:Y:S05]  /*1b60*/  BRA `(.L_x_71) ;  /* 0x00000000001c7947 */ /* 0x000fea0003800000 */
.L_x_67:
[----:B------:R-:W-:Y:S01]  /*1b70*/  MOV R11, R17 ;  /* 0x00000011000b7202 */ /* 0x000fe20000000f00 */
[----:B------:R-:W-:Y:S01]  /*1b80*/  IMAD.U32 R0, RZ, RZ, UR11 ;  /* 0x0000000bff007e24 */ /* 0x000fe2000f8e00ff */
[----:B------:R-:W-:Y:S01]  /*1b90*/  MOV R7, R19 ;  /* 0x0000001300077202 */ /* 0x000fe20000000f00 */
[----:B------:R-:W-:Y:S01]  /*1ba0*/  IMAD.MOV.U32 R5, RZ, RZ, R4 ;  /* 0x000000ffff057224 */ /* 0x000fe200078e0004 */
[----:B------:R-:W-:Y:S01]  /*1bb0*/  MOV R4, R16 ;  /* 0x0000001000047202 */ /* 0x000fe20000000f00 */
[----:B------:R-:W-:Y:S01]  /*1bc0*/  IMAD.MOV.U32 R10, RZ, RZ, R18 ;  /* 0x000000ffff0a7224 */ /* 0x000fe200078e0012 */
[----:B------:R-:W-:Y:S02]  /*1bd0*/  F2FP.SATFINITE.E4M3.F32.PACK_AB_MERGE_C R17, RZ, R0, RZ ;  /* 0x00000000ff11723e */ /* 0x000fe400048070ff */
.L_x_71:
[----:B------:R-:W-:Y:S05]  /*1be0*/  BSYNC B1 ;  /* 0x0000000000017941 */ /* 0x000fea0003800000 */
.L_x_65:
[C---:B------:R-:W-:Y:S04]  /*1bf0*/  IADD3 R2, P0, R13.reuse, UR6, RZ ;  /* 0x000000060d027c10 */ /* 0x040fe8000ff1e0ff */
[----:B------:R-:W-:Y:S02]  /*1c00*/  IADD3.X R3, R12, UR7, RZ, P0, !PT ;  /* 0x000000070c037c10 */ /* 0x000fe400087fe4ff */
[----:B------:R-:W-:Y:S03]  /*1c10*/  IADD3 R13, P0, R13, UR13, RZ ;  /* 0x0000000d0d0d7c10 */ /* 0x000fe6000ff1e0ff */
[----:B------:R1:W-:Y:S02]  /*1c20*/  STG.E.U8 desc[UR16][R2.64], R17 ;  /* 0x0000001102007986 */ /* 0x0003e4000c101110 */
[----:B------:R-:W-:Y:S01]  /*1c30*/  IMAD.X R12, RZ, RZ, R12, P0 ;  /* 0x000000ffff0c7224 */ /* 0x000fe200000e060c */
[----:B------:R-:W-:Y:S04]  /*1c40*/  ISETP.GE.U32.AND P0, PT, R13, UR4, PT ;  /* 0x000000040d007c0c */ /* 0x000fe8000bf06070 */
[----:B------:R-:W-:Y:S11]  /*1c50*/  ISETP.GE.U32.AND.EX P0, PT, R12, UR5, PT, P0 ;  /* 0x000000050c007c0c */ /* 0x000ff6000bf06100 */
[----:B------:R-:W-:Y:S02]  /*1c60*/  @!UPT UIADD3 URZ, URZ, URZ, URZ ;  /* 0x0000003f3f3ff290 */ /* 0x000fe4000fffe03f */
[----:B------:R-:W-:Y:S05]  /*1c70*/  @!P0 BRA `(.L_x_72) ;  /* 0xfffffff400f48947 */ /* 0x000fea000383ffff */
[----:B------:R-:W-:Y:S05]  /*1c80*/  BSYNC B2 ;  /* 0x0000000000027941 */ /* 0x000fea0003800000 */
.L_x_64:
[----:B------:R-:W-:Y:S04]  /*1c90*/  STL.64 [R1+0x38], R10 ;  /* 0x0000380a01007387 */ /* 0x000fe80000100a00 */
[----:B------:R-:W-:Y:S04]  /*1ca0*/  STL.64 [R1+0x40], R4 ;  /* 0x0000400401007387 */ /* 0x000fe80000100a00 */
[----:B------:R-:W-:Y:S01]  /*1cb0*/  STL.64 [R1+0x30], R6 ;  /* 0x0000300601007387 */ /* 0x000fe20000100a00 */
[----:B------:R-:W-:Y:S05]  /*1cc0*/  EXIT ;  /* 0x000000000000794d */ /* 0x000fea0003800000 */
.L_x_73:
        /* <DEDUP_REMOVED lines=11> */
.L_x_750:


//--------------------- .text._ZN7cutlass13device_kernelINS_4gemm6kernel13GemmUniversalINS1_17GroupProblemShapeIN4cute5tupleIJiiiEEEEENS1_10collective13CollectiveMmaINS1_49MainloopSm90ArrayTmaGmmaWarpSpecializedMixedInputILi19ENS6_IJNS5_1CILi1EEESD_SD_EEENS1_43KernelPtrArrayTmaWarpSpecializedCooperativeEEENS6_IJNSC_ILi128EEENSC_ILi16EEESH_EEENS6_IJNS_15integer_subbyteILi4ELb1EEENS_5ArrayINS_12float_e4m3_tELi8ELb0EEEEEEPNS6_IJlSD_NSC_ILi0EEEEEESN_SS_NS5_8TiledMMAINS5_8MMA_AtomIJNS5_4SM904GMMA30MMA_64x16x32_F32E4M3E4M3_RS_TNILNSW_7ScaleInE1ELSY_1EEEEEENS5_6LayoutINS6_IJNSC_ILi2EEESD_SD_EEENS6_IJSD_SQ_SQ_EEEEENS6_IJNS5_10UnderscoreES16_S16_EEEEENS5_13SM90_TMA_LOADENS5_14ComposedLayoutINS5_7SwizzleILi2ELi4ELi3EEENS5_18smem_ptr_flag_bitsILi4EEENS11_INS6_IJNSC_ILi8EEESH_EEENS6_IJSH_SD_EEEEEEENS5_9Copy_AtomIJNS5_39AutoVectorizingCopyWithAssumedAlignmentILi128EEESL_EEENS5_8identityES19_NS1A_INS1B_ILi3ELi4ELi3EEENS1D_ILi8EEES1I_EEvS1O_EENS_8epilogue10collective18CollectiveEpilogueINS1T_30Sm90PtrArrayTmaWarpSpecializedILi2ELi1ELi8ELb1ELb0ELi2EEEJSJ_NS6_IJSH_SI_EEENS_6half_tEPNS6_IJSD_lSQ_EEES1Z_S21_NS1T_6fusion15FusionCallbacksIS1X_NS22_17LinearCombinationIS1Z_fS1Z_fLNS_15FloatRoundStyleE2EEESJ_S1Y_JEEES19_NS1A_IS1P_NS1D_ILi16EEENS11_INS6_IJNSC_ILi64EEES1F_EEENS6_IJSD_S29_EEEEEEENS5_17SM75_U16x8_LDSM_TENS5_14SM90_TMA_STOREES2D_NS5_17SM90_U16x8_STSM_TENS1K_IJNS5_17SM90_U32x4_STSM_NES1Z_EEEvEEEvvEEEEvNT_6ParamsE --------------------------
	.section	.text._ZN7cutlass13device_kernelINS_4gemm6kernel13GemmUniversalINS1_17GroupProblemShapeIN4cute5tupleIJiiiEEEEENS1_10collective13CollectiveMmaINS1_49MainloopSm90ArrayTmaGmmaWarpSpecializedMixedInputILi19ENS6_IJNS5_1CILi1EEESD_SD_EEENS1_43KernelPtrArrayTmaWarpSpecializedCooperativeEEENS6_IJNSC_ILi128EEENSC_ILi16EEESH_EEENS6_IJNS_15integer_subbyteILi4ELb1EEENS_5ArrayINS_12float_e4m3_tELi8ELb0EEEEEEPNS6_IJlSD_NSC_ILi0EEEEEESN_SS_NS5_8TiledMMAINS5_8MMA_AtomIJNS5_4SM904GMMA30MMA_64x16x32_F32E4M3E4M3_RS_TNILNSW_7ScaleInE1ELSY_1EEEEEENS5_6LayoutINS6_IJNSC_ILi2EEESD_SD_EEENS6_IJSD_SQ_SQ_EEEEENS6_IJNS5_10UnderscoreES16_S16_EEEEENS5_13SM90_TMA_LOADENS5_14ComposedLayoutINS5_7SwizzleILi2ELi4ELi3EEENS5_18smem_ptr_flag_bitsILi4EEENS11_INS6_IJNSC_ILi8EEESH_EEENS6_IJSH_SD_EEEEEEENS5_9Copy_AtomIJNS5_39AutoVectorizingCopyWithAssumedAlignmentILi128EEESL_EEENS5_8identityES19_NS1A_INS1B_ILi3ELi4ELi3EEENS1D_ILi8EEES1I_EEvS1O_EENS_8epilogue10collective18CollectiveEpilogueINS1T_30Sm90PtrArrayTmaWarpSpecializedILi2ELi1ELi8ELb1ELb0ELi2EEEJSJ_NS6_IJSH_SI_EEENS_6half_tEPNS6_IJSD_lSQ_EEES1Z_S21_NS1T_6fusion15FusionCallbacksIS1X_NS22_17LinearCombinationIS1Z_fS1Z_fLNS_15FloatRoundStyleE2EEESJ_S1Y_JEEES19_NS1A_IS1P_NS1D_ILi16EEENS11_INS6_IJNSC_ILi64EEES1F_EEENS6_IJSD_S29_EEEEEEENS5_17SM75_U16x8_LDSM_TENS5_14SM90_TMA_STOREES2D_NS5_17SM90_U16x8_STSM_TENS1K_IJNS5_17SM90_U32x4_STSM_NES1Z_EEEvEEEvvEEEEvNT_6ParamsE,"ax",@progbits
	.align	128
.text._ZN7cutlass13device_kernelINS_4gemm6kernel13GemmUniversalINS1_17GroupProblemShapeIN4cute5tupleIJiiiEEEEENS1_10collective13CollectiveMmaINS1_49MainloopSm90ArrayTmaGmmaWarpSpecializedMixedInputILi19ENS6_IJNS5_1CILi1EEESD_SD_EEENS1_43KernelPtrArrayTmaWarpSpecializedCooperativeEEENS6_IJNSC_ILi128EEENSC_ILi16EEESH_EEENS6_IJNS_15integer_subbyteILi4ELb1EEENS_5ArrayINS_12float_e4m3_tELi8ELb0EEEEEEPNS6_IJlSD_NSC_ILi0EEEEEESN_SS_NS5_8TiledMMAINS5_8MMA_AtomIJNS5_4SM904GMMA30MMA_64x16x32_F32E4M3E4M3_RS_TNILNSW_7ScaleInE1ELSY_1EEEEEENS5_6LayoutINS6_IJNSC_ILi2EEESD_SD_EEENS6_IJSD_SQ_SQ_EEEEENS6_IJNS5_10UnderscoreES16_S16_EEEEENS5_13SM90_TMA_LOADENS5_14ComposedLayoutINS5_7SwizzleILi2ELi4ELi3EEENS5_18smem_ptr_flag_bitsILi4EEENS11_INS6_IJNSC_ILi8EEESH_EEENS6_IJSH_SD_EEEEEEENS5_9Copy_AtomIJNS5_39AutoVectorizingCopyWithAssumedAlignmentILi128EEESL_EEENS5_8identityES19_NS1A_INS1B_ILi3ELi4ELi3EEENS1D_ILi8EEES1I_EEvS1O_EENS_8epilogue10collective18CollectiveEpilogueINS1T_30Sm90PtrArrayTmaWarpSpecializedILi2ELi1ELi8ELb1ELb0ELi2EEEJSJ_NS6_IJSH_SI_EEENS_6half_tEPNS6_IJSD_lSQ_EEES1Z_S21_NS1T_6fusion15FusionCallbacksIS1X_NS22_17LinearCombinationIS1Z_fS1Z_fLNS_15FloatRoundStyleE2EEESJ_S1Y_JEEES19_NS1A_IS1P_NS1D_ILi16EEENS11_INS6_IJNSC_ILi64EEES1F_EEENS6_IJSD_S29_EEEEEEENS5_17SM75_U16x8_LDSM_TENS5_14SM90_TMA_STOREES2D_NS5_17SM90_U16x8_STSM_TENS1K_IJNS5_17SM90_U32x4_STSM_NES1Z_EEEvEEEvvEEEEvNT_6ParamsE:
        .type           _ZN7cutlass13device_kernelINS_4gemm6kernel13GemmUniversalINS1_17GroupProblemShapeIN4cute5tupleIJiiiEEEEENS1_10collective13CollectiveMmaINS1_49MainloopSm90ArrayTmaGmmaWarpSpecializedMixedInputILi19ENS6_IJNS5_1CILi1EEESD_SD_EEENS1_43KernelPtrArrayTmaWarpSpecializedCooperativeEEENS6_IJNSC_ILi128EEENSC_ILi16EEESH_EEENS6_IJNS_15integer_subbyteILi4ELb1EEENS_5ArrayINS_12float_e4m3_tELi8ELb0EEEEEEPNS6_IJlSD_NSC_ILi0EEEEEESN_SS_NS5_8TiledMMAINS5_8MMA_AtomIJNS5_4SM904GMMA30MMA_64x16x32_F32E4M3E4M3_RS_TNILNSW_7ScaleInE1ELSY_1EEEEEENS5_6LayoutINS6_IJNSC_ILi2EEESD_SD_EEENS6_IJSD_SQ_SQ_EEEEENS6_IJNS5_10UnderscoreES16_S16_EEEEENS5_13SM90_TMA_LOADENS5_14ComposedLayoutINS5_7SwizzleILi2ELi4ELi3EEENS5_18smem_ptr_flag_bitsILi4EEENS11_INS6_IJNSC_ILi8EEESH_EEENS6_IJSH_SD_EEEEEEENS5_9Copy_AtomIJNS5_39AutoVectorizingCopyWithAssumedAlignmentILi128EEESL_EEENS5_8identityES19_NS1A_INS1B_ILi3ELi4ELi3EEENS1D_ILi8EEES1I_EEvS1O_EENS_8epilogue10collective18CollectiveEpilogueINS1T_30Sm90PtrArrayTmaWarpSpecializedILi2ELi1ELi8ELb1ELb0ELi2EEEJSJ_NS6_IJSH_SI_EEENS_6half_tEPNS6_IJSD_lSQ_EEES1Z_S21_NS1T_6fusion15FusionCallbacksIS1X_NS22_17LinearCombinationIS1Z_fS1Z_fLNS_15FloatRoundStyleE2EEESJ_S1Y_JEEES19_NS1A_IS1P_NS1D_ILi16EEENS11_INS6_IJNSC_ILi64EEES1F_EEENS6_IJSD_S29_EEEEEEENS5_17SM75_U16x8_LDSM_TENS5_14SM90_TMA_STOREES2D_NS5_17SM90_U16x8_STSM_TENS1K_IJNS5_17SM90_U32x4_STSM_NES1Z_EEEvEEEvvEEEEvNT_6ParamsE,@function
        .size           _ZN7cutlass13device_kernelINS_4gemm6kernel13GemmUniversalINS1_17GroupProblemShapeIN4cute5tupleIJiiiEEEEENS1_10collective13CollectiveMmaINS1_49MainloopSm90ArrayTmaGmmaWarpSpecializedMixedInputILi19ENS6_IJNS5_1CILi1EEESD_SD_EEENS1_43KernelPtrArrayTmaWarpSpecializedCooperativeEEENS6_IJNSC_ILi128EEENSC_ILi16EEESH_EEENS6_IJNS_15integer_subbyteILi4ELb1EEENS_5ArrayINS_12float_e4m3_tELi8ELb0EEEEEEPNS6_IJlSD_NSC_ILi0EEEEEESN_SS_NS5_8TiledMMAINS5_8MMA_AtomIJNS5_4SM904GMMA30MMA_64x16x32_F32E4M3E4M3_RS_TNILNSW_7ScaleInE1ELSY_1EEEEEENS5_6LayoutINS6_IJNSC_ILi2EEESD_SD_EEENS6_IJSD_SQ_SQ_EEEEENS6_IJNS5_10UnderscoreES16_S16_EEEEENS5_13SM90_TMA_LOADENS5_14ComposedLayoutINS5_7SwizzleILi2ELi4ELi3EEENS5_18smem_ptr_flag_bitsILi4EEENS11_INS6_IJNSC_ILi8EEESH_EEENS6_IJSH_SD_EEEEEEENS5_9Copy_AtomIJNS5_39AutoVectorizingCopyWithAssumedAlignmentILi128EEESL_EEENS5_8identityES19_NS1A_INS1B_ILi3ELi4ELi3EEENS1D_ILi8EEES1I_EEvS1O_EENS_8epilogue10collective18CollectiveEpilogueINS1T_30Sm90PtrArrayTmaWarpSpecializedILi2ELi1ELi8ELb1ELb0ELi2EEEJSJ_NS6_IJSH_SI_EEENS_6half_tEPNS6_IJSD_lSQ_EEES1Z_S21_NS1T_6fusion15FusionCallbacksIS1X_NS22_17LinearCombinationIS1Z_fS1Z_fLNS_15FloatRoundStyleE2EEESJ_S1Y_JEEES19_NS1A_IS1P_NS1D_ILi16EEENS11_INS6_IJNSC_ILi64EEES1F_EEENS6_IJSD_S29_EEEEEEENS5_17SM75_U16x8_LDSM_TENS5_14SM90_TMA_STOREES2D_NS5_17SM90_U16x8_STSM_TENS1K_IJNS5_17SM90_U32x4_STSM_NES1Z_EEEvEEEvvEEEEvNT_6ParamsE,(.L_x_742 - _ZN7cutlass13device_kernelINS_4gemm6kernel13GemmUniversalINS1_17GroupProblemShapeIN4cute5tupleIJiiiEEEEENS1_10collective13CollectiveMmaINS1_49MainloopSm90ArrayTmaGmmaWarpSpecializedMixedInputILi19ENS6_IJNS5_1CILi1EEESD_SD_EEENS1_43KernelPtrArrayTmaWarpSpecializedCooperativeEEENS6_IJNSC_ILi128EEENSC_ILi16EEESH_EEENS6_IJNS_15integer_subbyteILi4ELb1EEENS_5ArrayINS_12float_e4m3_tELi8ELb0EEEEEEPNS6_IJlSD_NSC_ILi0EEEEEESN_SS_NS5_8TiledMMAINS5_8MMA_AtomIJNS5_4SM904GMMA30MMA_64x16x32_F32E4M3E4M3_RS_TNILNSW_7ScaleInE1ELSY_1EEEEEENS5_6LayoutINS6_IJNSC_ILi2EEESD_SD_EEENS6_IJSD_SQ_SQ_EEEEENS6_IJNS5_10UnderscoreES16_S16_EEEEENS5_13SM90_TMA_LOADENS5_14ComposedLayoutINS5_7SwizzleILi2ELi4ELi3EEENS5_18smem_ptr_flag_bitsILi4EEENS11_INS6_IJNSC_ILi8EEESH_EEENS6_IJSH_SD_EEEEEEENS5_9Copy_AtomIJNS5_39AutoVectorizingCopyWithAssumedAlignmentILi128EEESL_EEENS5_8identityES19_NS1A_INS1B_ILi3ELi4ELi3EEENS1D_ILi8EEES1I_EEvS1O_EENS_8epilogue10collective18CollectiveEpilogueINS1T_30Sm90PtrArrayTmaWarpSpecializedILi2ELi1ELi8ELb1ELb0ELi2EEEJSJ_NS6_IJSH_SI_EEENS_6half_tEPNS6_IJSD_lSQ_EEES1Z_S21_NS1T_6fusion15FusionCallbacksIS1X_NS22_17LinearCombinationIS1Z_fS1Z_fLNS_15FloatRoundStyleE2EEESJ_S1Y_JEEES19_NS1A_IS1P_NS1D_ILi16EEENS11_INS6_IJNSC_ILi64EEES1F_EEENS6_IJSD_S29_EEEEEEENS5_17SM75_U16x8_LDSM_TENS5_14SM90_TMA_STOREES2D_NS5_17SM90_U16x8_STSM_TENS1K_IJNS5_17SM90_U32x4_STSM_NES1Z_EEEvEEEvvEEEEvNT_6ParamsE)
        .other          _ZN7cutlass13device_kernelINS_4gemm6kernel13GemmUniversalINS1_17GroupProblemShapeIN4cute5tupleIJiiiEEEEENS1_10collective13CollectiveMmaINS1_49MainloopSm90ArrayTmaGmmaWarpSpecializedMixedInputILi19ENS6_IJNS5_1CILi1EEESD_SD_EEENS1_43KernelPtrArrayTmaWarpSpecializedCooperativeEEENS6_IJNSC_ILi128EEENSC_ILi16EEESH_EEENS6_IJNS_15integer_subbyteILi4ELb1EEENS_5ArrayINS_12float_e4m3_tELi8ELb0EEEEEEPNS6_IJlSD_NSC_ILi0EEEEEESN_SS_NS5_8TiledMMAINS5_8MMA_AtomIJNS5_4SM904GMMA30MMA_64x16x32_F32E4M3E4M3_RS_TNILNSW_7ScaleInE1ELSY_1EEEEEENS5_6LayoutINS6_IJNSC_ILi2EEESD_SD_EEENS6_IJSD_SQ_SQ_EEEEENS6_IJNS5_10UnderscoreES16_S16_EEEEENS5_13SM90_TMA_LOADENS5_14ComposedLayoutINS5_7SwizzleILi2ELi4ELi3EEENS5_18smem_ptr_flag_bitsILi4EEENS11_INS6_IJNSC_ILi8EEESH_EEENS6_IJSH_SD_EEEEEEENS5_9Copy_AtomIJNS5_39AutoVectorizingCopyWithAssumedAlignmentILi128EEESL_EEENS5_8identityES19_NS1A_INS1B_ILi3ELi4ELi3EEENS1D_ILi8EEES1I_EEvS1O_EENS_8epilogue10collective18CollectiveEpilogueINS1T_30Sm90PtrArrayTmaWarpSpecializedILi2ELi1ELi8ELb1ELb0ELi2EEEJSJ_NS6_IJSH_SI_EEENS_6half_tEPNS6_IJSD_lSQ_EEES1Z_S21_NS1T_6fusion15FusionCallbacksIS1X_NS22_17LinearCombinationIS1Z_fS1Z_fLNS_15FloatRoundStyleE2EEESJ_S1Y_JEEES19_NS1A_IS1P_NS1D_ILi16EEENS11_INS6_IJNSC_ILi64EEES1F_EEENS6_IJSD_S29_EEEEEEENS5_17SM75_U16x8_LDSM_TENS5_14SM90_TMA_STOREES2D_NS5_17SM90_U16x8_STSM_TENS1K_IJNS5_17SM90_U32x4_STSM_NES1Z_EEEvEEEvvEEEEvNT_6ParamsE,@"STO_CUDA_ENTRY STV_DEFAULT"
_ZN7cutlass13device_kernelINS_4gemm6kernel13GemmUniversalINS1_17GroupProblemShapeIN4cute5tupleIJiiiEEEEENS1_10collective13CollectiveMmaINS1_49MainloopSm90ArrayTmaGmmaWarpSpecializedMixedInputILi19ENS6_IJNS5_1CILi1EEESD_SD_EEENS1_43KernelPtrArrayTmaWarpSpecializedCooperativeEEENS6_IJNSC_ILi128EEENSC_ILi16EEESH_EEENS6_IJNS_15integer_subbyteILi4ELb1EEENS_5ArrayINS_12float_e4m3_tELi8ELb0EEEEEEPNS6_IJlSD_NSC_ILi0EEEEEESN_SS_NS5_8TiledMMAINS5_8MMA_AtomIJNS5_4SM904GMMA30MMA_64x16x32_F32E4M3E4M3_RS_TNILNSW_7ScaleInE1ELSY_1EEEEEENS5_6LayoutINS6_IJNSC_ILi2EEESD_SD_EEENS6_IJSD_SQ_SQ_EEEEENS6_IJNS5_10UnderscoreES16_S16_EEEEENS5_13SM90_TMA_LOADENS5_14ComposedLayoutINS5_7SwizzleILi2ELi4ELi3EEENS5_18smem_ptr_flag_bitsILi4EEENS11_INS6_IJNSC_ILi8EEESH_EEENS6_IJSH_SD_EEEEEEENS5_9Copy_AtomIJNS5_39AutoVectorizingCopyWithAssumedAlignmentILi128EEESL_EEENS5_8identityES19_NS1A_INS1B_ILi3ELi4ELi3EEENS1D_ILi8EEES1I_EEvS1O_EENS_8epilogue10collective18CollectiveEpilogueINS1T_30Sm90PtrArrayTmaWarpSpecializedILi2ELi1ELi8ELb1ELb0ELi2EEEJSJ_NS6_IJSH_SI_EEENS_6half_tEPNS6_IJSD_lSQ_EEES1Z_S21_NS1T_6fusion15FusionCallbacksIS1X_NS22_17LinearCombinationIS1Z_fS1Z_fLNS_15FloatRoundStyleE2EEESJ_S1Y_JEEES19_NS1A_IS1P_NS1D_ILi16EEENS11_INS6_IJNSC_ILi64EEES1F_EEENS6_IJSD_S29_EEEEEEENS5_17SM75_U16x8_LDSM_TENS5_14SM90_TMA_STOREES2D_NS5_17SM90_U16x8_STSM_TENS1K_IJNS5_17SM90_U32x4_STSM_NES1Z_EEEvEEEvvEEEEvNT_6ParamsE:
[----:B------:R-:W1:Y:S08]  /*0000*/  LDC R1, c[0x0][0x28] ;  /* 0x00000a00ff017b82 */ /* 0x000e700000000800 */
[----:B------:R-:W2:Y:S01]  /*0010*/  LDC.64 R4, c[0x0][0xb98] ;  /* 0x0002e600ff047b82 */ /* 0x000ea20000000a00 */
[----:B------:R-:W-:Y:S01]  /*0020*/  ULDC.64 UR56, c[0x0][0x208] ;  /* 0x0000820000387ab9 */ /* 0x000fe20000000a00 */
[----:B------:R-:W3:Y:S01]  /*0030*/  S2R R19, SR_TID.X ;  /* 0x0000000000137919 */ /* 0x000ee20000002100 */
[----:B------:R-:W-:Y:S01]  /*0040*/  ULDC UR10, c[0x0][0xb90] ;  /* 0x0002e400000a7ab9 */ /* 0x000fe20000000800 */
[----:B------:R-:W-:Y:S01]  /*0050*/  ULDC.64 UR18, c[0x0][0xb50] ;  /* 0x0002d40000127ab9 */ /* 0x000fe20000000a00 */
[----:B------:R-:W-:Y:S01]  /*0060*/  ULDC.64 UR20, c[0x0][0xb48] ;  /* 0x0002d20000147ab9 */ /* 0x000fe20000000a00 */
[----:B------:R-:W-:Y:S01]  /*0070*/  ULDC UR7, c[0x0][0xb88] ;  /* 0x0002e20000077ab9 */ /* 0x000fe20000000800 */
[----:B------:R-:W-:Y:S01]  /*0080*/  CS2R R8, SRZ ;  /* 0x0000000000087805 */ /* 0x000fe2000001ff00 */
[----:B------:R-:W-:Y:S01]  /*0090*/  S2UR UR6, SR_CTAID.Y ;  /* 0x00000000000679c3 */ /* 0x000fe20000002600 */
[----:B------:R-:W-:Y:S01]  /*00a0*/  ULDC.64 UR26, c[0x0][0xb68] ;  /* 0x0002da00001a7ab9 */ /* 0x000fe20000000a00 */
[----:B------:R-:W-:Y:S01]  /*00b0*/  ULDC.64 UR24, c[0x0][0xb60] ;  /* 0x0002d80000187ab9 */ /* 0x000fe20000000a00 */
[----:B--2---:R-:W2:Y:S04]  /*00c0*/  LDG.E R6, desc[UR56][R4.64] ;  /* 0x0000003804067981 */ /* 0x004ea8000c1e1900 */
[----:B------:R-:W4:Y:S01]  /*00d0*/  LDG.E R0, desc[UR56][R4.64+0x4] ;  /* 0x0000043804007981 */ /* 0x000f22000c1e1900 */
[----:B---3--:R-:W-:-:S04]  /*00e0*/  LOP3.LUT R34, R19, 0x1f, RZ, 0xc0, !PT ;  /* 0x0000001f13227812 */ /* 0x008fc800078ec0ff */
[----:B------:R-:W-:Y:S01]  /*00f0*/  ISETP.GE.AND P0, PT, R34, UR10, PT ;  /* 0x0000000a22007c0c */ /* 0x000fe2000bf06270 */
[----:B------:R-:W3:Y:S01]  /*0100*/  S2UR UR4, SR_CTAID.X ;  /* 0x00000000000479c3 */ /* 0x000ee20000002500 */
[----:B------:R-:W-:-:S04]  /*0110*/  UISETP.NE.U32.AND UP0, UPT, UR18, URZ, UPT ;  /* 0x0000003f1200728c */ /* 0x000fc8000bf05070 */
[----:B------:R-:W-:-:S07]  /*0120*/  UISETP.NE.AND.EX UP0, UPT, UR19, URZ, UPT, UP0 ;  /* 0x0000003f1300728c */ /* 0x000fce000bf05300 */
[----:B------:R-:W1:Y:S01]  /*0130*/  @!P0 LDC.64 R2, c[0x0][0xb98] ;  /* 0x0002e600ff028b82 */ /* 0x000e620000000a00 */
[----:B------:R-:W-:-:S03]  /*0140*/  UISETP.NE.AND UP2, UPT, UR7, 0x1, UPT ;  /* 0x000000010700788c */ /* 0x000fc6000bf45270 */
[----:B------:R-:W-:-:S08]  /*0150*/  @UP0 ULDC UR7, c[0x0][0xb5c] ;  /* 0x0002d70000070ab9 */ /* 0x000fd00000000800 */
[----:B------:R-:W-:Y:S01]  /*0160*/  @UP2 ULDC UR12, c[0x0][0x10] ;  /* 0x00000400000c2ab9 */ /* 0x000fe20000000800 */
[----:B------:R-:W-:Y:S01]  /*0170*/  @UP2 UMOV UR9, URZ ;  /* 0x0000003f00092c82 */ /* 0x000fe20008000000 */
[----:B------:R-:W-:Y:S01]  /*0180*/  @!UP2 ULDC UR16, c[0x0][0xc] ;  /* 0x000003000010aab9 */ /* 0x000fe20000000800 */
[----:B-1----:R-:W-:-:S05]  /*0190*/  @!P0 IMAD.WIDE.U32 R2, R34, 0xc, R2 ;  /* 0x0000000c22028825 */ /* 0x002fca00078e0002 */
[----:B------:R1:W5:Y:S04]  /*01a0*/  @!P0 LDG.E R8, desc[UR56][R2.64] ;  /* 0x0000003802088981 */ /* 0x000368000c1e1900 */
[----:B------:R1:W5:Y:S01]  /*01b0*/  @!P0 LDG.E R9, desc[UR56][R2.64+0x4] ;  /* 0x0000043802098981 */ /* 0x000362000c1e1900 */
[----:B------:R-:W-:-:S04]  /*01c0*/  ISETP.NE.U32.AND P0, PT, RZ, UR26, PT ;  /* 0x0000001aff007c0c */ /* 0x000fc8000bf05070 */
[----:B------:R-:W-:Y:S02]  /*01d0*/  ISETP.NE.AND.EX P0, PT, RZ, UR27, PT, P0 ;  /* 0x0000001bff007c0c */ /* 0x000fe4000bf05300 */
[----:B--2---:R-:W-:-:S13]  /*01e0*/  R2UR UR5, R6 ;  /* 0x00000000060572ca */ /* 0x004fda00000e0000 */
[----:B------:R-:W-:-:S04]  /*01f0*/  UIADD3 UR23, UP1, UR5, UR20, URZ ;  /* 0x0000001405177290 */ /* 0x000fc8000ff3e03f */
[----:B------:R-:W-:Y:S02]  /*0200*/  ULEA.HI.X.SX32 UR5, UR5, UR21, 0x1, UP1 ;  /* 0x0000001505057291 */ /* 0x000fe400088f0e3f */
[----:B------:R-:W-:-:S04]  /*0210*/  UIADD3 UR23, UP1, UR23, -0x1, URZ ;  /* 0xffffffff17177890 */ /* 0x000fc8000ff3e03f */
[----:B------:R-:W-:Y:S02]  /*0220*/  UIADD3.X UR28, UR5, -0x1, URZ, UP1, !UPT ;  /* 0xffffffff051c7890 */ /* 0x000fe40008ffe43f */
[----:B------:R-:W-:-:S03]  /*0230*/  @UP0 UIADD3 UR5, UP1, UR23, UR7, URZ ;  /* 0x0000000717050290 */ /* 0x000fc6000ff3e03f */
[----:B------:R-:W-:Y:S01]  /*0240*/  @UP2 UMOV UR7, URZ ;  /* 0x0000003f00072c82 */ /* 0x000fe20008000000 */
[----:B------:R-:W-:Y:S02]  /*0250*/  @UP0 UIADD3.X UR22, URZ, UR28, URZ, UP1, !UPT ;  /* 0x0000001c3f160290 */ /* 0x000fe40008ffe43f */
[----:B---3--:R-:W-:Y:S01]  /*0260*/  @UP2 UIMAD.WIDE.U32 UR12, UR4, UR12, UR6 ;  /* 0x0000000c040c22a5 */ /* 0x008fe2000f8e0006 */
[----:B----4-:R-:W-:Y:S01]  /*0270*/  R2UR UR11, R0 ;  /* 0x00000000000b72ca */ /* 0x010fe200000e0000 */
[----:B------:R-:W-:Y:S02]  /*0280*/  @UP0 UIMAD.WIDE.U32 UR14, UR22, UR18, URZ ;  /* 0x00000012160e02a5 */ /* 0x000fe4000f8e003f */
[----:B------:R-:W-:Y:S02]  /*0290*/  @UP2 UIADD3 UR9, UR13, UR9, URZ ;  /* 0x000000090d092290 */ /* 0x000fe4000fffe03f */
[----:B------:R-:W-:Y:S01]  /*02a0*/  @UP0 UIMAD.WIDE.U32 UR14, UP1, UR5, UR19, UR14 ;  /* 0x00000013050e02a5 */ /* 0x000fe2000f82000e */
[----:B------:R-:W-:Y:S01]  /*02b0*/  @UP2 UMOV UR8, UR12 ;  /* 0x0000000c00082c82 */ /* 0x000fe20008000000 */
[----:B------:R-:W-:-:S02]  /*02c0*/  @UP0 UIMAD.WIDE.U32 UR12, UR5, UR18, URZ ;  /* 0x00000012050c02a5 */ /* 0x000fc4000f8e003f */
[----:B------:R-:W-:Y:S01]  /*02d0*/  @UP0 UIADD3.X UR7, URZ, URZ, URZ, UP1, !UPT ;  /* 0x0000003f3f070290 */ /* 0x000fe20008ffe43f */
[----:B------:R-:W-:Y:S01]  /*02e0*/  UMOV UR5, URZ ;  /* 0x0000003f00057c82 */ /* 0x000fe20008000000 */
[----:B------:R-:W-:Y:S02]  /*02f0*/  @UP0 UIADD3 URZ, UP1, UR13, UR14, URZ ;  /* 0x0000000e0d3f0290 */ /* 0x000fe4000ff3e03f */
[----:B------:R-:W-:-:S03]  /*0300*/  @!UP2 UIMAD.WIDE.U32 UR4, UR16, UR6, UR4 ;  /* 0x000000061004a2a5 */ /* 0x000fc6000f8e0004 */
[----:B------:R-:W-:Y:S01]  /*0310*/  @UP0 UMOV UR6, UR15 ;  /* 0x0000000f00060c82 */ /* 0x000fe20008000000 */
[----:B------:R-:W-:Y:S02]  /*0320*/  UIADD3 UR17, UP3, UR11, UR24, URZ ;  /* 0x000000180b117290 */ /* 0x000fe4000ff7e03f */
[----:B------:R-:W-:Y:S02]  /*0330*/  @UP0 UIMAD.WIDE.U32.X UR6, UR22, UR19, UR6, UP1 ;  /* 0x00000013160602a5 */ /* 0x000fe400088e0406 */
[----:B------:R-:W-:Y:S02]  /*0340*/  ULEA.HI.X.SX32 UR12, UR11, UR25, 0x1, UP3 ;  /* 0x000000190b0c7291 */ /* 0x000fe400098f0e3f */
[----:B------:R-:W-:Y:S01]  /*0350*/  UIADD3 UR11, UP1, UR17, -0x1, URZ ;  /* 0xffffffff110b7890 */ /* 0x000fe2000ff3e03f */
[----:B------:R-:W-:Y:S02]  /*0360*/  @!UP2 UMOV UR9, UR5 ;  /* 0x000000050009ac82 */ /* 0x000fe40008000000 */
[----:B------:R-:W-:Y:S01]  /*0370*/  ULDC UR17, c[0x0][0xb58] ;  /* 0x0002d60000117ab9 */ /* 0x000fe20000000800 */
[----:B------:R-:W-:Y:S01]  /*0380*/  @UP0 UMOV UR23, UR6 ;  /* 0x0000000600170c82 */ /* 0x000fe20008000000 */
[----:B------:R-:W-:Y:S01]  /*0390*/  @UP0 UMOV UR28, UR7 ;  /* 0x00000007001c0c82 */ /* 0x000fe20008000000 */
[----:B------:R-:W-:Y:S01]  /*03a0*/  @!UP2 UMOV UR8, UR4 ;  /* 0x000000040008ac82 */ /* 0x000fe20008000000 */
[----:B------:R-:W-:-:S02]  /*03b0*/  UIADD3.X UR5, UR12, -0x1, URZ, UP1, !UPT ;  /* 0xffffffff0c057890 */ /* 0x000fc40008ffe43f */
[----:B------:R-:W-:Y:S01]  /*03c0*/  USHF.R.U64 UR16, UR23, UR17, UR28 ;  /* 0x0000001117107299 */ /* 0x000fe2000800121c */
[----:B-1----:R-:W-:Y:S11]  /*03d0*/  @!P0 BRA `(.L_x_74) ;  /* 0x00000000002c8947 */ /* 0x002ff60003800000 */
[----:B------:R-:W-:Y:S02]  /*03e0*/  ULDC UR4, c[0x0][0xb74] ;  /* 0x0002dd0000047ab9 */ /* 0x000fe40000000800 */
[----:B------:R-:W-:-:S04]  /*03f0*/  UIADD3 UR11, UP1, UR11, UR4, URZ ;  /* 0x000000040b0b7290 */ /* 0x000fc8000ff3e03f */
[----:B------:R-:W-:-:S04]  /*0400*/  UIADD3.X UR14, URZ, UR5, URZ, UP1, !UPT ;  /* 0x000000053f0e7290 */ /* 0x000fc80008ffe43f */
[----:B------:R-:W-:-:S04]  /*0410*/  UIMAD.WIDE.U32 UR4, UR14, UR26, URZ ;  /* 0x0000001a0e0472a5 */ /* 0x000fc8000f8e003f */
[----:B------:R-:W-:Y:S02]  /*0420*/  UIMAD.WIDE.U32 UR6, UP1, UR11, UR27, UR4 ;  /* 0x0000001b0b0672a5 */ /* 0x000fe4000f820004 */
[----:B------:R-:W-:Y:S02]  /*0430*/  UIMAD.WIDE.U32 UR4, UR11, UR26, URZ ;  /* 0x0000001a0b0472a5 */ /* 0x000fe4000f8e003f */
[----:B------:R-:W-:Y:S02]  /*0440*/  UIADD3.X UR13, URZ, URZ, URZ, UP1, !UPT ;  /* 0x0000003f3f0d7290 */ /* 0x000fe40008ffe43f */
[----:B------:R-:W-:Y:S01]  /*0450*/  UIADD3 URZ, UP1, UR5, UR6, URZ ;  /* 0x00000006053f7290 */ /* 0x000fe2000ff3e03f */
[----:B------:R-:W-:-:S03]  /*0460*/  UMOV UR12, UR7 ;  /* 0x00000007000c7c82 */ /* 0x000fc60008000000 */
[----:B------:R-:W-:-:S07]  /*0470*/  UIMAD.WIDE.U32.X UR4, UR14, UR27, UR12, UP1 ;  /* 0x0000001b0e0472a5 */ /* 0x000fce00088e040c */
[----:B------:R-:W-:-:S05]  /*0480*/  UMOV UR11, UR4 ;  /* 0x00000004000b7c82 */ /* 0x000fca0008000000 */
.L_x_74:
[----:B------:R-:W-:Y:S01]  /*0490*/  ULDC UR14, c[0x0][0xbb4] ;  /* 0x0002ed00000e7ab9 */ /* 0x000fe20000000800 */
[----:B------:R-:W-:Y:S01]  /*04a0*/  ULDC UR22, c[0x0][0xb84] ;  /* 0x0002e10000167ab9 */ /* 0x000fe20000000800 */
[----:B------:R-:W-:Y:S01]  /*04b0*/  ULDC UR4, c[0x0][0xbb8] ;  /* 0x0002ee0000047ab9 */ /* 0x000fe20000000800 */
[----:B------:R-:W-:Y:S02]  /*04c0*/  USHF.L.U32 UR14, UR14, UR22, URZ ;  /* 0x000000160e0e7299 */ /* 0x000fe4000800063f */
[----:B------:R-:W-:Y:S01]  /*04d0*/  USHF.L.U32 UR22, UR4, UR22, URZ ;  /* 0x0000001604167299 */ /* 0x000fe2000800063f */
[----:B------:R-:W-:Y:S01]  /*04e0*/  ULDC UR31, c[0x0][0xb70] ;  /* 0x0002dc00001f7ab9 */ /* 0x000fe20000000800 */
[----:B------:R-:W-:Y:S02]  /*04f0*/  UIADD3 UR16, UR16, -0x1, UR14 ;  /* 0xffffffff10107890 */ /* 0x000fe4000fffe00e */
[----:B------:R-:W-:Y:S01]  /*0500*/  IMAD.U32 R21, RZ, RZ, UR14 ;  /* 0x0000000eff157e24 */ /* 0x000fe2000f8e00ff */
[----:B------:R-:W-:Y:S01]  /*0510*/  USHF.R.U64 UR15, UR11, UR31, UR5 ;  /* 0x0000001f0b0f7299 */ /* 0x000fe20008001205 */
[----:B------:R-:W-:Y:S01]  /*0520*/  IMAD.U32 R22, RZ, RZ, UR22 ;  /* 0x00000016ff167e24 */ /* 0x000fe2000f8e00ff */
[----:B------:R-:W-:Y:S01]  /*0530*/  UMOV UR4, URZ ;  /* 0x0000003f00047c82 */ /* 0x000fe20008000000 */
[----:B------:R-:W-:Y:S01]  /*0540*/  UISETP.GE.AND UP5, UPT, UR16, URZ, UPT ;  /* 0x0000003f1000728c */ /* 0x000fe2000bfa6270 */
[----:B------:R-:W-:Y:S01]  /*0550*/  IABS R0, R21 ;  /* 0x0000001500007213 */ /* 0x000fe20000000000 */
[----:B------:R-:W-:Y:S01]  /*0560*/  UIADD3 UR15, UR15, -0x1, UR22 ;  /* 0xffffffff0f0f7890 */ /* 0x000fe2000fffe016 */
[----:B------:R-:W-:Y:S01]  /*0570*/  IABS R2, R22 ;  /* 0x0000001600027213 */ /* 0x000fe20000000000 */
[----:B------:R-:W-:Y:S01]  /*0580*/  UISETP.NE.AND UP4, UPT, UR22, URZ, UPT ;  /* 0x0000003f1600728c */ /* 0x000fe2000bf85270 */
[----:B------:R-:W-:Y:S01]  /*0590*/  R2UR UR29, R0 ;  /* 0x00000000001d72ca */ /* 0x000fe200000e0000 */
[----:B------:R-:W-:-:S02]  /*05a0*/  UMOV UR40, 0x1 ;  /* 0x0000000100287882 */ /* 0x000fc40000000000 */
[----:B------:R-:W-:-:S05]  /*05b0*/  IMAD.MOV.U32 R0, RZ, RZ, R2 ;  /* 0x000000ffff007224 */ /* 0x000fca00078e0002 */
[----:B------:R-:W-:-:S05]  /*05c0*/  R2UR UR30, R0 ;  /* 0x00000000001e72ca */ /* 0x000fca00000e0000 */
[----:B------:R-:W1:Y:S08]  /*05d0*/  I2F.RP R0, UR29 ;  /* 0x0000001d00007d06 */ /* 0x000e700008209400 */
[----:B------:R-:W2:Y:S08]  /*05e0*/  I2F.RP R3, UR30 ;  /* 0x0000001e00037d06 */ /* 0x000eb00008209400 */
[----:B-1----:R-:W1:Y:S08]  /*05f0*/  MUFU.RCP R0, R0 ;  /* 0x0000000000007308 */ /* 0x002e700000001000 */
[----:B--2---:R-:W2:Y:S01]  /*0600*/  MUFU.RCP R3, R3 ;  /* 0x0000000300037308 */ /* 0x004ea20000001000 */
[----:B-1----:R-:W-:-:S02]  /*0610*/  VIADD R2, R0, 0xffffffe ;  /* 0x0ffffffe00027836 */ /* 0x002fc40000000000 */
[----:B------:R-:W-:-:S05]  /*0620*/  IMAD.U32 R0, RZ, RZ, UR16 ;  /* 0x00000010ff007e24 */ /* 0x000fca000f8e00ff */
[----:B------:R-:W1:Y:S01]  /*0630*/  F2I.FTZ.U32.TRUNC.NTZ R2, R2 ;  /* 0x0000000200027305 */ /* 0x000e62000021f000 */
[----:B------:R-:W-:Y:S01]  /*0640*/  IABS R0, R0 ;  /* 0x0000000000007213 */ /* 0x000fe20000000000 */
[----:B--2---:R-:W-:Y:S01]  /*0650*/  VIADD R4, R3, 0xffffffe ;  /* 0x0ffffffe03047836 */ /* 0x004fe20000000000 */
[----:B------:R-:W-:Y:S02]  /*0660*/  IABS R3, R21 ;  /* 0x0000001500037213 */ /* 0x000fe40000000000 */
[----:B------:R-:W-:-:S03]  /*0670*/  R2UR UR23, R0 ;  /* 0x00000000001772ca */ /* 0x000fc600000e0000 */
[----:B------:R-:W2:Y:S01]  /*0680*/  F2I.FTZ.U32.TRUNC.NTZ R4, R4 ;  /* 0x0000000400047305 */ /* 0x000ea2000021f000 */
[----:B------:R-:W-:Y:S01]  /*0690*/  IMAD.MOV R3, RZ, RZ, -R3 ;  /* 0x000000ffff037224 */ /* 0x000fe200078e0a03 */
[----:B-1----:R-:W-:Y:S01]  /*06a0*/  R2UR UR5, R2 ;  /* 0x00000000020572ca */ /* 0x002fe200000e0000 */
[----:B------:R-:W-:Y:S01]  /*06b0*/  IMAD.U32 R2, RZ, RZ, UR15 ;  /* 0x0000000fff027e24 */ /* 0x000fe2000f8e00ff */
[----:B--2---:R-:W-:-:S04]  /*06c0*/  R2UR UR7, R4 ;  /* 0x00000000040772ca */ /* 0x004fc800000e0000 */
[----:B------:R-:W-:Y:S01]  /*06d0*/  IABS R4, R2 ;  /* 0x0000000200047213 */ /* 0x000fe20000000000 */
[----:B------:R-:W-:Y:S01]  /*06e0*/  IMAD.MOV.U32 R2, RZ, RZ, R3 ;  /* 0x000000ffff027224 */ /* 0x000fe200078e0003 */
[----:B------:R-:W-:-:S05]  /*06f0*/  IABS R3, R22 ;  /* 0x0000001600037213 */ /* 0x000fca0000000000 */
[----:B------:R-:W-:Y:S01]  /*0700*/  UIADD3 UR6, URZ, -UR5, URZ ;  /* 0x800000053f067290 */ /* 0x000fe2000fffe03f */
[----:B------:R-:W-:Y:S01]  /*0710*/  IMAD.MOV.U32 R0, RZ, RZ, R4 ;  /* 0x000000ffff007224 */ /* 0x000fe200078e0004 */
[----:B------:R-:W-:Y:S02]  /*0720*/  R2UR UR32, R2 ;  /* 0x00000000022072ca */ /* 0x000fe400000e0000 */
[----:B------:R-:W-:Y:S01]  /*0730*/  UIMAD UR6, UR6, UR29, URZ ;  /* 0x0000001d060672a4 */ /* 0x000fe2000f8e023f */
[----:B------:R-:W-:Y:S01]  /*0740*/  IMAD.MOV R3, RZ, RZ, -R3 ;  /* 0x000000ffff037224 */ /* 0x000fe200078e0a03 */
[----:B------:R-:W-:Y:S02]  /*0750*/  R2UR UR28, R0 ;  /* 0x00000000001c72ca */ /* 0x000fe400000e0000 */
[----:B------:R-:W-:Y:S01]  /*0760*/  UIMAD.WIDE.U32 UR4, UR5, UR6, UR4 ;  /* 0x00000006050472a5 */ /* 0x000fe2000f8e0004 */
[----:B------:R-:W-:Y:S01]  /*0770*/  IMAD.MOV.U32 R0, RZ, RZ, R3 ;  /* 0x000000ffff007224 */ /* 0x000fe200078e0003 */
[----:B------:R-:W-:Y:S01]  /*0780*/  UIADD3 UR12, URZ, -UR7, URZ ;  /* 0x800000073f0c7290 */ /* 0x000fe2000fffe03f */
[----:B------:R-:W-:Y:S01]  /*0790*/  SHF.R.U32.HI R3, RZ, 0x5, R19 ;  /* 0x00000005ff037819 */ /* 0x000fe20000011613 */
[----:B------:R-:W-:-:S02]  /*07a0*/  UMOV UR6, URZ ;  /* 0x0000003f00067c82 */ /* 0x000fc40008000000 */
[----:B------:R-:W-:Y:S01]  /*07b0*/  R2UR UR33, R0 ;  /* 0x00000000002172ca */ /* 0x000fe200000e0000 */
[----:B------:R-:W-:Y:S01]  /*07c0*/  UMOV UR11, UR5 ;  /* 0x00000005000b7c82 */ /* 0x000fe20008000000 */
[----:B------:R-:W-:Y:S01]  /*07d0*/  UIMAD UR12, UR12, UR30, URZ ;  /* 0x0000001e0c0c72a4 */ /* 0x000fe2000f8e023f */
[----:B------:R-:W1:Y:S01]  /*07e0*/  SHFL.IDX PT, R2, R3, RZ, 0x1f ;  /* 0x00001fff03027589 */ /* 0x000e6200000e0000 */
[----:B------:R-:W-:Y:S01]  /*07f0*/  UIMAD.WIDE.U32 UR4, UR11, UR23, URZ ;  /* 0x000000170b0472a5 */ /* 0x000fe2000f8e003f */
[----:B------:R-:W-:Y:S01]  /*0800*/  SHF.R.U32.HI R0, RZ, 0x7, R19 ;  /* 0x00000007ff007819 */ /* 0x000fe20000011613 */
[----:B------:R-:W-:Y:S02]  /*0810*/  UIMAD.WIDE.U32 UR12, UR7, UR12, UR6 ;  /* 0x0000000c070c72a5 */ /* 0x000fe4000f8e0006 */
[----:B------:R-:W-:Y:S02]  /*0820*/  UIMAD UR5, UR5, UR32, UR23 ;  /* 0x00000020050572a4 */ /* 0x000fe4000f8e0217 */
[----:B------:R-:W-:Y:S01]  /*0830*/  UIMAD.WIDE.U32 UR6, UR13, UR28, URZ ;  /* 0x0000001c0d0672a5 */ /* 0x000fe2000f8e003f */
[----:B------:R-:W2:Y:S01]  /*0840*/  SHFL.IDX PT, R0, R0, RZ, 0x1f ;  /* 0x00001fff00007589 */ /* 0x000ea200000e0000 */
[----:B------:R-:W-:-:S02]  /*0850*/  UISETP.GT.U32.AND UP1, UPT, UR29, UR5, UPT ;  /* 0x000000051d00728c */ /* 0x000fc4000bf24070 */
[----:B------:R-:W-:Y:S02]  /*0860*/  UIMAD UR7, UR7, UR33, UR28 ;  /* 0x00000021070772a4 */ /* 0x000fe4000f8e021c */
[----:B------:R-:W-:Y:S02]  /*0870*/  ULOP3.LUT UR12, URZ, UR14, URZ, 0x33, !UPT ;  /* 0x0000000e3f0c7292 */ /* 0x000fe4000f8e333f */
[----:B------:R-:W-:-:S05]  /*0880*/  UISETP.GT.U32.AND UP3, UPT, UR30, UR7, UPT ;  /* 0x000000071e00728c */ /* 0x000fca000bf64070 */
[----:B------:R-:W-:-:S04]  /*0890*/  @!UP1 UIADD3 UR5, UR5, -UR29, URZ ;  /* 0x8000001d05059290 */ /* 0x000fc8000fffe03f */
[----:B------:R-:W-:Y:S01]  /*08a0*/  UISETP.GT.U32.AND UP6, UPT, UR29, UR5, UPT ;  /* 0x000000051d00728c */ /* 0x000fe2000bfc4070 */
[----:B-1----:R-:W-:Y:S01]  /*08b0*/  R2UR UR6, R2 ;  /* 0x00000000020672ca */ /* 0x002fe200000e0000 */
[----:B------:R-:W-:Y:S02]  /*08c0*/  @!UP3 UIADD3 UR7, UR7, -UR30, URZ ;  /* 0x8000001e0707b290 */ /* 0x000fe4000fffe03f */
[----:B------:R-:W-:Y:S02]  /*08d0*/  UISETP.NE.AND UP3, UPT, UR14, URZ, UPT ;  /* 0x0000003f0e00728c */ /* 0x000fe4000bf65270 */
[----:B------:R-:W-:Y:S02]  /*08e0*/  UISETP.GT.U32.AND UP1, UPT, UR30, UR7, UPT ;  /* 0x000000071e00728c */ /* 0x000fe4000bf24070 */
[----:B------:R-:W-:Y:S01]  /*08f0*/  ULOP3.LUT UR14, URZ, UR22, URZ, 0x33, !UPT ;  /* 0x000000163f0e7292 */ /* 0x000fe2000f8e333f */
[----:B--2---:R-:W-:Y:S02]  /*0900*/  R2UR UR28, R0 ;  /* 0x00000000001c72ca */ /* 0x004fe400000e0000 */
[----:B------:R-:W-:-:S02]  /*0910*/  @!UP6 UIADD3 UR5, UR5, -UR29, URZ ;  /* 0x8000001d0505e290 */ /* 0x000fc4000fffe03f */
[----:B------:R-:W-:Y:S01]  /*0920*/  UISETP.GE.AND UP6, UPT, UR15, URZ, UPT ;  /* 0x0000003f0f00728c */ /* 0x000fe2000bfc6270 */
[----:B------:R-:W-:Y:S01]  /*0930*/  ISETP.NE.AND P1, PT, RZ, UR6, PT ;  /* 0x00000006ff007c0c */ /* 0x000fe2000bf25270 */
[----:B------:R-:W-:Y:S02]  /*0940*/  USHF.R.S32.HI UR4, URZ, 0x1f, UR6 ;  /* 0x0000001f3f047899 */ /* 0x000fe40008011406 */
[----:B------:R-:W-:Y:S02]  /*0950*/  @!UP1 UIADD3 UR7, UR7, -UR30, URZ ;  /* 0x8000001e07079290 */ /* 0x000fe4000fffe03f */
[----:B------:R-:W-:Y:S02]  /*0960*/  @!UP5 UIADD3 UR5, -UR5, URZ, URZ ;  /* 0x0000003f0505d290 */ /* 0x000fe4000fffe13f */
[----:B------:R-:W-:Y:S02]  /*0970*/  ULEA.HI UR4, UR4, UR6, URZ, 0x2 ;  /* 0x0000000604047291 */ /* 0x000fe4000f8f103f */
[----:B------:R-:W-:-:S02]  /*0980*/  USEL UR5, UR12, UR5, !UP3 ;  /* 0x000000050c057287 */ /* 0x000fc4000d800000 */
[----:B------:R-:W-:Y:S02]  /*0990*/  @!UP6 UIADD3 UR7, -UR7, URZ, URZ ;  /* 0x0000003f0707e290 */ /* 0x000fe4000fffe13f */
[----:B------:R-:W-:Y:S02]  /*09a0*/  ULOP3.LUT UR4, UR4, 0xfffffffc, URZ, 0xc0, !UPT ;  /* 0xfffffffc04047892 */ /* 0x000fe4000f8ec03f */
[----:B------:R-:W-:Y:S02]  /*09b0*/  USEL UR7, UR14, UR7, !UP4 ;  /* 0x000000070e077287 */ /* 0x000fe4000e000000 */
[----:B------:R-:W-:Y:S02]  /*09c0*/  UIADD3 UR5, UR16, -UR5, URZ ;  /* 0x8000000510057290 */ /* 0x000fe4000fffe03f */
[----:B------:R-:W-:Y:S02]  /*09d0*/  UIADD3 UR7, UR15, -UR7, URZ ;  /* 0x800000070f077290 */ /* 0x000fe4000fffe03f */
[----:B------:R-:W-:-:S02]  /*09e0*/  UIADD3 UR51, UR6, -UR4, URZ ;  /* 0x8000000406337290 */ /* 0x000fc4000fffe03f */
[----:B------:R-:W-:Y:S02]  /*09f0*/  USEL UR4, UR7, UR5, !UP2 ;  /* 0x0000000507047287 */ /* 0x000fe4000d000000 */
[----:B------:R-:W-:Y:S02]  /*0a00*/  UISETP.NE.AND UP1, UPT, UR28, URZ, UPT ;  /* 0x0000003f1c00728c */ /* 0x000fe4000bf25270 */
[----:B------:R-:W-:Y:S02]  /*0a10*/  UIMAD UR22, UR5, UR7, URZ ;  /* 0x00000007051672a4 */ /* 0x000fe4000f8e023f */
[----:B------:R-:W-:Y:S02]  /*0a20*/  USHF.R.S32.HI UR5, URZ, 0x1f, UR4 ;  /* 0x0000001f3f057899 */ /* 0x000fe40008011404 */
[----:B------:R-:W-:Y:S01]  /*0a30*/  IMAD.U32 R4, RZ, RZ, UR4 ;  /* 0x00000004ff047e24 */ /* 0x000fe2000f8e00ff */
[----:B------:R-:W-:Y:S02]  /*0a40*/  UISETP.EQ.AND UP5, UPT, UR51, 0x3, !UP1 ;  /* 0x000000033300788c */ /* 0x000fe4000cfa2270 */
[----:B------:R-:W-:-:S02]  /*0a50*/  USHF.R.S32.HI UR23, URZ, 0x1f, UR22 ;  /* 0x0000001f3f177899 */ /* 0x000fc40008011416 */
[----:B------:R-:W-:Y:S01]  /*0a60*/  USEL UR40, UR40, 0x2, UP5 ;  /* 0x0000000228287887 */ /* 0x000fe2000a800000 */
[----:B------:R-:W-:Y:S01]  /*0a70*/  IMAD.U32 R5, RZ, RZ, UR5 ;  /* 0x00000005ff057e24 */ /* 0x000fe2000f8e00ff */
[----:B------:R-:W-:Y:S10]  /*0a80*/  @P1 BRA `(.L_x_75) ;  /* 0x0000000000841947 */ /* 0x000ff40003800000 */
[----:B------:R-:W-:Y:S01]  /*0a90*/  ELECT P1, URZ, PT ;  /* 0x00000000003f782f */ /* 0x000fe20003820000 */
[----:B------:R-:W-:-:S12]  /*0aa0*/  BSSY B0, `(.L_x_75) ;  /* 0x000001f000007945 */ /* 0x000fd80003800000 */
[----:B------:R-:W-:Y:S05]  /*0ab0*/  @!P1 BRA `(.L_x_76) ;  /* 0x0000000000749947 */ /* 0x000fea0003800000 */
[----:B------:R-:W1:Y:S01]  /*0ac0*/  S2UR UR15, SR_CgaCtaId ;  /* 0x00000000000f79c3 */ /* 0x000e620000008800 */
[----:B------:R-:W-:Y:S01]  /*0ad0*/  UMOV UR4, 0x400 ;  /* 0x0000040000047882 */ /* 0x000fe20000000000 */
[----:B------:R-:W-:Y:S01]  /*0ae0*/  UMOV UR5, 0x1 ;  /* 0x0000000100057882 */ /* 0x000fe20000000000 */
[----:B------:R-:W-:Y:S02]  /*0af0*/  UMOV UR6, 0x140 ;  /* 0x0000014000067882 */ /* 0x000fe40000000000 */
[----:B------:R-:W-:-:S04]  /*0b00*/  UIADD3 UR6, -UR6, 0x100000, URZ ;  /* 0x0010000006067890 */ /* 0x000fc8000fffe13f */
[----:B------:R-:W-:Y:S02]  /*0b10*/  USHF.L.U32 UR7, UR6, 0xb, URZ ;  /* 0x0000000b06077899 */ /* 0x000fe4000800063f */
[----:B------:R-:W-:Y:S02]  /*0b20*/  USHF.L.U32 UR6, UR6, 0x1, URZ ;  /* 0x0000000106067899 */ /* 0x000fe4000800063f */
[----:B-1----:R-:W-:Y:S02]  /*0b30*/  ULEA UR15, UR15, UR4, 0x18 ;  /* 0x000000040f0f7291 */ /* 0x002fe4000f8ec03f */
[----:B------:R-:W-:-:S04]  /*0b40*/  UIADD3 UR4, -UR5, 0x100000, URZ ;  /* 0x0010000005047890 */ /* 0x000fc8000fffe13f */
[----:B------:R-:W-:Y:S02]  /*0b50*/  USHF.L.U32 UR5, UR4, 0xb, URZ ;  /* 0x0000000b04057899 */ /* 0x000fe4000800063f */
[----:B------:R-:W-:Y:S01]  /*0b60*/  USHF.L.U32 UR4, UR4, 0x1, URZ ;  /* 0x0000000104047899 */ /* 0x000fe2000800063f */
[----:B------:R-:W1:Y:S11]  /*0b70*/  FENCE.VIEW.ASYNC.S ;  /* 0x00000000000073c6 */ /* 0x000e760000000000 */
[----:B-1----:R1:W2:Y:S01]  /*0b80*/  SYNCS.EXCH.64 URZ, [UR15+0x36c00], UR4 ;  /* 0x036c00040f3f75b2 */ /* 0x0022a20008000100 */
[----:B------:R1:W3:Y:S01]  /*0b90*/  SYNCS.EXCH.64 URZ, [UR15+0x36c40], UR6 ;  /* 0x036c40060f3f75b2 */ /* 0x0002e20008000100 */
[----:B------:R1:W4:Y:S01]  /*0ba0*/  SYNCS.EXCH.64 URZ, [UR15+0x36c08], UR4 ;  /* 0x036c08040f3f75b2 */ /* 0x0003220008000100 */
[----:B------:R1:W1:Y:S01]  /*0bb0*/  SYNCS.EXCH.64 URZ, [UR15+0x36c48], UR6 ;  /* 0x036c48060f3f75b2 */ /* 0x0002620008000100 */
        /* <DEDUP_REMOVED lines=12> */
[----:B------:R-:W-:Y:S01]  /*0c80*/  NOP ;  /* 0x0000000000007918 */ /* 0x000fe20000000000 */
.L_x_76:
[----:B-1----:R-:W-:Y:S05]  /*0c90*/  BSYNC B0 ;  /* 0x0000000000007941 */ /* 0x002fea0003800000 */
.L_x_75:
[----:B------:R-:W1:Y:S01]  /*0ca0*/  SHFL.IDX PT, R0, R3, RZ, 0x1f ;  /* 0x00001fff03007589 */ /* 0x000e6200000e0000 */
[----:B------:R-:W-:Y:S01]  /*0cb0*/  UISETP.LT.U32.AND UP5, UPT, UR51, 0x2, !UP1 ;  /* 0x000000023300788c */ /* 0x000fe2000cfa1070 */
[----:B------:R-:W-:Y:S01]  /*0cc0*/  NOP ;  /* 0x0000000000007918 */ /* 0x000fe20000000000 */
[----:B------:R-:W-:Y:S02]  /*0cd0*/  UIADD3 UR4, UR28, -0x1, URZ ;  /* 0xffffffff1c047890 */ /* 0x000fe4000fffe03f */
[----:B------:R-:W-:Y:S02]  /*0ce0*/  USEL UR41, URZ, 0x1, !UP5 ;  /* 0x000000013f297887 */ /* 0x000fe4000e800000 */
[----:B------:R-:W-:-:S04]  /*0cf0*/  UISETP.GE.U32.AND UP5, UPT, UR4, 0x2, UPT ;  /* 0x000000020400788c */ /* 0x000fc8000bfa6070 */
[----:B------:R-:W-:Y:S01]  /*0d00*/  USEL UR41, UR41, 0x2, UP5 ;  /* 0x0000000229297887 */ /* 0x000fe2000a800000 */
[----:B-1----:R-:W-:-:S13]  /*0d10*/  ISETP.NE.AND P1, PT, R0, RZ, PT ;  /* 0x000000ff0000720c */ /* 0x002fda0003f25270 */
[----:B------:R-:W-:Y:S05]  /*0d20*/  @P1 BRA `(.L_x_77) ;  /* 0x0000000000dc1947 */ /* 0x000fea0003800000 */
[----:B------:R-:W-:Y:S01]  /*0d30*/  ELECT P1, URZ, PT ;  /* 0x00000000003f782f */ /* 0x000fe20003820000 */
[----:B------:R-:W-:-:S12]  /*0d40*/  BSSY B0, `(.L_x_77) ;  /* 0x0000035000007945 */ /* 0x000fd80003800000 */
[----:B------:R-:W-:Y:S05]  /*0d50*/  @!P1 BRA `(.L_x_78) ;  /* 0x0000000000cc9947 */ /* 0x000fea0003800000 */
[----:B------:R-:W1:Y:S01]  /*0d60*/  S2UR UR5, SR_CgaCtaId ;  /* 0x00000000000579c3 */ /* 0x000e620000008800 */
[----:B------:R-:W-:Y:S01]  /*0d70*/  UMOV UR4, 0x400 ;  /* 0x0000040000047882 */ /* 0x000fe20000000000 */
[----:B------:R-:W-:Y:S01]  /*0d80*/  UMOV UR6, 0x1 ;  /* 0x0000000100067882 */ /* 0x000fe20000000000 */
[----:B------:R-:W-:Y:S01]  /*0d90*/  UMOV UR16, 0x100 ;  /* 0x0000010000107882 */ /* 0x000fe20000000000 */
[----:B------:R-:W-:-:S04]  /*0da0*/  UIADD3 UR6, -UR6, 0x100000, URZ ;  /* 0x0010000006067890 */ /* 0x000fc8000fffe13f */
[----:B------:R-:W-:Y:S02]  /*0db0*/  USHF.L.U32 UR7, UR6, 0xb, URZ ;  /* 0x0000000b06077899 */ /* 0x000fe4000800063f */
[----:B------:R-:W-:Y:S02]  /*0dc0*/  USHF.L.U32 UR6, UR6, 0x1, URZ ;  /* 0x0000000106067899 */ /* 0x000fe4000800063f */
[----:B-1----:R-:W-:Y:S02]  /*0dd0*/  ULEA UR15, UR5, UR4, 0x18 ;  /* 0x00000004050f7291 */ /* 0x002fe4000f8ec03f */
[----:B------:R-:W-:-:S04]  /*0de0*/  UIADD3 UR4, -UR16, 0x100000, URZ ;  /* 0x0010000010047890 */ /* 0x000fc8000fffe13f */
[----:B------:R-:W-:Y:S02]  /*0df0*/  USHF.L.U32 UR5, UR4, 0xb, URZ ;  /* 0x0000000b04057899 */ /* 0x000fe4000800063f */
[----:B------:R-:W-:Y:S01]  /*0e00*/  USHF.L.U32 UR4, UR4, 0x1, URZ ;  /* 0x0000000104047899 */ /* 0x000fe2000800063f */
[----:B------:R-:W1:Y:S03]  /*0e10*/  FENCE.VIEW.ASYNC.S ;  /* 0x00000000000073c6 */ /* 0x000e660000000000 */
[----:B-1----:R1:W1:Y:S08]  /*0e20*/  SYNCS.EXCH.64 URZ, [UR15+0x36c80], UR6 ;  /* 0x036c80060f3f75b2 */ /* 0x0022700008000100 */
        /* <DEDUP_REMOVED lines=38> */
.L_x_78:
[----:B-1----:R-:W-:Y:S05]  /*1090*/  BSYNC B0 ;  /* 0x0000000000007941 */ /* 0x002fea0003800000 */
.L_x_77:
[----:B------:R-:W1:Y:S01]  /*10a0*/  SHFL.IDX PT, R0, R3, RZ, 0x1f ;  /* 0x00001fff03007589 */ /* 0x000e6200000e0000 */
[----:B------:R-:W-:Y:S01]  /*10b0*/  UISETP.EQ.AND UP1, UPT, UR51, 0x2, !UP1 ;  /* 0x000000023300788c */ /* 0x000fe2000cf22270 */
[----:B------:R-:W-:-:S03]  /*10c0*/  NOP ;  /* 0x0000000000007918 */ /* 0x000fc60000000000 */
[----:B------:R-:W-:-:S04]  /*10d0*/  USEL UR42, URZ, 0x1, !UP1 ;  /* 0x000000013f2a7887 */ /* 0x000fc8000c800000 */
[----:B------:R-:W-:Y:S01]  /*10e0*/  USEL UR42, UR42, 0x2, UP5 ;  /* 0x000000022a2a7887 */ /* 0x000fe2000a800000 */
[----:B-1----:R-:W-:-:S13]  /*10f0*/  ISETP.NE.AND P1, PT, R0, RZ, PT ;  /* 0x000000ff0000720c */ /* 0x002fda0003f25270 */
[----:B------:R-:W-:Y:S05]  /*1100*/  @P1 BRA `(.L_x_79) ;  /* 0x0000000000481947 */ /* 0x000fea0003800000 */
[----:B------:R-:W1:Y:S01]  /*1110*/  S2UR UR5, SR_CgaCtaId ;  /* 0x00000000000579c3 */ /* 0x000e620000008800 */
[----:B------:R-:W-:Y:S01]  /*1120*/  UMOV UR4, 0x400 ;  /* 0x0000040000047882 */ /* 0x000fe20000000000 */
[----:B------:R-:W-:Y:S01]  /*1130*/  UMOV UR6, 0x20 ;  /* 0x0000002000067882 */ /* 0x000fe20000000000 */
[----:B------:R-:W-:Y:S01]  /*1140*/  UMOV UR7, 0x100 ;  /* 0x0000010000077882 */ /* 0x000fe20000000000 */
[----:B------:R-:W-:Y:S01]  /*1150*/  ELECT P1, URZ, PT ;  /* 0x00000000003f782f */ /* 0x000fe20003820000 */
[----:B-1----:R-:W-:Y:S02]  /*1160*/  ULEA UR15, UR5, UR4, 0x18 ;  /* 0x00000004050f7291 */ /* 0x002fe4000f8ec03f */
[----:B------:R-:W-:-:S04]  /*1170*/  UIADD3 UR4, -UR6, 0x100000, URZ ;  /* 0x0010000006047890 */ /* 0x000fc8000fffe13f */
[----:B------:R-:W-:Y:S02]  /*1180*/  USHF.L.U32 UR5, UR4, 0xb, URZ ;  /* 0x0000000b04057899 */ /* 0x000fe4000800063f */
[----:B------:R-:W-:Y:S02]  /*1190*/  USHF.L.U32 UR4, UR4, 0x1, URZ ;  /* 0x0000000104047899 */ /* 0x000fe4000800063f */
        /* <DEDUP_REMOVED lines=8> */
[----:B------:R-:W-:Y:S01]  /*1220*/  NOP ;  /* 0x0000000000007918 */ /* 0x000fe20000000000 */
.L_x_79:
[----:B------:R-:W2:Y:S01]  /*1230*/  SHFL.IDX PT, R0, R3, RZ, 0x1f ;  /* 0x00001fff03007589 */ /* 0x000ea200000e0000 */
[----:B------:R-:W-:Y:S01]  /*1240*/  ELECT P1, URZ, PT ;  /* 0x00000000003f782f */ /* 0x000fe20003820000 */
[----:B------:R-:W-:Y:S01]  /*1250*/  NOP ;  /* 0x0000000000007918 */ /* 0x000fe20000000000 */
[----:B-1----:R-:W-:Y:S01]  /*1260*/  UMOV UR4, 0x20 ;  /* 0x0000002000047882 */ /* 0x002fe20000000000 */
[----:B------:R-:W-:Y:S01]  /*1270*/  ULDC.64 UR34, c[0x0][0xb78] ;  /* 0x0002de0000227ab9 */ /* 0x000fe20000000a00 */
[----:B------:R-:W-:Y:S01]  /*1280*/  IMAD.U32 R7, RZ, RZ, UR9 ;  /* 0x00000009ff077e24 */ /* 0x000fe2000f8e00ff */
[----:B------:R-:W-:Y:S01]  /*1290*/  LOP3.LUT R33, R33, 0xfffffffd, RZ, 0xc0, !PT ;  /* 0xfffffffd21217812 */ /* 0x000fe200078ec0ff */
[----:B------:R-:W-:Y:S02]  /*12a0*/  IMAD.MOV.U32 R16, RZ, RZ, -0x1 ;  /* 0xffffffffff107424 */ /* 0x000fe400078e00ff */
[----:B------:R-:W-:Y:S02]  /*12b0*/  IMAD.MOV.U32 R17, RZ, RZ, -0x1 ;  /* 0xffffffffff117424 */ /* 0x000fe400078e00ff */
[----:B------:R-:W-:Y:S01]  /*12c0*/  IMAD.MOV.U32 R18, RZ, RZ, -0x1 ;  /* 0xffffffffff127424 */ /* 0x000fe200078e00ff */
[----:B--2---:R-:W-:Y:S01]  /*12d0*/  ISETP.NE.OR P1, PT, R0, RZ, !P1 ;  /* 0x000000ff0000720c */ /* 0x004fe20004f25670 */
[----:B------:R-:W-:-:S12]  /*12e0*/  IMAD.U32 R0, RZ, RZ, UR35 ;  /* 0x00000023ff007e24 */ /* 0x000fd8000f8e00ff */
[----:B------:R-:W-:Y:S01]  /*12f0*/  VOTEU.ALL UP1, P1 ;  /* 0x00000000003f7886 */ /* 0x000fe20000820000 */
[----:B------:R-:W-:-:S04]  /*1300*/  VOTEU.ALL UP5, P1 ;  /* 0x00000000003f7886 */ /* 0x000fc800008a0000 */
[----:B------:R-:W1:Y:S01]  /*1310*/  @!UP1 S2UR UR7, SR_CgaCtaId ;  /* 0x00000000000799c3 */ /* 0x000e620000008800 */
[----:B------:R-:W-:Y:S01]  /*1320*/  @!UP1 UMOV UR6, 0x400 ;  /* 0x0000040000069882 */ /* 0x000fe20000000000 */
[----:B------:R-:W-:-:S04]  /*1330*/  @!UP1 UIADD3 UR4, -UR4, 0x100000, URZ ;  /* 0x0010000004049890 */ /* 0x000fc8000fffe13f */
[----:B------:R-:W-:Y:S02]  /*1340*/  @!UP1 USHF.L.U32 UR5, UR4, 0xb, URZ ;  /* 0x0000000b04059899 */ /* 0x000fe4000800063f */
[----:B------:R-:W-:Y:S02]  /*1350*/  @!UP1 USHF.L.U32 UR4, UR4, 0x1, URZ ;  /* 0x0000000104049899 */ /* 0x000fe4000800063f */
[----:B-1----:R-:W-:Y:S01]  /*1360*/  @!UP1 ULEA UR6, UR7, UR6, 0x18 ;  /* 0x0000000607069291 */ /* 0x002fe2000f8ec03f */
[----:B------:R-:W-:Y:S02]  /*1370*/  VOTEU.ALL UP1, P1 ;  /* 0x00000000003f7886 */ /* 0x000fe40000820000 */
[----:B------:R-:W-:Y:S01]  /*1380*/  UMOV UR7, URZ ;  /* 0x0000003f00077c82 */ /* 0x000fe20008000000 */
[----:B------:R-:W1:Y:S08]  /*1390*/  FENCE.VIEW.ASYNC.S ;  /* 0x00000000000073c6 */ /* 0x000e700000000000 */
[----:B-1----:R-:W3:Y:S01]  /*13a0*/  @!UP1 SYNCS.EXCH.64 URZ, [UR6+0x36dd0], UR4 ;  /* 0x036dd004063f95b2 */ /* 0x002ee20008000100 */
[----:B------:R-:W-:-:S06]  /*13b0*/  UISETP.GE.U32.AND UP1, UPT, UR8, UR34, UPT ;  /* 0x000000220800728c */ /* 0x000fcc000bf26070 */
[----:B------:R-:W-:-:S04]  /*13c0*/  PLOP3.LUT P1, PT, PT, PT, UP1, 0x80, 0x0 ;  /* 0x000000000000781c */ /* 0x000fc80003f2f018 */
[----:B------:R-:W-:Y:S01]  /*13d0*/  ISETP.GE.U32.AND.EX P1, PT, R7, R0, PT, P1 ;  /* 0x000000000700720c */ /* 0x000fe20003f26110 */
[----:B------:R1:W3:Y:S01]  /*13e0*/  @!UP5 SYNCS.EXCH.64 URZ, [UR6+0x36dd8], UR4 ;  /* 0x036dd804063fd5b2 */ /* 0x0002e20008000100 */
[----:B------:R-:W-:Y:S01]  /*13f0*/  NOP ;  /* 0x0000000000007918 */ /* 0x000fe20000000000 */
[----:B-1----:R-:W-:Y:S01]  /*1400*/  ULDC.U8 UR4, c[0x0][0xb80] ;  /* 0x0002e00000047ab9 */ /* 0x002fe20000000000 */
[----:B------:R-:W-:Y:S01]  /*1410*/  UMOV UR6, URZ ;  /* 0x0000003f00067c82 */ /* 0x000fe20008000000 */
[----:B---34-:R-:W-:Y:S01]  /*1420*/  BAR.SYNC.DEFER_BLOCKING 0x0 ;  /* 0x0000000000007b1d */ /* 0x018fe20000010000 */
[----:B------:R-:W-:-:S05]  /*1430*/  ISETP.NE.AND P2, PT, RZ, UR4, PT ;  /* 0x00000004ff007c0c */ /* 0x000fca000bf45270 */
[----:B------:R-:W-:Y:S01]  /*1440*/  UMOV UR5, URZ ;  /* 0x0000003f00057c82 */ /* 0x000fe20008000000 */
[----:B------:R-:W-:-:S07]  /*1450*/  UMOV UR4, URZ ;  /* 0x0000003f00047c82 */ /* 0x000fce0008000000 */
[----:B------:R-:W-:Y:S01]  /*1460*/  @P2 LOP3.LUT R33, R33, 0x2, RZ, 0xfc, !PT ;  /* 0x0000000221212812 */ /* 0x000fe200078efcff */
[----:B------:R-:W-:Y:S06]  /*1470*/  @P2 BRA P1, `(.L_x_80) ;  /* 0x0000001800502947 */ /* 0x000fec0000800000 */
[----:B------:R-:W-:Y:S01]  /*1480*/  UISETP.GE.U32.AND UP1, UPT, UR8, UR22, UPT ;  /* 0x000000160800728c */ /* 0x000fe2000bf26070 */
[----:B------:R-:W-:Y:S01]  /*1490*/  UMOV UR5, URZ ;  /* 0x0000003f00057c82 */ /* 0x000fe20008000000 */
[----:B------:R-:W-:Y:S02]  /*14a0*/  UMOV UR4, URZ ;  /* 0x0000003f00047c82 */ /* 0x000fe40008000000 */
[----:B------:R-:W-:Y:S01]  /*14b0*/  UISETP.GE.U32.AND.EX UP1, UPT, UR9, UR23, UPT, UP1 ;  /* 0x000000170900728c */ /* 0x000fe2000bf26110 */
[----:B------:R-:W-:-:S05]  /*14c0*/  UMOV UR6, URZ ;  /* 0x0000003f00067c82 */ /* 0x000fca0008000000 */
[----:B------:R-:W-:-:S13]  /*14d0*/  PLOP3.LUT P1, PT, PT, PT, UP1, 0x80, 0x0 ;  /* 0x000000000000781c */ /* 0x000fda0003f2f018 */
[----:B------:R-:W-:Y:S05]  /*14e0*/  @!P1 BRA `(.L_x_81) ;  /* 0x0000001000ec9947 */ /* 0x000fea0003800000 */
[----:B------:R-:W-:Y:S02]  /*14f0*/  VIADD R0, R34, 0x20 ;  /* 0x0000002022007836 */ /* 0x000fe40000000000 */
[----:B-----5:R-:W-:-:S03]  /*1500*/  IMAD.MOV.U32 R12, RZ, RZ, R9 ;  /* 0x000000ffff0c7224 */ /* 0x020fc600078e0009 */
[----:B------:R-:W-:Y:S01]  /*1510*/  ISETP.GE.AND P1, PT, R0, UR10, PT ;  /* 0x0000000a00007c0c */ /* 0x000fe2000bf26270 */
[----:B------:R-:W-:-:S12]  /*1520*/  IMAD.MOV.U32 R0, RZ, RZ, R34 ;  /* 0x000000ffff007224 */ /* 0x000fd800078e0022 */
[----:B------:R-:W1:Y:S01]  /*1530*/  @!P1 LDC.64 R10, c[0x0][0xb98] ;  /* 0x0002e600ff0a9b82 */ /* 0x000e620000000a00 */
[----:B------:R-:W-:Y:S01]  /*1540*/  @!P1 VIADD R7, R0, 0x20 ;  /* 0x0000002000079836 */ /* 0x000fe20000000000 */
[----:B------:R-:W-:Y:S01]  /*1550*/  BSSY B0, `(.L_x_82) ;  /* 0x000004e000007945 */ /* 0x000fe20003800000 */
[----:B------:R-:W-:Y:S02]  /*1560*/  IMAD.MOV.U32 R6, RZ, RZ, RZ ;  /* 0x000000ffff067224 */ /* 0x000fe400078e00ff */
[----:B-1----:R-:W-:-:S04]  /*1570*/  @!P1 IMAD.WIDE R10, R7, 0xc, R10 ;  /* 0x0000000c070a9825 */ /* 0x002fc800078e020a */
[----:B------:R-:W-:Y:S01]  /*1580*/  IMAD.MOV.U32 R7, RZ, RZ, R8 ;  /* 0x000000ffff077224 */ /* 0x000fe200078e0008 */
[----:B------:R1:W5:Y:S04]  /*1590*/  @!P1 LDG.E R9, desc[UR56][R10.64+0x4] ;  /* 0x000004380a099981 */ /* 0x000368000c1e1900 */
[----:B------:R1:W5:Y:S01]  /*15a0*/  @!P1 LDG.E R8, desc[UR56][R10.64] ;  /* 0x000000380a089981 */ /* 0x000362000c1e1900 */
[----:B------:R-:W-:Y:S01]  /*15b0*/  ISETP.GE.AND P1, PT, R0, UR10, PT ;  /* 0x0000000a00007c0c */ /* 0x000fe2000bf26270 */
[----:B------:R-:W-:Y:S02]  /*15c0*/  IMAD.MOV.U32 R2, RZ, RZ, RZ ;  /* 0x000000ffff027224 */ /* 0x000fe400078e00ff */
[----:B------:R-:W-:Y:S02]  /*15d0*/  IMAD.MOV.U32 R18, RZ, RZ, 0x7fffffff ;  /* 0x7fffffffff127424 */ /* 0x000fe400078e00ff */
[----:B------:R-:W-:-:S08]  /*15e0*/  IMAD.MOV.U32 R20, RZ, RZ, RZ ;  /* 0x000000ffff147224 */ /* 0x000fd000078e00ff */
[----:B-1----:R-:W-:Y:S05]  /*15f0*/  @P1 BRA `(.L_x_83) ;  /* 0x00000004000c1947 */ /* 0x002fea0003800000 */
[----:B------:R-:W-:Y:S02]  /*1600*/  PLOP3.LUT P4, PT, PT, PT, UP0, 0x40, 0x0 ;  /* 0x000000000000781c */ /* 0x000fe40003f8e808 */
[C---:B------:R-:W-:Y:S02]  /*1610*/  IADD3 R4, P2, R7.reuse, UR20, RZ ;  /* 0x0000001407047c10 */ /* 0x040fe4000ff5e0ff */
[----:B------:R-:W-:Y:S02]  /*1620*/  IADD3 R17, P3, R12, UR24, RZ ;  /* 0x000000180c117c10 */ /* 0x000fe4000ff7e0ff */
[----:B------:R-:W-:Y:S02]  /*1630*/  LEA.HI.X.SX32 R5, R7, UR21, 0x1, P2 ;  /* 0x0000001507057c11 */ /* 0x000fe400090f0eff */
[----:B------:R-:W-:Y:S02]  /*1640*/  IADD3 R4, P2, R4, -0x1, RZ ;  /* 0xffffffff04047810 */ /* 0x000fe40007f5e0ff */
[----:B------:R-:W-:-:S02]  /*1650*/  IADD3 R14, P1, R17, -0x1, RZ ;  /* 0xffffffff110e7810 */ /* 0x000fc40007f3e0ff */
[----:B------:R-:W-:Y:S02]  /*1660*/  LEA.HI.X.SX32 R18, R12, UR25, 0x1, P3 ;  /* 0x000000190c127c11 */ /* 0x000fe400098f0eff */
[----:B------:R-:W-:Y:S01]  /*1670*/  IADD3.X R5, R5, -0x1, RZ, P2, !PT ;  /* 0xffffffff05057810 */ /* 0x000fe200017fe4ff */
[----:B------:R-:W-:Y:S08]  /*1680*/  @P4 BRA `(.L_x_84) ;  /* 0x0000000000284947 */ /* 0x000ff00003800000 */
[----:B------:R-:W-:Y:S02]  /*1690*/  ULDC UR4, c[0x0][0xb5c] ;  /* 0x0002d70000047ab9 */ /* 0x000fe40000000800 */
[----:B------:R-:W-:-:S05]  /*16a0*/  IADD3 R7, P2, R4, UR4, RZ ;  /* 0x0000000404077c10 */ /* 0x000fca000ff5e0ff */
[----:B------:R-:W-:-:S04]  /*16b0*/  IMAD.X R15, RZ, RZ, R5, P2 ;  /* 0x000000ffff0f7224 */ /* 0x000fc800010e0605 */
[----:B------:R-:W-:-:S04]  /*16c0*/  IMAD.WIDE.U32 R4, R15, UR18, RZ ;  /* 0x000000120f047c25 */ /* 0x000fc8000f8e00ff */
[----:B------:R-:W-:-:S04]  /*16d0*/  IMAD.WIDE.U32 R10, P2, R7, UR19, R4 ;  /* 0x00000013070a7c25 */ /* 0x000fc8000f840004 */
[----:B------:R-:W-:-:S04]  /*16e0*/  IMAD.WIDE.U32 R4, R7, UR18, RZ ;  /* 0x0000001207047c25 */ /* 0x000fc8000f8e00ff */
[----:B------:R-:W-:Y:S01]  /*16f0*/  IMAD.X R13, RZ, RZ, RZ, P2 ;  /* 0x000000ffff0d7224 */ /* 0x000fe200010e06ff */
[----:B------:R-:W-:Y:S01]  /*1700*/  IADD3 RZ, P2, R5, R10, RZ ;  /* 0x0000000a05ff7210 */ /* 0x000fe20007f5e0ff */
[----:B------:R-:W-:-:S04]  /*1710*/  IMAD.MOV.U32 R12, RZ, RZ, R11 ;  /* 0x000000ffff0c7224 */ /* 0x000fc800078e000b */
[----:B------:R-:W-:-:S08]  /*1720*/  IMAD.WIDE.U32.X R4, R15, UR19, R12, P2 ;  /* 0x000000130f047c25 */ /* 0x000fd000090e040c */
.L_x_84:
[----:B------:R-:W-:Y:S02]  /*1730*/  SHF.R.U64 R16, R4, UR17, R5 ;  /* 0x0000001104107c19 */ /* 0x000fe40008001205 */
[----:B------:R-:W-:Y:S01]  /*1740*/  IADD3.X R5, R18, -0x1, RZ, P1, !PT ;  /* 0xffffffff12057810 */ /* 0x000fe20000ffe4ff */
[----:B------:R-:W-:Y:S06]  /*1750*/  @!P0 BRA `(.L_x_85) ;  /* 0x00000000002c8947 */ /* 0x000fec0003800000 */
[----:B------:R-:W1:Y:S02]  /*1760*/  LDC R4, c[0x0][0xb74] ;  /* 0x0002dd00ff047b82 */ /* 0x000e640000000800 */
[----:B-1----:R-:W-:-:S04]  /*1770*/  IADD3 R7, P1, P2, R17, -0x1, R4 ;  /* 0xffffffff11077810 */ /* 0x002fc80007a3e004 */
[----:B------:R-:W-:-:S05]  /*1780*/  IADD3.X R15, R18, -0x1, RZ, P1, P2 ;  /* 0xffffffff120f7810 */ /* 0x000fca0000fe44ff */
[----:B------:R-:W-:-:S04]  /*1790*/  IMAD.WIDE.U32 R4, R15, UR26, RZ ;  /* 0x0000001a0f047c25 */ /* 0x000fc8000f8e00ff */
[----:B------:R-:W-:-:S04]  /*17a0*/  IMAD.WIDE.U32 R10, P1, R7, UR27, R4 ;  /* 0x0000001b070a7c25 */ /* 0x000fc8000f820004 */
[----:B------:R-:W-:-:S04]  /*17b0*/  IMAD.WIDE.U32 R4, R7, UR26, RZ ;  /* 0x0000001a07047c25 */ /* 0x000fc8000f8e00ff */
[----:B------:R-:W-:Y:S01]  /*17c0*/  IMAD.X R13, RZ, RZ, RZ, P1 ;  /* 0x000000ffff0d7224 */ /* 0x000fe200008e06ff */
[----:B------:R-:W-:Y:S01]  /*17d0*/  IADD3 RZ, P1, R5, R10, RZ ;  /* 0x0000000a05ff7210 */ /* 0x000fe20007f3e0ff */
[----:B------:R-:W-:-:S04]  /*17e0*/  IMAD.MOV.U32 R12, RZ, RZ, R11 ;  /* 0x000000ffff0c7224 */ /* 0x000fc800078e000b */
[----:B------:R-:W-:-:S04]  /*17f0*/  IMAD.WIDE.U32.X R4, R15, UR27, R12, P1 ;  /* 0x0000001b0f047c25 */ /* 0x000fc800088e040c */
[----:B------:R-:W-:-:S07]  /*1800*/  IMAD.MOV.U32 R14, RZ, RZ, R4 ;  /* 0x000000ffff0e7224 */ /* 0x000fce00078e0004 */
.L_x_85:
[----:B------:R-:W-:Y:S02]  /*1810*/  SHF.R.U64 R5, R14, UR31, R5 ;  /* 0x0000001f0e057c19 */ /* 0x000fe40008001205 */
[----:B------:R-:W-:Y:S02]  /*1820*/  IADD3 R11, R21, -0x1, R16 ;  /* 0xffffffff150b7810 */ /* 0x000fe40007ffe010 */
[----:B------:R-:W-:Y:S02]  /*1830*/  IADD3 R12, R22, -0x1, R5 ;  /* 0xffffffff160c7810 */ /* 0x000fe40007ffe005 */
[----:B------:R-:W-:Y:S02]  /*1840*/  IABS R7, R11 ;  /* 0x0000000b00077213 */ /* 0x000fe40000000000 */
[----:B------:R-:W-:-:S03]  /*1850*/  IABS R10, R12 ;  /* 0x0000000c000a7213 */ /* 0x000fc60000000000 */
[----:B------:R-:W-:-:S04]  /*1860*/  IMAD.HI.U32 R4, R7, UR11, RZ ;  /* 0x0000000b07047c27 */ /* 0x000fc8000f8e00ff */
[----:B------:R-:W-:-:S04]  /*1870*/  IMAD.HI.U32 R5, R10, UR13, RZ ;  /* 0x0000000d0a057c27 */ /* 0x000fc8000f8e00ff */
[----:B------:R-:W-:Y:S02]  /*1880*/  IMAD R4, R4, UR32, R7 ;  /* 0x0000002004047c24 */ /* 0x000fe4000f8e0207 */
[----:B------:R-:W-:Y:S02]  /*1890*/  IMAD R5, R5, UR33, R10 ;  /* 0x0000002105057c24 */ /* 0x000fe4000f8e020a */
[----:B------:R-:W-:Y:S01]  /*18a0*/  IMAD.U32 R7, RZ, RZ, UR12 ;  /* 0x0000000cff077e24 */ /* 0x000fe2000f8e00ff */
[----:B------:R-:W-:Y:S01]  /*18b0*/  ISETP.LT.U32.AND P1, PT, R4, UR29, PT ;  /* 0x0000001d04007c0c */ /* 0x000fe2000bf21070 */
[----:B------:R-:W-:Y:S01]  /*18c0*/  IMAD.U32 R10, RZ, RZ, UR14 ;  /* 0x0000000eff0a7e24 */ /* 0x000fe2000f8e00ff */
[----:B------:R-:W-:-:S11]  /*18d0*/  ISETP.LT.U32.AND P2, PT, R5, UR30, PT ;  /* 0x0000001e05007c0c */ /* 0x000fd6000bf41070 */
[----:B------:R-:W-:Y:S01]  /*18e0*/  @!P1 VIADD R4, R4, -UR29 ;  /* 0x8000001d04049c36 */ /* 0x000fe20008000000 */
[----:B------:R-:W-:Y:S01]  /*18f0*/  ISETP.GE.AND P1, PT, R12, RZ, PT ;  /* 0x000000ff0c00720c */ /* 0x000fe20003f26270 */
[----:B------:R-:W-:Y:S01]  /*1900*/  @!P2 VIADD R5, R5, -UR30 ;  /* 0x8000001e0505ac36 */ /* 0x000fe20008000000 */
[----:B------:R-:W-:Y:S02]  /*1910*/  ISETP.GE.AND P2, PT, R11, RZ, PT ;  /* 0x000000ff0b00720c */ /* 0x000fe40003f46270 */
[----:B------:R-:W-:Y:S02]  /*1920*/  ISETP.LT.U32.AND P3, PT, R4, UR29, PT ;  /* 0x0000001d04007c0c */ /* 0x000fe4000bf61070 */
[----:B------:R-:W-:-:S11]  /*1930*/  ISETP.LT.U32.AND P4, PT, R5, UR30, PT ;  /* 0x0000001e05007c0c */ /* 0x000fd6000bf81070 */
[----:B------:R-:W-:Y:S01]  /*1940*/  @!P3 VIADD R4, R4, -UR29 ;  /* 0x8000001d0404bc36 */ /* 0x000fe20008000000 */
[----:B------:R-:W-:Y:S01]  /*1950*/  PLOP3.LUT P3, PT, PT, PT, UP3, 0x40, 0x0 ;  /* 0x000000000000781c */ /* 0x000fe20003f6e838 */
[----:B------:R-:W-:Y:S01]  /*1960*/  @!P4 VIADD R5, R5, -UR30 ;  /* 0x8000001e0505cc36 */ /* 0x000fe20008000000 */
[----:B------:R-:W-:Y:S01]  /*1970*/  PLOP3.LUT P4, PT, PT, PT, UP4, 0x40, 0x0 ;  /* 0x000000000000781c */ /* 0x000fe20003f8e848 */
[----:B------:R-:W-:Y:S02]  /*1980*/  @!P2 IMAD.MOV R4, RZ, RZ, -R4 ;  /* 0x000000ffff04a224 */ /* 0x000fe400078e0a04 */
[----:B------:R-:W-:Y:S01]  /*1990*/  @!P1 IMAD.MOV R5, RZ, RZ, -R5 ;  /* 0x000000ffff059224 */ /* 0x000fe200078e0a05 */
[----:B------:R-:W-:Y:S02]  /*19a0*/  PLOP3.LUT P1, PT, PT, PT, UP2, 0x40, 0x0 ;  /* 0x000000000000781c */ /* 0x000fe40003f2e828 */
[----:B------:R-:W-:Y:S02]  /*19b0*/  SEL R4, R7, R4, P3 ;  /* 0x0000000407047207 */ /* 0x000fe40001800000 */
[----:B------:R-:W-:-:S03]  /*19c0*/  SEL R5, R10, R5, P4 ;  /* 0x000000050a057207 */ /* 0x000fc60002000000 */
[----:B------:R-:W-:Y:S02]  /*19d0*/  IMAD.IADD R18, R11, 0x1, -R4 ;  /* 0x000000010b127824 */ /* 0x000fe400078e0a04 */
[----:B------:R-:W-:-:S05]  /*19e0*/  IMAD.IADD R5, R12, 0x1, -R5 ;  /* 0x000000010c057824 */ /* 0x000fca00078e0a05 */
[----:B------:R-:W-:Y:S01]  /*19f0*/  SEL R4, R5, R18, P1 ;  /* 0x0000001205047207 */ /* 0x000fe20000800000 */
[----:B------:R-:W-:-:S03]  /*1a00*/  IMAD R18, R18, R5, RZ ;  /* 0x0000000512127224 */ /* 0x000fc600078e02ff */
[----:B------:R-:W-:Y:S02]  /*1a10*/  SHF.R.S32.HI R5, RZ, 0x1f, R4 ;  /* 0x0000001fff057819 */ /* 0x000fe40000011404 */
[----:B------:R-:W-:-:S07]  /*1a20*/  SHF.R.S32.HI R20, RZ, 0x1f, R18 ;  /* 0x0000001fff147819 */ /* 0x000fce0000011412 */
.L_x_83:
[----:B------:R-:W-:Y:S05]  /*1a30*/  BSYNC B0 ;  /* 0x0000000000007941 */ /* 0x000fea0003800000 */
.L_x_82:
[----:B------:R-:W1:Y:S01]  /*1a40*/  SHFL.UP PT, R11, R18, 0x1, RZ ;  /* 0x04200000120b7989 */ /* 0x000e6200000e00ff */
[----:B------:R-:W-:-:S03]  /*1a50*/  LOP3.LUT P1, R7, R19, 0x1f, RZ, 0xc0, !PT ;  /* 0x0000001f13077812 */ /* 0x000fc6000782c0ff */
[----:B------:R-:W2:Y:S01]  /*1a60*/  SHFL.UP PT, R10, R20, 0x1, RZ ;  /* 0x04200000140a7989 */ /* 0x000ea200000e00ff */
[----:B-1----:R-:W-:Y:S02]  /*1a70*/  SEL R11, R11, RZ, P1 ;  /* 0x000000ff0b0b7207 */ /* 0x002fe40000800000 */
[----:B--2---:R-:W-:Y:S02]  /*1a80*/  SEL R10, R10, RZ, P1 ;  /* 0x000000ff0a0a7207 */ /* 0x004fe40000800000 */
[----:B------:R-:W-:-:S05]  /*1a90*/  IADD3 R14, P2, R11, R18, RZ ;  /* 0x000000120b0e7210 */ /* 0x000fca0007f5e0ff */
[----:B------:R-:W-:Y:S01]  /*1aa0*/  IMAD.X R15, R10, 0x1, R20, P2 ;  /* 0x000000010a0f7824 */ /* 0x000fe200010e0614 */
[----:B------:R-:W1:Y:S01]  /*1ab0*/  SHFL.UP PT, R11, R14, 0x2, RZ ;  /* 0x044000000e0b7989 */ /* 0x000e6200000e00ff */
[----:B------:R-:W-:-:S03]  /*1ac0*/  ISETP.GE.U32.AND P2, PT, R7, 0x2, PT ;  /* 0x000000020700780c */ /* 0x000fc60003f46070 */
[----:B------:R-:W2:Y:S01]  /*1ad0*/  SHFL.UP PT, R10, R15, 0x2, RZ ;  /* 0x044000000f0a7989 */ /* 0x000ea200000e00ff */
[----:B-1----:R-:W-:-:S04]  /*1ae0*/  SEL R11, R11, RZ, P2 ;  /* 0x000000ff0b0b7207 */ /* 0x002fc80001000000 */
[----:B------:R-:W-:Y:S02]  /*1af0*/  IADD3 R12, P3, R11, R14, RZ ;  /* 0x0000000e0b0c7210 */ /* 0x000fe40007f7e0ff */
[----:B--2---:R-:W-:-:S03]  /*1b00*/  SEL R10, R10, RZ, P2 ;  /* 0x000000ff0a0a7207 */ /* 0x004fc60001000000 */
[----:B------:R-:W1:Y:S02]  /*1b10*/  SHFL.UP PT, R11, R12, 0x4, RZ ;  /* 0x048000000c0b7989 */ /* 0x000e6400000e00ff */
[----:B------:R-:W-:Y:S01]  /*1b20*/  IMAD.X R13, R10, 0x1, R15, P3 ;  /* 0x000000010a0d7824 */ /* 0x000fe200018e060f */
[----:B------:R-:W-:-:S04]  /*1b30*/  ISETP.GE.U32.AND P3, PT, R7, 0x4, PT ;  /* 0x000000040700780c */ /* 0x000fc80003f66070 */
        /* <DEDUP_REMOVED lines=17> */
[----:B--2---:R-:W-:-:S05]  /*1c50*/  SEL R10, R10, RZ, P5 ;  /* 0x000000ff0a0a7207 */ /* 0x004fca0002800000 */
[----:B------:R-:W-:Y:S01]  /*1c60*/  IMAD.X R17, R10, 0x1, R13, P6 ;  /* 0x000000010a117824 */ /* 0x000fe200030e060d */
[----:B------:R-:W-:-:S04]  /*1c70*/  ISETP.GT.U32.AND P6, PT, R15, UR8, PT ;  /* 0x000000080f007c0c */ /* 0x000fc8000bfc4070 */
[----:B------:R-:W-:-:S13]  /*1c80*/  ISETP.GT.U32.AND.EX P6, PT, R17, UR9, PT, P6 ;  /* 0x0000000911007c0c */ /* 0x000fda000bfc4160 */
[----:B------:R-:W-:-:S04]  /*1c90*/  VOTE.ANY R7, PT, P6 ;  /* 0x0000000000077806 */ /* 0x000fc800030e0100 */
[----:B------:R-:W-:-:S13]  /*1ca0*/  ISETP.NE.AND P6, PT, R7, RZ, PT ;  /* 0x000000ff0700720c */ /* 0x000fda0003fc5270 */
[----:B------:R-:W-:Y:S05]  /*1cb0*/  @P6 BRA `(.L_x_86) ;  /* 0x00000008009c6947 */ /* 0x000fea0003800000 */
[----:B------:R-:W1:Y:S01]  /*1cc0*/  LDC R21, c[0x0][0xb74] ;  /* 0x0002dd00ff157b82 */ /* 0x000e620000000800 */
[----:B------:R-:W-:Y:S01]  /*1cd0*/  ULDC UR10, c[0x0][0xb90] ;  /* 0x0002e400000a7ab9 */ /* 0x000fe20000000800 */
[----:B------:R-:W-:Y:S01]  /*1ce0*/  ULDC UR6, c[0x0][0xb5c] ;  /* 0x0002d70000067ab9 */ /* 0x000fe20000000800 */
[----:B------:R-:W-:Y:S01]  /*1cf0*/  ULDC UR7, c[0x0][0xb58] ;  /* 0x0002d60000077ab9 */ /* 0x000fe20000000800 */
[----:B------:R-:W-:Y:S01]  /*1d00*/  ULDC UR11, c[0x0][0xb70] ;  /* 0x0002dc00000b7ab9 */ /* 0x000fe20000000800 */
[----:B------:R-:W-:Y:S01]  /*1d10*/  ULDC.64 UR12, c[0x0][0xb50] ;  /* 0x0002d400000c7ab9 */ /* 0x000fe20000000a00 */
[----:B------:R-:W-:Y:S01]  /*1d20*/  ULDC.64 UR16, c[0x0][0xb68] ;  /* 0x0002da0000107ab9 */ /* 0x000fe20000000a00 */
[----:B------:R-:W-:Y:S01]  /*1d30*/  ULDC.64 UR4, c[0x0][0xb48] ;  /* 0x0002d20000047ab9 */ /* 0x000fe20000000a00 */
[----:B------:R-:W2:Y:S01]  /*1d40*/  LDC R23, c[0x0][0xb84] ;  /* 0x0002e100ff177b82 */ /* 0x000ea20000000800 */
[----:B------:R-:W-:-:S07]  /*1d50*/  ULDC.64 UR14, c[0x0][0xb60] ;  /* 0x0002d800000e7ab9 */ /* 0x000fce0000000a00 */
[----:B------:R-:W3:Y:S08]  /*1d60*/  LDC R22, c[0x0][0xbb4] ;  /* 0x0002ed00ff167b82 */ /* 0x000ef00000000800 */
[----:B------:R-:W4:Y:S02]  /*1d70*/  LDC R26, c[0x0][0xbb8] ;  /* 0x0002ee00ff1a7b82 */ /* 0x000f240000000800 */
.L_x_91:
[C---:B------:R-:W-:Y:S02]  /*1d80*/  VIADD R2, R0.reuse, 0x40 ;  /* 0x0000004000027836 */ /* 0x040fe40000000000 */
[----:B------:R-:W-:Y:S02]  /*1d90*/  VIADD R0, R0, 0x20 ;  /* 0x0000002000007836 */ /* 0x000fe40000000000 */
[----:B-----5:R-:W-:Y:S01]  /*1da0*/  IMAD.MOV.U32 R12, RZ, RZ, R9 ;  /* 0x000000ffff0c7224 */ /* 0x020fe200078e0009 */
[----:B------:R-:W-:-:S13]  /*1db0*/  ISETP.GE.AND P6, PT, R2, UR10, PT ;  /* 0x0000000a02007c0c */ /* 0x000fda000bfc6270 */
[----:B------:R-:W1:Y:S01]  /*1dc0*/  @!P6 LDC.64 R6, c[0x0][0xb98] ;  /* 0x0002e600ff06eb82 */ /* 0x000e620000000a00 */
[----:B------:R-:W-:Y:S01]  /*1dd0*/  @!P6 VIADD R11, R0, 0x20 ;  /* 0x00000020000be836 */ /* 0x000fe20000000000 */
[----:B------:R1:W1:Y:S01]  /*1de0*/  SHFL.IDX PT, R2, R17, 0x1f, 0x1f ;  /* 0x03e01f0011027f89 */ /* 0x00026200000e0000 */
[----:B------:R-:W-:Y:S02]  /*1df0*/  BSSY B0, `(.L_x_87) ;  /* 0x000006c000007945 */ /* 0x000fe40003800000 */
[----:B-1----:R-:W-:-:S04]  /*1e00*/  @!P6 IMAD.WIDE R10, R11, 0xc, R6 ;  /* 0x0000000c0b0ae825 */ /* 0x002fc800078e0206 */
[----:B------:R-:W-:Y:S01]  /*1e10*/  IMAD.MOV.U32 R7, RZ, RZ, R8 ;  /* 0x000000ffff077224 */ /* 0x000fe200078e0008 */
[----:B------:R1:W5:Y:S04]  /*1e20*/  @!P6 LDG.E R9, desc[UR56][R10.64+0x4] ;  /* 0x000004380a09e981 */ /* 0x000368000c1e1900 */
[----:B------:R1:W5:Y:S01]  /*1e30*/  @!P6 LDG.E R8, desc[UR56][R10.64] ;  /* 0x000000380a08e981 */ /* 0x000362000c1e1900 */
[----:B------:R-:W-:-:S03]  /*1e40*/  ISETP.GE.AND P6, PT, R0, UR10, PT ;  /* 0x0000000a00007c0c */ /* 0x000fc6000bfc6270 */
[----:B------:R1:W1:Y:S01]  /*1e50*/  SHFL.IDX PT, R6, R15, 0x1f, 0x1f ;  /* 0x03e01f000f067f89 */ /* 0x00026200000e0000 */
[----:B------:R-:W-:Y:S02]  /*1e60*/  IMAD.MOV.U32 R18, RZ, RZ, 0x7fffffff ;  /* 0x7fffffffff127424 */ /* 0x000fe400078e00ff */
[----:B------:R-:W-:-:S07]  /*1e70*/  IMAD.MOV.U32 R20, RZ, RZ, RZ ;  /* 0x000000ffff147224 */ /* 0x000fce00078e00ff */
[----:B------:R-:W-:Y:S05]  /*1e80*/  @P6 BRA `(.L_x_88) ;  /* 0x0000000400886947 */ /* 0x000fea0003800000 */
[----:B--23--:R-:W-:Y:S02]  /*1e90*/  SHF.L.U32 R25, R22, R23, RZ ;  /* 0x0000001716197219 */ /* 0x00cfe400000006ff */
[C---:B------:R-:W-:Y:S02]  /*1ea0*/  IADD3 R4, P6, R7.reuse, UR4, RZ ;  /* 0x0000000407047c10 */ /* 0x040fe4000ffde0ff */
[----:B------:R-:W-:Y:S02]  /*1eb0*/  IABS R24, R25 ;  /* 0x0000001900187213 */ /* 0x000fe40000000000 */
[----:B------:R-:W-:Y:S02]  /*1ec0*/  LEA.HI.X.SX32 R5, R7, UR5, 0x1, P6 ;  /* 0x0000000507057c11 */ /* 0x000fe4000b0f0eff */
[----:B------:R-:W2:Y:S01]  /*1ed0*/  I2F.RP R7, R24 ;  /* 0x0000001800077306 */ /* 0x000ea20000209400 */
[----:B------:R-:W-:-:S04]  /*1ee0*/  IADD3 R16, P6, R12, UR14, RZ ;  /* 0x0000000e0c107c10 */ /* 0x000fc8000ffde0ff */
[----:B------:R-:W-:Y:S02]  /*1ef0*/  LEA.HI.X.SX32 R18, R12, UR15, 0x1, P6 ;  /* 0x0000000f0c127c11 */ /* 0x000fe4000b0f0eff */
[----:B------:R-:W-:-:S04]  /*1f00*/  IADD3 R4, P6, R4, -0x1, RZ ;  /* 0xffffffff04047810 */ /* 0x000fc80007fde0ff */
[----:B------:R-:W-:Y:S02]  /*1f10*/  IADD3.X R5, R5, -0x1, RZ, P6, !PT ;  /* 0xffffffff05057810 */ /* 0x000fe400037fe4ff */
[----:B------:R-:W-:Y:S01]  /*1f20*/  IADD3 R14, P6, R16, -0x1, RZ ;  /* 0xffffffff100e7810 */ /* 0x000fe20007fde0ff */
[----:B--2---:R-:W2:Y:S03]  /*1f30*/  MUFU.RCP R7, R7 ;  /* 0x0000000700077308 */ /* 0x004ea60000001000 */
[----:B-1----:R-:W-:Y:S02]  /*1f40*/  IADD3.X R15, R18, -0x1, RZ, P6, !PT ;  /* 0xffffffff120f7810 */ /* 0x002fe400037fe4ff */
[----:B------:R-:W-:Y:S01]  /*1f50*/  PLOP3.LUT P6, PT, PT, PT, UP0, 0x40, 0x0 ;  /* 0x000000000000781c */ /* 0x000fe20003fce808 */
[----:B--2---:R-:W-:-:S04]  /*1f60*/  VIADD R10, R7, 0xffffffe ;  /* 0x0ffffffe070a7836 */ /* 0x004fc80000000000 */
[----:B------:R-:W1:Y:S02]  /*1f70*/  F2I.FTZ.U32.TRUNC.NTZ R27, R10 ;  /* 0x0000000a001b7305 */ /* 0x000e64000021f000 */
[----:B-1----:R-:W-:-:S06]  /*1f80*/  IMAD.MOV R20, RZ, RZ, -R27 ;  /* 0x000000ffff147224 */ /* 0x002fcc00078e0a1b */
[----:B------:R-:W-:Y:S05]  /*1f90*/  @P6 BRA `(.L_x_89) ;  /* 0x0000000000246947 */ /* 0x000fea0003800000 */
        /* <DEDUP_REMOVED lines=9> */
.L_x_89:
[----:B------:R-:W-:Y:S01]  /*2030*/  SHF.R.U64 R4, R4, UR7, R5 ;  /* 0x0000000704047c19 */ /* 0x000fe20008001205 */
[----:B------:R-:W-:Y:S01]  /*2040*/  IMAD.MOV.U32 R7, RZ, RZ, R20 ;  /* 0x000000ffff077224 */ /* 0x000fe200078e0014 */
[----:B------:R-:W-:Y:S01]  /*2050*/  IABS R11, R25 ;  /* 0x00000019000b7213 */ /* 0x000fe20000000000 */
[----:B------:R-:W-:Y:S01]  /*2060*/  IMAD.MOV.U32 R5, RZ, RZ, R27 ;  /* 0x000000ffff057224 */ /* 0x000fe200078e001b */
[----:B------:R-:W-:Y:S01]  /*2070*/  IADD3 R20, R25, -0x1, R4 ;  /* 0xffffffff19147810 */ /* 0x000fe20007ffe004 */
[----:B------:R-:W-:Y:S02]  /*2080*/  IMAD R7, R7, R24, RZ ;  /* 0x0000001807077224 */ /* 0x000fe400078e02ff */
[----:B------:R-:W-:Y:S01]  /*2090*/  IMAD.MOV.U32 R4, RZ, RZ, RZ ;  /* 0x000000ffff047224 */ /* 0x000fe200078e00ff */
[----:B------:R-:W-:-:S03]  /*20a0*/  IABS R10, R20 ;  /* 0x00000014000a7213 */ /* 0x000fc60000000000 */
[----:B------:R-:W-:Y:S01]  /*20b0*/  IMAD.HI.U32 R4, R27, R7, R4 ;  /* 0x000000071b047227 */ /* 0x000fe200078e0004 */
[----:B----4-:R-:W-:-:S03]  /*20c0*/  SHF.L.U32 R27, R26, R23, RZ ;  /* 0x000000171a1b7219 */ /* 0x010fc600000006ff */
[----:B------:R-:W-:Y:S01]  /*20d0*/  IMAD.MOV.U32 R7, RZ, RZ, R10 ;  /* 0x000000ffff077224 */ /* 0x000fe200078e000a */
[----:B------:R-:W-:Y:S01]  /*20e0*/  IABS R29, R27 ;  /* 0x0000001b001d7213 */ /* 0x000fe20000000000 */
[----:B------:R-:W-:Y:S02]  /*20f0*/  IMAD.MOV R5, RZ, RZ, -R11 ;  /* 0x000000ffff057224 */ /* 0x000fe400078e0a0b */
[----:B------:R-:W-:-:S04]  /*2100*/  IMAD.HI.U32 R4, R4, R7, RZ ;  /* 0x0000000704047227 */ /* 0x000fc800078e00ff */
[----:B------:R-:W-:Y:S02]  /*2110*/  IMAD R7, R4, R5, R7 ;  /* 0x0000000504077224 */ /* 0x000fe400078e0207 */
[----:B------:R-:W1:Y:S03]  /*2120*/  I2F.RP R4, R29 ;  /* 0x0000001d00047306 */ /* 0x000e660000209400 */
[----:B------:R-:W-:-:S05]  /*2130*/  ISETP.GT.U32.AND P6, PT, R24, R7, PT ;  /* 0x000000071800720c */ /* 0x000fca0003fc4070 */
[----:B-1----:R-:W1:Y:S08]  /*2140*/  MUFU.RCP R4, R4 ;  /* 0x0000000400047308 */ /* 0x002e700000001000 */
[----:B------:R-:W-:Y:S02]  /*2150*/  @!P6 IMAD.IADD R7, R7, 0x1, -R24 ;  /* 0x000000010707e824 */ /* 0x000fe400078e0a18 */
[----:B-1----:R-:W-:-:S04]  /*2160*/  VIADD R5, R4, 0xffffffe ;  /* 0x0ffffffe04057836 */ /* 0x002fc80000000000 */
[----:B------:R-:W1:Y:S02]  /*2170*/  F2I.FTZ.U32.TRUNC.NTZ R31, R5 ;  /* 0x00000005001f7305 */ /* 0x000e64000021f000 */
[----:B-1----:R-:W-:Y:S01]  /*2180*/  IMAD.MOV R28, RZ, RZ, -R31 ;  /* 0x000000ffff1c7224 */ /* 0x002fe200078e0a1f */
[----:B------:R-:W-:Y:S06]  /*2190*/  @!P0 BRA `(.L_x_90) ;  /* 0x0000000000348947 */ /* 0x000fec0003800000 */
[----:B------:R-:W-:Y:S02]  /*21a0*/  P2R R4, PR, RZ, 0x1 ;  /* 0x00000001ff047803 */ /* 0x000fe40000000000 */
[----:B------:R-:W-:-:S04]  /*21b0*/  IADD3 R15, P0, P6, R16, -0x1, R21 ;  /* 0xffffffff100f7810 */ /* 0x000fc80007e1e015 */
[----:B------:R-:W-:Y:S02]  /*21c0*/  IADD3.X R17, R18, -0x1, RZ, P0, P6 ;  /* 0xffffffff12117810 */ /* 0x000fe400007ec4ff */
[----:B------:R-:W-:-:S03]  /*21d0*/  ISETP.NE.AND P0, PT, R4, RZ, PT ;  /* 0x000000ff0400720c */ /* 0x000fc60003f05270 */
[----:B------:R-:W-:-:S04]  /*21e0*/  IMAD.WIDE.U32 R4, R17, UR16, RZ ;  /* 0x0000001011047c25 */ /* 0x000fc8000f8e00ff */
[----:B------:R-:W-:-:S04]  /*21f0*/  IMAD.WIDE.U32 R10, P6, R15, UR17, R4 ;  /* 0x000000110f0a7c25 */ /* 0x000fc8000f8c0004 */
[----:B------:R-:W-:-:S04]  /*2200*/  IMAD.WIDE.U32 R4, R15, UR16, RZ ;  /* 0x000000100f047c25 */ /* 0x000fc8000f8e00ff */
[----:B------:R-:W-:Y:S01]  /*2210*/  IMAD.X R13, RZ, RZ, RZ, P6 ;  /* 0x000000ffff0d7224 */ /* 0x000fe200030e06ff */
[----:B------:R-:W-:Y:S01]  /*2220*/  IADD3 RZ, P6, R5, R10, RZ ;  /* 0x0000000a05ff7210 */ /* 0x000fe20007fde0ff */
[----:B------:R-:W-:-:S04]  /*2230*/  IMAD.MOV.U32 R12, RZ, RZ, R11 ;  /* 0x000000ffff0c7224 */ /* 0x000fc800078e000b */
[----:B------:R-:W-:-:S04]  /*2240*/  IMAD.WIDE.U32.X R4, R17, UR17, R12, P6 ;  /* 0x0000001111047c25 */ /* 0x000fc8000b0e040c */
[----:B------:R-:W-:Y:S02]  /*2250*/  IMAD.MOV.U32 R14, RZ, RZ, R4 ;  /* 0x000000ffff0e7224 */ /* 0x000fe400078e0004 */
[----:B------:R-:W-:-:S07]  /*2260*/  IMAD.MOV.U32 R15, RZ, RZ, R5 ;  /* 0x000000ffff0f7224 */ /* 0x000fce00078e0005 */
.L_x_90:
[----:B------:R-:W-:Y:S01]  /*2270*/  SHF.R.U64 R14, R14, UR11, R15 ;  /* 0x0000000b0e0e7c19 */ /* 0x000fe2000800120f */
[----:B------:R-:W-:Y:S01]  /*2280*/  IMAD.MOV.U32 R10, RZ, RZ, R28 ;  /* 0x000000ffff0a7224 */ /* 0x000fe200078e001c */
[----:B------:R-:W-:Y:S01]  /*2290*/  IABS R13, R27 ;  /* 0x0000001b000d7213 */ /* 0x000fe20000000000 */
[----:B------:R-:W-:Y:S01]  /*22a0*/  IMAD.MOV.U32 R4, RZ, RZ, RZ ;  /* 0x000000ffff047224 */ /* 0x000fe200078e00ff */
[----:B------:R-:W-:Y:S01]  /*22b0*/  IADD3 R11, R27, -0x1, R14 ;  /* 0xffffffff1b0b7810 */ /* 0x000fe20007ffe00e */
[----:B------:R-:W-:Y:S02]  /*22c0*/  IMAD R10, R10, R29, RZ ;  /* 0x0000001d0a0a7224 */ /* 0x000fe400078e02ff */
[----:B------:R-:W-:Y:S01]  /*22d0*/  IMAD.MOV.U32 R5, RZ, RZ, R31 ;  /* 0x000000ffff057224 */ /* 0x000fe200078e001f */
[----:B------:R-:W-:Y:S01]  /*22e0*/  IABS R12, R11 ;  /* 0x0000000b000c7213 */ /* 0x000fe20000000000 */
[----:B------:R-:W-:-:S04]  /*22f0*/  IMAD.HI.U32 R4, R31, R10, R4 ;  /* 0x0000000a1f047227 */ /* 0x000fc800078e0004 */
[----:B------:R-:W-:Y:S02]  /*2300*/  IMAD.MOV.U32 R5, RZ, RZ, R12 ;  /* 0x000000ffff057224 */ /* 0x000fe400078e000c */
[----:B------:R-:W-:Y:S02]  /*2310*/  IMAD.MOV R10, RZ, RZ, -R13 ;  /* 0x000000ffff0a7224 */ /* 0x000fe400078e0a0d */
[----:B------:R-:W-:-:S04]  /*2320*/  IMAD.HI.U32 R4, R4, R5, RZ ;  /* 0x0000000504047227 */ /* 0x000fc800078e00ff */
[----:B------:R-:W-:-:S05]  /*2330*/  IMAD R4, R4, R10, R5 ;  /* 0x0000000a04047224 */ /* 0x000fca00078e0205 */
[----:B------:R-:W-:-:S13]  /*2340*/  ISETP.GT.U32.AND P6, PT, R29, R4, PT ;  /* 0x000000041d00720c */ /* 0x000fda0003fc4070 */
[----:B------:R-:W-:Y:S01]  /*2350*/  @!P6 IMAD.IADD R4, R4, 0x1, -R29 ;  /* 0x000000010404e824 */ /* 0x000fe200078e0a1d */
[----:B------:R-:W-:-:S13]  /*2360*/  ISETP.GT.U32.AND P6, PT, R24, R7, PT ;  /* 0x000000071800720c */ /* 0x000fda0003fc4070 */
[----:B------:R-:W-:Y:S01]  /*2370*/  @!P6 IMAD.IADD R7, R7, 0x1, -R24 ;  /* 0x000000010707e824 */ /* 0x000fe200078e0a18 */
[----:B------:R-:W-:-:S03]  /*2380*/  ISETP.GT.U32.AND P6, PT, R29, R4, PT ;  /* 0x000000041d00720c */ /* 0x000fc60003fc4070 */
[----:B------:R-:W-:-:S10]  /*2390*/  IMAD.MOV.U32 R5, RZ, RZ, R7 ;  /* 0x000000ffff057224 */ /* 0x000fd400078e0007 */
[----:B------:R-:W-:Y:S01]  /*23a0*/  @!P6 IMAD.IADD R4, R4, 0x1, -R29 ;  /* 0x000000010404e824 */ /* 0x000fe200078e0a1d */
[----:B------:R-:W-:-:S13]  /*23b0*/  ISETP.GE.AND P6, PT, R20, RZ, PT ;  /* 0x000000ff1400720c */ /* 0x000fda0003fc6270 */
[----:B------:R-:W-:Y:S01]  /*23c0*/  @!P6 IMAD.MOV R5, RZ, RZ, -R5 ;  /* 0x000000ffff05e224 */ /* 0x000fe200078e0a05 */
[----:B------:R-:W-:-:S13]  /*23d0*/  ISETP.GE.AND P6, PT, R11, RZ, PT ;  /* 0x000000ff0b00720c */ /* 0x000fda0003fc6270 */
[----:B------:R-:W-:Y:S01]  /*23e0*/  @!P6 IMAD.MOV R4, RZ, RZ, -R4 ;  /* 0x000000ffff04e224 */ /* 0x000fe200078e0a04 */
[----:B------:R-:W-:-:S13]  /*23f0*/  ISETP.NE.AND P6, PT, R25, RZ, PT ;  /* 0x000000ff1900720c */ /* 0x000fda0003fc5270 */
[----:B------:R-:W-:Y:S02]  /*2400*/  @!P6 LOP3.LUT R5, RZ, R25, RZ, 0x33, !PT ;  /* 0x00000019ff05e212 */ /* 0x000fe400078e33ff */
[----:B------:R-:W-:-:S03]  /*2410*/  ISETP.NE.AND P6, PT, R27, RZ, PT ;  /* 0x000000ff1b00720c */ /* 0x000fc60003fc5270 */
[----:B------:R-:W-:-:S10]  /*2420*/  IMAD.IADD R5, R20, 0x1, -R5 ;  /* 0x0000000114057824 */ /* 0x000fd400078e0a05 */
[----:B------:R-:W-:Y:S02]  /*2430*/  @!P6 LOP3.LUT R4, RZ, R27, RZ, 0x33, !PT ;  /* 0x0000001bff04e212 */ /* 0x000fe400078e33ff */
[----:B------:R-:W-:-:S03]  /*2440*/  PLOP3.LUT P6, PT, PT, PT, UP2, 0x40, 0x0 ;  /* 0x000000000000781c */ /* 0x000fc60003fce828 */
[----:B------:R-:W-:-:S04]  /*2450*/  IMAD.IADD R4, R11, 0x1, -R4 ;  /* 0x000000010b047824 */ /* 0x000fc800078e0a04 */
[CC--:B------:R-:W-:Y:S01]  /*2460*/  IMAD R18, R4.reuse, R5.reuse, RZ ;  /* 0x0000000504127224 */ /* 0x0c0fe200078e02ff */
[----:B------:R-:W-:-:S04]  /*2470*/  SEL R7, R4, R5, P6 ;  /* 0x0000000504077207 */ /* 0x000fc80003000000 */
[--C-:B------:R-:W-:Y:S01]  /*2480*/  SHF.R.S32.HI R5, RZ, 0x1f, R7.reuse ;  /* 0x0000001fff057819 */ /* 0x100fe20000011407 */
[----:B------:R-:W-:Y:S01]  /*2490*/  IMAD.MOV.U32 R4, RZ, RZ, R7 ;  /* 0x000000ffff047224 */ /* 0x000fe200078e0007 */
[----:B------:R-:W-:-:S07]  /*24a0*/  SHF.R.S32.HI R20, RZ, 0x1f, R18 ;  /* 0x0000001fff147819 */ /* 0x000fce0000011412 */
.L_x_88:
[----:B------:R-:W-:Y:S05]  /*24b0*/  BSYNC B0 ;  /* 0x0000000000007941 */ /* 0x000fea0003800000 */
.L_x_87:
[----:B-1----:R-:W1:Y:S04]  /*24c0*/  SHFL.UP PT, R10, R18, 0x1, RZ ;  /* 0x04200000120a7989 */ /* 0x002e6800000e00ff */
[----:B------:R-:W2:Y:S01]  /*24d0*/  SHFL.UP PT, R7, R20, 0x1, RZ ;  /* 0x0420000014077989 */ /* 0x000ea200000e00ff */
[----:B-1----:R-:W-:Y:S02]  /*24e0*/  SEL R10, R10, RZ, P1 ;  /* 0x000000ff0a0a7207 */ /* 0x002fe40000800000 */
[----:B--2---:R-:W-:Y:S02]  /*24f0*/  SEL R7, R7, RZ, P1 ;  /* 0x000000ff07077207 */ /* 0x004fe40000800000 */
[----:B------:R-:W-:-:S05]  /*2500*/  IADD3 R15, P6, R10, R18, RZ ;  /* 0x000000120a0f7210 */ /* 0x000fca0007fde0ff */
[----:B------:R-:W-:Y:S01]  /*2510*/  IMAD.X R12, R7, 0x1, R20, P6 ;  /* 0x00000001070c7824 */ /* 0x000fe200030e0614 */
[----:B------:R-:W1:Y:S04]  /*2520*/  SHFL.UP PT, R10, R15, 0x2, RZ ;  /* 0x044000000f0a7989 */ /* 0x000e6800000e00ff */
        /* <DEDUP_REMOVED lines=23> */
[----:B------:R-:W-:-:S05]  /*26a0*/  IADD3 R15, P6, R11, R6, RZ ;  /* 0x000000060b0f7210 */ /* 0x000fca0007fde0ff */
[----:B------:R-:W-:Y:S01]  /*26b0*/  IMAD.X R17, R13, 0x1, R2, P6 ;  /* 0x000000010d117824 */ /* 0x000fe200030e0602 */
[----:B------:R-:W-:-:S04]  /*26c0*/  ISETP.GT.U32.AND P6, PT, R15, UR8, PT ;  /* 0x000000080f007c0c */ /* 0x000fc8000bfc4070 */
[----:B------:R-:W-:-:S13]  /*26d0*/  ISETP.GT.U32.AND.EX P6, PT, R17, UR9, PT, P6 ;  /* 0x0000000911007c0c */ /* 0x000fda000bfc4160 */
[----:B------:R-:W-:-:S04]  /*26e0*/  VOTE.ANY R7, PT, P6 ;  /* 0x0000000000077806 */ /* 0x000fc800030e0100 */
[----:B------:R-:W-:-:S13]  /*26f0*/  ISETP.NE.AND P6, PT, R7, RZ, PT ;  /* 0x000000ff0700720c */ /* 0x000fda0003fc5270 */
[----:B------:R-:W-:Y:S05]  /*2700*/  @!P6 BRA `(.L_x_91) ;  /* 0xfffffff4009ce947 */ /* 0x000fea000383ffff */
[----:B------:R-:W-:Y:S02]  /*2710*/  IMAD.MOV.U32 R15, RZ, RZ, R11 ;  /* 0x000000ffff0f7224 */ /* 0x000fe400078e000b */
[----:B------:R-:W-:-:S07]  /*2720*/  IMAD.MOV.U32 R17, RZ, RZ, R13 ;  /* 0x000000ffff117224 */ /* 0x000fce00078e000d */
.L_x_86:
[----:B------:R-:W1:Y:S01]  /*2730*/  BREV R7, R7 ;  /* 0x0000000700077301 */ /* 0x000e620000000000 */
[----:B------:R-:W-:-:S07]  /*2740*/  LOP3.LUT R34, R19, 0x1f, RZ, 0xc0, !PT ;  /* 0x0000001f13227812 */ /* 0x000fce00078ec0ff */
[----:B-1----:R-:W1:Y:S02]  /*2750*/  FLO.U32.SH R13, R7 ;  /* 0x00000007000d7300 */ /* 0x002e6400000e0400 */
[----:B-1----:R-:W1:Y:S02]  /*2760*/  SHFL.IDX PT, R0, R0, R13, 0x1f ;  /* 0x00001f0d00007589 */ /* 0x002e6400000e0000 */
[----:B-1----:R-:W-:-:S13]  /*2770*/  R2UR UR6, R0 ;  /* 0x00000000000672ca */ /* 0x002fda00000e0000 */
[----:B------:R-:W-:-:S05]  /*2780*/  VIADD R21, R34, UR6 ;  /* 0x0000000622157c36 */ /* 0x000fca0008000000 */
[----:B------:R-:W-:-:S13]  /*2790*/  ISETP.GE.AND P1, PT, R21, UR10, PT ;  /* 0x0000000a15007c0c */ /* 0x000fda000bf26270 */
[----:B------:R-:W1:Y:S02]  /*27a0*/  @!P1 LDC.64 R10, c[0x0][0xb98] ;  /* 0x0002e600ff0a9b82 */ /* 0x000e640000000a00 */
[----:B-1----:R-:W-:-:S05]  /*27b0*/  @!P1 IMAD.WIDE R10, R21, 0xc, R10 ;  /* 0x0000000c150a9825 */ /* 0x002fca00078e020a */
[----:B-----5:R1:W5:Y:S04]  /*27c0*/  @!P1 LDG.E R8, desc[UR56][R10.64] ;  /* 0x000000380a089981 */ /* 0x020368000c1e1900 */
[----:B------:R1:W5:Y:S01]  /*27d0*/  @!P1 LDG.E R9, desc[UR56][R10.64+0x4] ;  /* 0x000004380a099981 */ /* 0x000362000c1e1900 */
[----:B------:R-:W-:-:S03]  /*27e0*/  IADD3 R6, P1, P2, R15, R6, -R18 ;  /* 0x000000060f067210 */ /* 0x000fc60007a3e812 */
[----:B------:R-:W2:Y:S01]  /*27f0*/  SHFL.IDX PT, R18, R18, R13, 0x1f ;  /* 0x00001f0d12127589 */ /* 0x000ea200000e0000 */
[----:B------:R-:W-:-:S03]  /*2800*/  IADD3.X R2, R17, R2, ~R20, P1, P2 ;  /* 0x0000000211027210 */ /* 0x000fc60000fe4c14 */
[----:B------:R-:W3:Y:S04]  /*2810*/  SHFL.IDX PT, R6, R6, R13, 0x1f ;  /* 0x00001f0d06067589 */ /* 0x000ee800000e0000 */
[----:B------:R-:W4:Y:S04]  /*2820*/  SHFL.IDX PT, R2, R2, R13, 0x1f ;  /* 0x00001f0d02027589 */ /* 0x000f2800000e0000 */
[----:B------:R-:W1:Y:S04]  /*2830*/  SHFL.IDX PT, R20, R20, R13, 0x1f ;  /* 0x00001f0d14147589 */ /* 0x000e6800000e0000 */
[----:B------:R1:W1:Y:S04]  /*2840*/  SHFL.IDX PT, R5, R5, R13, 0x1f ;  /* 0x00001f0d05057589 */ /* 0x00026800000e0000 */
[----:B------:R1:W1:Y:S01]  /*2850*/  SHFL.IDX PT, R4, R4, R13, 0x1f ;  /* 0x00001f0d04047589 */ /* 0x00026200000e0000 */
[----:B--2---:R-:W-:-:S02]  /*2860*/  R2UR UR22, R18 ;  /* 0x00000000121672ca */ /* 0x004fc400000e0000 */
[----:B---3--:R-:W-:Y:S02]  /*2870*/  R2UR UR5, R6 ;  /* 0x00000000060572ca */ /* 0x008fe400000e0000 */
[----:B----4-:R-:W-:Y:S02]  /*2880*/  R2UR UR4, R2 ;  /* 0x00000000020472ca */ /* 0x010fe400000e0000 */
[----:B-1----:R-:W-:-:S15]  /*2890*/  R2UR UR23, R20 ;  /* 0x00000000141772ca */ /* 0x002fde00000e0000 */
.L_x_81:
[----:B------:R-:W-:Y:S01]  /*28a0*/  UISETP.GE.AND UP1, UPT, UR6, UR10, UPT ;  /* 0x0000000a0600728c */ /* 0x000fe2000bf26270 */
[----:B------:R-:W-:Y:S01]  /*28b0*/  IMAD.MOV.U32 R16, RZ, RZ, -0x1 ;  /* 0xffffffffff107424 */ /* 0x000fe200078e00ff */
[----:B------:R-:W-:Y:S01]  /*28c0*/  UMOV UR7, URZ ;  /* 0x0000003f00077c82 */ /* 0x000fe20008000000 */
[----:B------:R-:W-:Y:S02]  /*28d0*/  IMAD.MOV.U32 R17, RZ, RZ, -0x1 ;  /* 0xffffffffff117424 */ /* 0x000fe400078e00ff */
[----:B------:R-:W-:Y:S01]  /*28e0*/  IMAD.MOV.U32 R18, RZ, RZ, -0x1 ;  /* 0xffffffffff127424 */ /* 0x000fe200078e00ff */
[----:B------:R-:W-:-:S13]  /*28f0*/  PLOP3.LUT P1, PT, PT, PT, UP1, 0x80, 0x0 ;  /* 0x000000000000781c */ /* 0x000fda0003f2f018 */
[----:B------:R-:W-:Y:S05]  /*2900*/  @P1 BRA `(.L_x_80) ;  /* 0x00000004002c1947 */ /* 0x000fea0003800000 */
[----:B------:R-:W-:Y:S01]  /*2910*/  UIADD3 UR13, UP1, -UR5, UR8, URZ ;  /* 0x00000008050d7290 */ /* 0x000fe2000ff3e13f */
[----:B------:R-:W-:Y:S01]  /*2920*/  R2UR UR11, R5 ;  /* 0x00000000050b72ca */ /* 0x000fe200000e0000 */
[----:B------:R-:W-:Y:S01]  /*2930*/  ULDC UR19, c[0x0][0xb40] ;  /* 0x0002d00000137ab9 */ /* 0x000fe20000000800 */
[----:B------:R-:W-:Y:S01]  /*2940*/  ULDC UR20, c[0x0][0xb30] ;  /* 0x0002cc0000147ab9 */ /* 0x000fe20000000800 */
[----:B------:R-:W-:Y:S01]  /*2950*/  UIADD3.X UR14, ~UR4, UR9, URZ, UP1, !UPT ;  /* 0x00000009040e7290 */ /* 0x000fe20008ffe53f */
[C---:B------:R-:W-:Y:S01]  /*2960*/  R2UR UR10, R4.reuse ;  /* 0x00000000040a72ca */ /* 0x040fe200000e0000 */
[----:B------:R-:W-:Y:S01]  /*2970*/  ULDC UR21, c[0x0][0xb84] ;  /* 0x0002e10000157ab9 */ /* 0x000fe20000000800 */
[----:B------:R-:W-:Y:S01]  /*2980*/  ULDC UR12, c[0x0][0xb28] ;  /* 0x0002ca00000c7ab9 */ /* 0x000fe20000000800 */
[----:B------:R-:W-:Y:S01]  /*2990*/  USHF.R.U32.HI UR15, URZ, UR19, UR14 ;  /* 0x000000133f0f7299 */ /* 0x000fe2000801160e */
[----:B------:R-:W-:Y:S01]  /*29a0*/  SHF.R.U64 R0, R4, UR20, R5 ;  /* 0x0000001404007c19 */ /* 0x000fe20008001205 */
[----:B------:R-:W-:Y:S01]  /*29b0*/  UIADD3 UR12, UR12, -0x1, URZ ;  /* 0xffffffff0c0c7890 */ /* 0x000fe2000fffe03f */
[----:B------:R-:W1:Y:S01]  /*29c0*/  S2UR UR7, SR_CTAID.X ;  /* 0x00000000000779c3 */ /* 0x000e620000002500 */
[----:B------:R-:W-:-:S02]  /*29d0*/  USHF.R.U32.HI UR18, URZ, UR20, UR15 ;  /* 0x000000143f127299 */ /* 0x000fc4000801160f */
[----:B------:R-:W-:Y:S02]  /*29e0*/  USHF.R.U32.HI UR17, URZ, UR20, UR11 ;  /* 0x000000143f117299 */ /* 0x000fe4000801160b */
[----:B------:R-:W-:Y:S02]  /*29f0*/  USHF.R.U32.HI UR16, URZ, UR21, UR18 ;  /* 0x000000153f107299 */ /* 0x000fe40008011612 */
[----:B------:R-:W-:Y:S01]  /*2a00*/  USHF.R.U64 UR11, UR13, UR19, UR14 ;  /* 0x000000130d0b7299 */ /* 0x000fe2000800120e */
[----:B------:R-:W2:Y:S01]  /*2a10*/  @UP2 S2UR UR7, SR_CTAID.Y ;  /* 0x00000000000729c3 */ /* 0x000ea20000002600 */
[----:B------:R-:W-:Y:S01]  /*2a20*/  ULOP3.LUT UR19, UR16, UR17, URZ, 0xfc, !UPT ;  /* 0x0000001110137292 */ /* 0x000fe2000f8efc3f */
[----:B------:R-:W-:Y:S01]  /*2a30*/  R2UR UR14, R0 ;  /* 0x00000000000e72ca */ /* 0x000fe200000e0000 */
[----:B------:R-:W-:Y:S01]  /*2a40*/  UMOV UR10, 0xffffffff ;  /* 0xffffffff000a7882 */ /* 0x000fe20000000000 */
[----:B------:R-:W-:Y:S02]  /*2a50*/  USHF.R.U64 UR15, UR11, UR20, UR15 ;  /* 0x000000140b0f7299 */ /* 0x000fe4000800120f */
[----:B------:R-:W-:Y:S01]  /*2a60*/  USHF.L.U32 UR10, UR10, UR21, URZ ;  /* 0x000000150a0a7299 */ /* 0x000fe2000800063f */
[----:B------:R-:W-:Y:S01]  /*2a70*/  ISETP.NE.U32.AND P1, PT, RZ, UR19, PT ;  /* 0x00000013ff007c0c */ /* 0x000fe2000bf25070 */
[----:B------:R-:W-:-:S02]  /*2a80*/  ULOP3.LUT UR12, UR11, UR12, URZ, 0xc0, !UPT ;  /* 0x0000000c0b0c7292 */ /* 0x000fc4000f8ec03f */
[----:B------:R-:W-:-:S04]  /*2a90*/  ULOP3.LUT UR10, URZ, UR10, URZ, 0x33, !UPT ;  /* 0x0000000a3f0a7292 */ /* 0x000fc8000f8e333f */
[----:B------:R-:W-:Y:S02]  /*2aa0*/  ULOP3.LUT UR13, UR15, UR10, URZ, 0xc0, !UPT ;  /* 0x0000000a0f0d7292 */ /* 0x000fe4000f8ec03f */
[----:B------:R-:W-:-:S04]  /*2ab0*/  USHF.R.U64 UR15, UR15, UR21, UR18 ;  /* 0x000000150f0f7299 */ /* 0x000fc80008001212 */
[----:B-1----:R-:W-:Y:S08]  /*2ac0*/  @!P1 BRA `(.L_x_92) ;  /* 0x0000000000149947 */ /* 0x002ff00003800000 */
[----:B------:R-:W-:-:S07]  /*2ad0*/  MOV R10, 0x2af0 ;  /* 0x00002af0000a7802 */ /* 0x000fce0000000f00 */
[----:B--2--5:R-:W-:Y:S05]  /*2ae0*/  CALL.REL.NOINC `($__internal_0_$__cuda_sm20_div_u64) ;  /* 0x000000dc003c7944 */ /* 0x024fea0003c00000 */
[----:B------:R-:W-:-:S04]  /*2af0*/  UIADD3 UR11, -UR10, URZ, URZ ;  /* 0x0000003f0a0b7290 */ /* 0x000fc8000fffe13f */
[----:B------:R-:W-:Y:S01]  /*2b00*/  UIMAD UR14, UR14, UR11, UR15 ;  /* 0x0000000b0e0e72a4 */ /* 0x000fe2000f8e020f */
[----:B------:R-:W-:Y:S11]  /*2b10*/  BRA `(.L_x_93) ;  /* 0x0000000000587947 */ /* 0x000ff60003800000 */
.L_x_92:
[----:B------:R-:W1:Y:S01]  /*2b20*/  I2F.U32.RP R0, UR14 ;  /* 0x0000000e00007d06 */ /* 0x000e620008209000 */
[----:B------:R-:W-:Y:S01]  /*2b30*/  UMOV UR10, URZ ;  /* 0x0000003f000a7c82 */ /* 0x000fe20008000000 */
[----:B------:R-:W-:-:S06]  /*2b40*/  UISETP.NE.U32.AND UP4, UPT, UR14, URZ, UPT ;  /* 0x0000003f0e00728c */ /* 0x000fcc000bf85070 */
[----:B-1----:R-:W1:Y:S02]  /*2b50*/  MUFU.RCP R0, R0 ;  /* 0x0000000000007308 */ /* 0x002e640000001000 */
[----:B-1----:R-:W-:-:S06]  /*2b60*/  VIADD R2, R0, 0xffffffe ;  /* 0x0ffffffe00027836 */ /* 0x002fcc0000000000 */
[----:B------:R-:W1:Y:S02]  /*2b70*/  F2I.FTZ.U32.TRUNC.NTZ R2, R2 ;  /* 0x0000000200027305 */ /* 0x000e64000021f000 */
[----:B-1----:R-:W-:-:S13]  /*2b80*/  R2UR UR11, R2 ;  /* 0x00000000020b72ca */ /* 0x002fda00000e0000 */
[----:B------:R-:W-:-:S04]  /*2b90*/  UIADD3 UR16, URZ, -UR11, URZ ;  /* 0x8000000b3f107290 */ /* 0x000fc8000fffe03f */
[----:B------:R-:W-:-:S04]  /*2ba0*/  UIMAD UR16, UR16, UR14, URZ ;  /* 0x0000000e101072a4 */ /* 0x000fc8000f8e023f */
[----:B------:R-:W-:-:S04]  /*2bb0*/  UIMAD.WIDE.U32 UR10, UR11, UR16, UR10 ;  /* 0x000000100b0a72a5 */ /* 0x000fc8000f8e000a */
[----:B------:R-:W-:-:S04]  /*2bc0*/  UIMAD.WIDE.U32 UR10, UR11, UR15, URZ ;  /* 0x0000000f0b0a72a5 */ /* 0x000fc8000f8e003f */
[----:B------:R-:W-:-:S04]  /*2bd0*/  UIADD3 UR10, -UR11, URZ, URZ ;  /* 0x0000003f0b0a7290 */ /* 0x000fc8000fffe13f */
[----:B------:R-:W-:-:S04]  /*2be0*/  UIMAD UR10, UR14, UR10, UR15 ;  /* 0x0000000a0e0a72a4 */ /* 0x000fc8000f8e020f */
[----:B------:R-:W-:-:S11]  /*2bf0*/  UISETP.GE.U32.AND UP1, UPT, UR10, UR14, UPT ;  /* 0x0000000e0a00728c */ /* 0x000fd6000bf26070 */
[----:B------:R-:W-:Y:S02]  /*2c00*/  @UP1 UIADD3 UR10, UR10, -UR14, URZ ;  /* 0x8000000e0a0a1290 */ /* 0x000fe4000fffe03f */
[----:B------:R-:W-:Y:S02]  /*2c10*/  @UP1 UIADD3 UR11, UR11, 0x1, URZ ;  /* 0x000000010b0b1890 */ /* 0x000fe4000fffe03f */
[----:B------:R-:W-:-:S11]  /*2c20*/  UISETP.GE.U32.AND UP3, UPT, UR10, UR14, UPT ;  /* 0x0000000e0a00728c */ /* 0x000fd6000bf66070 */
[----:B------:R-:W-:Y:S02]  /*2c30*/  @UP3 UIADD3 UR11, UR11, 0x1, URZ ;  /* 0x000000010b0b3890 */ /* 0x000fe4000fffe03f */
[----:B------:R-:W-:-:S04]  /*2c40*/  @!UP4 ULOP3.LUT UR11, URZ, UR14, URZ, 0x33, !UPT ;  /* 0x0000000e3f0bc292 */ /* 0x000fc8000f8e333f */
[----:B------:R-:W-:-:S04]  /*2c50*/  UIADD3 UR10, -UR11, URZ, URZ ;  /* 0x0000003f0b0a7290 */ /* 0x000fc8000fffe13f */
[----:B------:R-:W-:-:S03]  /*2c60*/  UIMAD UR14, UR14, UR10, UR15 ;  /* 0x0000000a0e0e72a4 */ /* 0x000fc6000f8e020f */
[----:B------:R-:W-:-:S09]  /*2c70*/  UMOV UR10, UR11 ;  /* 0x0000000b000a7c82 */ /* 0x000fd20008000000 */
.L_x_93:
[----:B------:R-:W-:Y:S01]  /*2c80*/  ULDC UR11, c[0x0][0xb84] ;  /* 0x0002e100000b7ab9 */ /* 0x000fe20000000800 */
[----:B------:R-:W-:Y:S01]  /*2c90*/  UMOV UR15, 0x1 ;  /* 0x00000001000f7882 */ /* 0x000fe20000000000 */
[----:B------:R-:W-:Y:S01]  /*2ca0*/  PLOP3.LUT P1, PT, PT, PT, UP2, 0x80, 0x0 ;  /* 0x000000000000781c */ /* 0x000fe20003f2f028 */
[----:B------:R-:W-:Y:S01]  /*2cb0*/  USHF.L.U32 UR11, UR15, UR11, URZ ;  /* 0x0000000b0f0b7299 */ /* 0x000fe2000800063f */
[----:B------:R-:W-:Y:S01]  /*2cc0*/  PLOP3.LUT P2, PT, PT, PT, UP2, 0x80, 0x0 ;  /* 0x000000000000781c */ /* 0x000fe20003f4f028 */
[----:B------:R-:W-:Y:S01]  /*2cd0*/  ULDC UR16, c[0x0][0xb28] ;  /* 0x0002ca0000107ab9 */ /* 0x000fe20000000800 */
[----:B------:R-:W-:Y:S01]  /*2ce0*/  PLOP3.LUT P3, PT, PT, PT, UP2, 0x80, 0x0 ;  /* 0x000000000000781c */ /* 0x000fe20003f6f028 */
[----:B------:R-:W-:Y:S01]  /*2cf0*/  UIMAD UR10, UR11, UR10, UR13 ;  /* 0x0000000a0b0a72a4 */ /* 0x000fe2000f8e020d */
[----:B------:R-:W-:Y:S01]  /*2d00*/  PLOP3.LUT P5, PT, PT, PT, UP2, 0x80, 0x0 ;  /* 0x000000000000781c */ /* 0x000fe20003faf028 */
[----:B------:R-:W-:Y:S01]  /*2d10*/  ULDC UR15, c[0x0][0xb38] ;  /* 0x0002ce00000f7ab9 */ /* 0x000fe20000000800 */
[----:B------:R-:W-:Y:S01]  /*2d20*/  PLOP3.LUT P4, PT, PT, PT, UP2, 0x80, 0x0 ;  /* 0x000000000000781c */ /* 0x000fe20003f8f028 */
[----:B--2---:R-:W-:-:S02]  /*2d30*/  UIMAD UR7, UR10, UR15, UR7 ;  /* 0x0000000f0a0772a4 */ /* 0x004fc4000f8e0207 */
[----:B------:R-:W-:-:S04]  /*2d40*/  UIMAD UR12, UR14, UR16, UR12 ;  /* 0x000000100e0c72a4 */ /* 0x000fc8000f8e020c */
[----:B------:R-:W-:Y:S01]  /*2d50*/  IMAD.U32 R17, RZ, RZ, UR7 ;  /* 0x00000007ff117e24 */ /* 0x000fe2000f8e00ff */
[----:B------:R-:W-:Y:S01]  /*2d60*/  UMOV UR7, 0x1 ;  /* 0x0000000100077882 */ /* 0x000fe20000000000 */
[----:B------:R-:W-:Y:S02]  /*2d70*/  @P1 IMAD.U32 R16, RZ, RZ, UR12 ;  /* 0x0000000cff101e24 */ /* 0x000fe4000f8e00ff */
[----:B------:R-:W-:Y:S02]  /*2d80*/  @P2 IMAD.U32 R18, RZ, RZ, UR6 ;  /* 0x00000006ff122e24 */ /* 0x000fe4000f8e00ff */
[----:B------:R-:W-:Y:S02]  /*2d90*/  @!P3 IMAD.MOV.U32 R16, RZ, RZ, R17 ;  /* 0x000000ffff10b224 */ /* 0x000fe400078e0011 */
[----:B------:R-:W-:Y:S02]  /*2da0*/  @!P5 IMAD.U32 R18, RZ, RZ, UR6 ;  /* 0x00000006ff12de24 */ /* 0x000fe4000f8e00ff */
[----:B------:R-:W-:-:S07]  /*2db0*/  @!P4 IMAD.U32 R17, RZ, RZ, UR12 ;  /* 0x0000000cff11ce24 */ /* 0x000fce000f8e00ff */
.L_x_80:
[----:B------:R-:W-:-:S13]  /*2dc0*/  ISETP.NE.AND P1, PT, RZ, UR7, PT ;  /* 0x00000007ff007c0c */ /* 0x000fda000bf25270 */
[----:B------:R-:W-:Y:S05]  /*2dd0*/  @!P1 EXIT ;  /* 0x000000000000994d */ /* 0x000fea0003800000 */
[----:B------:R-:W1:Y:S02]  /*2de0*/  LDC.64 R6, c[0x0][0x290] ;  /* 0x0000a400ff067b82 */ /* 0x000e640000000a00 */
[----:B-1----:R-:W-:-:S05]  /*2df0*/  IMAD.WIDE R6, R18, 0xc, R6 ;  /* 0x0000000c12067825 */ /* 0x002fca00078e0206 */
[----:B------:R1:W5:Y:S04]  /*2e00*/  LDG.E R2, desc[UR56][R6.64] ;  /* 0x0000003806027981 */ /* 0x000368000c1e1900 */
[----:B------:R1:W5:Y:S04]  /*2e10*/  LDG.E R0, desc[UR56][R6.64+0x4] ;  /* 0x0000043806007981 */ /* 0x000368000c1e1900 */
[----:B------:R1:W5:Y:S01]  /*2e20*/  LDG.E R32, desc[UR56][R6.64+0x8] ;  /* 0x0000083806207981 */ /* 0x000362000c1e1900 */
[----:B------:R-:W-:Y:S01]  /*2e30*/  R2UR UR44, R18 ;  /* 0x00000000122c72ca */ /* 0x000fe200000e0000 */
[----:B------:R-:W2:Y:S01]  /*2e40*/  S2UR UR43, SR_CgaCtaId ;  /* 0x00000000002b79c3 */ /* 0x000ea20000008800 */
[----:B------:R-:W-:-:S11]  /*2e50*/  ISETP.NE.AND P1, PT, RZ, UR28, PT ;  /* 0x0000001cff007c0c */ /* 0x000fd6000bf25270 */
[----:B------:R-:W-:Y:S02]  /*2e60*/  USHF.R.S32.HI UR44, URZ, 0x1f, UR44 ;  /* 0x0000001f3f2c7899 */ /* 0x000fe4000801142c */
[----:B-1----:R-:W-:Y:S10]  /*2e70*/  @!P1 BRA `(.L_x_94) ;  /* 0x0000005800449947 */ /* 0x002ff40003800000 */
[----:B------:R-:W-:-:S04]  /*2e80*/  UIADD3 UR4, UR28, -0x1, URZ ;  /* 0xffffffff1c047890 */ /* 0x000fc8000fffe03f */
[----:B------:R-:W-:-:S06]  /*2e90*/  UISETP.GT.U32.AND UP0, UPT, UR4, 0x1, UPT ;  /* 0x000000010400788c */ /* 0x000fcc000bf04070 */
[----:B------:R-:W-:-:S13]  /*2ea0*/  PLOP3.LUT P0, PT, PT, PT, UP0, 0x80, 0x0 ;  /* 0x000000000000781c */ /* 0x000fda0003f0f008 */
[----:B--2---:R-:W-:Y:S05]  /*2eb0*/  @P0 EXIT ;  /* 0x000000000000094d */ /* 0x004fea0003800000 */
.L_x_95:
[----:B------:R-:W-:-:S08]  /*2ec0*/  NOP ;  /* 0x0000000000007918 */ /* 0x000fd00000000000 */
[----:B------:R-:W1:Y:S02]  /*2ed0*/  USETMAXREG.TRY_ALLOC.CTAPOOL UP0, 0xe8 ;  /* 0x000000e8000079c8 */ /* 0x000e640008000600 */
[----:B-1----:R-:W-:-:S13]  /*2ee0*/  PLOP3.LUT P0, PT, PT, PT, UP0, 0x80, 0x0 ;  /* 0x000000000000781c */ /* 0x002fda0003f0f008 */
[----:B------:R-:W-:Y:S05]  /*2ef0*/  @!P0 BRA `(.L_x_95) ;  /* 0xfffffffc00f08947 */ /* 0x000fea000383ffff */
[----:B------:R-:W1:Y:S01]  /*2f00*/  SHFL.IDX PT, R3, R3, RZ, 0x1f ;  /* 0x00001fff03037589 */ /* 0x000e6200000e0000 */
[----:B------:R-:W-:Y:S01]  /*2f10*/  UMOV UR58, URZ ;  /* 0x0000003f003a7c82 */ /* 0x000fe20008000000 */
[----:B------:R-:W-:Y:S01]  /*2f20*/  UMOV UR59, URZ ;  /* 0x0000003f003b7c82 */ /* 0x000fe20008000000 */
[----:B-1----:R-:W-:-:S13]  /*2f30*/  LOP3.LUT P0, RZ, R3, 0x3, RZ, 0xc0, !PT ;  /* 0x0000000303ff7812 */ /* 0x002fda000780c0ff */
[----:B------:R-:W-:Y:S05]  /*2f40*/  @P0 BRA `(.L_x_96) ;  /* 0x0000000000b40947 */ /* 0x000fea0003800000 */
[----:B------:R-:W-:Y:S01]  /*2f50*/  ELECT P0, URZ, PT ;  /* 0x00000000003f782f */ /* 0x000fe20003800000 */
[----:B------:R-:W-:-:S12]  /*2f60*/  BSSY B0, `(.L_x_97) ;  /* 0x0000020000007945 */ /* 0x000fd80003800000 */
[----:B------:R-:W-:Y:S05]  /*2f70*/  @!P0 BRA `(.L_x_98) ;  /* 0x0000000000788947 */ /* 0x000fea0003800000 */
[----:B------:R-:W1:Y:S01]  /*2f80*/  S2UR UR5, SR_CgaCtaId ;  /* 0x00000000000579c3 */ /* 0x000e620000008800 */
[----:B------:R-:W-:Y:S01]  /*2f90*/  UISETP.NE.AND UP0, UPT, UR28, 0x1, UPT ;  /* 0x000000011c00788c */ /* 0x000fe2000bf05270 */
[----:B------:R-:W-:-:S06]  /*2fa0*/  UMOV UR4, 0x400 ;  /* 0x0000040000047882 */ /* 0x000fcc0000000000 */
[----:B------:R-:W2:Y:S08]  /*2fb0*/  LDC.64 R4, c[0x0][0x980] ;  /* 0x00026000ff047b82 */ /* 0x000eb00000000a00 */
[----:B------:R-:W2:Y:S08]  /*2fc0*/  LDC.64 R6, c[0x0][0x988] ;  /* 0x00026200ff067b82 */ /* 0x000eb00000000a00 */
[----:B-----5:R-:W3:Y:S01]  /*2fd0*/  LDC.64 R8, c[0x0][0x990] ;  /* 0x00026400ff087b82 */ /* 0x020ee20000000a00 */
[----:B-1----:R-:W-:-:S04]  /*2fe0*/  ULEA UR4, UR5, UR4, 0x18 ;  /* 0x0000000405047291 */ /* 0x002fc8000f8ec03f */
[----:B------:R-:W-:Y:S02]  /*2ff0*/  UIADD3 UR5, UR4, 0x80, URZ ;  /* 0x0000008004057890 */ /* 0x000fe4000fffe03f */
[----:B------:R-:W-:Y:S01]  /*3000*/  @!UP0 UIADD3 UR5, UR4, URZ, URZ ;  /* 0x0000003f04058290 */ /* 0x000fe2000fffe03f */
[----:B------:R-:W3:Y:S08]  /*3010*/  LDC.64 R10, c[0x0][0x998] ;  /* 0x00026600ff0a7b82 */ /* 0x000ef00000000a00 */
[----:B------:R-:W1:Y:S01]  /*3020*/  LDC.64 R12, c[0x0][0x9a0] ;  /* 0x00026800ff0c7b82 */ /* 0x000e620000000a00 */
[----:B--2---:R2:W-:Y:S07]  /*3030*/  STS.128 [UR5+0x37100], R4 ;  /* 0x03710004ff007988 */ /* 0x0045ee0008000c05 */
[----:B------:R-:W1:Y:S08]  /*3040*/  LDC.64 R14, c[0x0][0x9a8] ;  /* 0x00026a00ff0e7b82 */ /* 0x000e700000000a00 */
[----:B------:R-:W4:Y:S01]  /*3050*/  LDC.64 R20, c[0x0][0x9b0] ;  /* 0x00026c00ff147b82 */ /* 0x000f220000000a00 */
[----:B---3--:R2:W-:Y:S07]  /*3060*/  STS.128 [UR5+0x37110], R8 ;  /* 0x03711008ff007988 */ /* 0x0085ee0008000c05 */
[----:B------:R-:W4:Y:S08]  /*3070*/  LDC.64 R22, c[0x0][0x9b8] ;  /* 0x00026e00ff167b82 */ /* 0x000f300000000a00 */
[----:B------:R-:W3:Y:S01]  /*3080*/  LDC.64 R24, c[0x0][0x9c0] ;  /* 0x00027000ff187b82 */ /* 0x000ee20000000a00 */
[----:B-1----:R2:W-:Y:S07]  /*3090*/  STS.128 [UR5+0x37120], R12 ;  /* 0x0371200cff007988 */ /* 0x0025ee0008000c05 */
[----:B------:R-:W3:Y:S08]  /*30a0*/  LDC.64 R26, c[0x0][0x9c8] ;  /* 0x00027200ff1a7b82 */ /* 0x000ef00000000a00 */
[----:B------:R-:W1:Y:S01]  /*30b0*/  LDC.64 R28, c[0x0][0x9d0] ;  /* 0x00027400ff1c7b82 */ /* 0x000e620000000a00 */
[----:B----4-:R2:W-:Y:S07]  /*30c0*/  STS.128 [UR5+0x37130], R20 ;  /* 0x03713014ff007988 */ /* 0x0105ee0008000c05 */
[----:B------:R-:W1:Y:S08]  /*30d0*/  LDC.64 R30, c[0x0][0x9d8] ;  /* 0x00027600ff1e7b82 */ /* 0x000e700000000a00 */
[----:B------:R-:W4:Y:S01]  /*30e0*/  LDC.64 R32, c[0x0][0x9e0] ;  /* 0x00027800ff207b82 */ /* 0x000f220000000a00 */
[----:B---3--:R2:W-:Y:S07]  /*30f0*/  STS.128 [UR5+0x37140], R24 ;  /* 0x03714018ff007988 */ /* 0x0085ee0008000c05 */
[----:B------:R-:W4:Y:S08]  /*3100*/  LDC.64 R34, c[0x0][0x9e8] ;  /* 0x00027a00ff227b82 */ /* 0x000f300000000a00 */
[----:B------:R-:W3:Y:S01]  /*3110*/  LDC.64 R36, c[0x0][0x9f0] ;  /* 0x00027c00ff247b82 */ /* 0x000ee20000000a00 */
[----:B-1----:R2:W-:Y:S07]  /*3120*/  STS.128 [UR5+0x37150], R28 ;  /* 0x0371501cff007988 */ /* 0x0025ee0008000c05 */
[----:B------:R-:W3:Y:S01]  /*3130*/  LDC.64 R38, c[0x0][0x9f8] ;  /* 0x00027e00ff267b82 */ /* 0x000ee20000000a00 */
[----:B----4-:R2:W-:Y:S04]  /*3140*/  STS.128 [UR5+0x37160], R32 ;  /* 0x03716020ff007988 */ /* 0x0105e80008000c05 */
[----:B---3--:R2:W-:Y:S02]  /*3150*/  STS.128 [UR5+0x37170], R36 ;  /* 0x03717024ff007988 */ /* 0x0085e40008000c05 */
.L_x_98:
[----:B------:R-:W-:Y:S05]  /*3160*/  BSYNC B0 ;  /* 0x0000000000007941 */ /* 0x000fea0003800000 */
.L_x_97:
[----:B------:R-:W-:Y:S01]  /*3170*/  S2UR UR6, SR_CTAID.X ;  /* 0x00000000000679c3 */ /* 0x000fe20000002500 */
[----:B------:R-:W-:Y:S01]  /*3180*/  UISETP.NE.AND UP0, UPT, UR28, 0x1, UPT ;  /* 0x000000011c00788c */ /* 0x000fe2000bf05270 */
[----:B------:R-:W-:-:S06]  /*3190*/  NOP ;  /* 0x0000000000007918 */ /* 0x000fcc0000000000 */
[----:B------:R-:W1:Y:S01]  /*31a0*/  S2UR UR7, SR_CTAID.Y ;  /* 0x00000000000779c3 */ /* 0x000e620000002600 */
[----:B------:R-:W-:Y:S01]  /*31b0*/  ULDC UR4, c[0x0][0xb04] ;  /* 0x0002c10000047ab9 */ /* 0x000fe20000000800 */
[----:B------:R-:W-:Y:S01]  /*31c0*/  ULDC UR5, c[0x0][0xc] ;  /* 0x0000030000057ab9 */ /* 0x000fe20000000800 */
[----:B------:R-:W-:Y:S01]  /*31d0*/  USEL UR4, UR4, URZ, UP0 ;  /* 0x0000003f04047287 */ /* 0x000fe20008000000 */
[----:B------:R-:W-:Y:S01]  /*31e0*/  ULDC.64 UR58, c[0x0][0xa80] ;  /* 0x0002a000003a7ab9 */ /* 0x000fe20000000a00 */
[----:B-1----:R-:W-:-:S04]  /*31f0*/  UIMAD UR5, UR7, UR5, UR6 ;  /* 0x00000005070572a4 */ /* 0x002fc8000f8e0206 */
[----:B------:R-:W-:-:S04]  /*3200*/  UIADD3 UR4, UR4, UR5, URZ ;  /* 0x0000000504047290 */ /* 0x000fc8000fffe03f */
[----:B------:R-:W-:-:S12]  /*3210*/  UIMAD.WIDE UR58, UR4, 0x80, UR58 ;  /* 0x00000080043a78a5 */ /* 0x000fd8000f8e023a */
.L_x_96:
[----:B------:R-:W-:-:S13]  /*3220*/  ISETP.NE.AND P0, PT, RZ, UR51, PT ;  /* 0x00000033ff007c0c */ /* 0x000fda000bf05270 */
[----:B------:R-:W-:Y:S05]  /*3230*/  @P0 BRA `(.L_x_99) ;  /* 0x0000000400200947 */ /* 0x000fea0003800000 */
[----:B------:R-:W-:Y:S01]  /*3240*/  ELECT P0, URZ, PT ;  /* 0x00000000003f782f */ /* 0x000fe20003800000 */
[----:B------:R-:W-:-:S12]  /*3250*/  BSSY B0, `(.L_x_100) ;  /* 0x0000031000007945 */ /* 0x000fd80003800000 */
[----:B------:R-:W-:Y:S05]  /*3260*/  @!P0 BRA `(.L_x_101) ;  /* 0x0000000000bc8947 */ /* 0x000fea0003800000 */
[----:B------:R-:W-:Y:S01]  /*3270*/  IMAD.U32 R3, RZ, RZ, UR44 ;  /* 0x0000002cff037e24 */ /* 0x000fe2000f8e00ff */
[----:B------:R-:W-:Y:S01]  /*3280*/  ULDC.64 UR4, c[0x0][0xaa0] ;  /* 0x0002a80000047ab9 */ /* 0x000fe20000000a00 */
[----:B--2---:R-:W-:-:S03]  /*3290*/  IMAD.SHL.U32 R4, R18, 0x8, RZ ;  /* 0x0000000812047824 */ /* 0x004fc600078e00ff */
[----:B------:R-:W-:Y:S02]  /*32a0*/  SHF.L.U64.HI R3, R18, 0x3, R3 ;  /* 0x0000000312037819 */ /* 0x000fe40000010203 */
[----:B------:R-:W-:-:S04]  /*32b0*/  IADD3 R6, P0, R4, UR4, RZ ;  /* 0x0000000404067c10 */ /* 0x000fc8000ff1e0ff */
[----:B------:R-:W-:Y:S01]  /*32c0*/  IADD3.X R7, R3, UR5, RZ, P0, !PT ;  /* 0x0000000503077c10 */ /* 0x000fe200087fe4ff */
[----:B------:R-:W-:-:S05]  /*32d0*/  ULDC.64 UR4, c[0x0][0xa98] ;  /* 0x0002a60000047ab9 */ /* 0x000fca0000000a00 */
[----:B------:R-:W2:Y:S01]  /*32e0*/  LDG.E.64 R6, desc[UR56][R6.64] ;  /* 0x0000003806067981 */ /* 0x000ea2000c1e1b00 */
[----:B------:R-:W-:-:S04]  /*32f0*/  IADD3 R4, P0, R4, UR4, RZ ;  /* 0x0000000404047c10 */ /* 0x000fc8000ff1e0ff */
[----:B------:R-:W-:-:S06]  /*3300*/  IADD3.X R5, R3, UR5, RZ, P0, !PT ;  /* 0x0000000503057c10 */ /* 0x000fcc00087fe4ff */
[----:B------:R-:W3:Y:S01]  /*3310*/  LDG.E.64 R4, desc[UR56][R4.64] ;  /* 0x0000003804047981 */ /* 0x000ee2000c1e1b00 */
[----:B------:R-:W1:Y:S01]  /*3320*/  S2UR UR5, SR_CgaCtaId ;  /* 0x00000000000579c3 */ /* 0x000e620000008800 */
[----:B------:R-:W-:Y:S01]  /*3330*/  UISETP.NE.AND UP0, UPT, UR28, 0x1, UPT ;  /* 0x000000011c00788c */ /* 0x000fe2000bf05270 */
[----:B-----5:R-:W-:Y:S01]  /*3340*/  VIADD R9, R0, 0xffffffff ;  /* 0xffffffff00097836 */ /* 0x020fe20000000000 */
[----:B------:R-:W-:Y:S01]  /*3350*/  UMOV UR4, 0x400 ;  /* 0x0000040000047882 */ /* 0x000fe20000000000 */
[----:B------:R-:W-:Y:S01]  /*3360*/  CS2R R10, SRZ ;  /* 0x00000000000a7805 */ /* 0x000fe2000001ff00 */
[----:B-1----:R-:W-:-:S04]  /*3370*/  ULEA UR4, UR5, UR4, 0x18 ;  /* 0x0000000405047291 */ /* 0x002fc8000f8ec03f */
[----:B------:R-:W-:-:S03]  /*3380*/  UIADD3 UR5, UR4, 0x80, URZ ;  /* 0x0000008004057890 */ /* 0x000fc6000fffe03f */
[----:B------:R-:W-:-:S04]  /*3390*/  @!UP0 UIADD3 UR5, UR4, URZ, URZ ;  /* 0x0000003f04058290 */ /* 0x000fc8000fffe03f */
[----:B------:R-:W-:-:S05]  /*33a0*/  UIADD3 UR4, UR5, 0x37100, URZ ;  /* 0x0003710005047890 */ /* 0x000fca000fffe03f */
[----:B------:R-:W1:Y:S01]  /*33b0*/  LDS R3, [UR5+0x3711c] ;  /* 0x03711c05ff037984 */ /* 0x000e620008000800 */
[----:B------:R-:W-:-:S03]  /*33c0*/  IMAD.U32 R14, RZ, RZ, UR4 ;  /* 0x00000004ff0e7e24 */ /* 0x000fc6000f8e00ff */
[----:B------:R-:W-:Y:S02]  /*33d0*/  STS [UR5+0x37130], RZ ;  /* 0x037130ffff007988 */ /* 0x000fe40008000805 */
[----:B------:R-:W-:-:S05]  /*33e0*/  SHF.R.U64 R14, R14, 0x4, RZ ;  /* 0x000000040e0e7819 */ /* 0x000fca00000012ff */
[----:B------:R-:W-:Y:S04]  /*33f0*/  STS [UR5+0x37110], R14 ;  /* 0x0371100eff007988 */ /* 0x000fe80008000805 */
[----:B------:R-:W-:Y:S01]  /*3400*/  STS [UR5+0x37114], R14 ;  /* 0x0371140eff007988 */ /* 0x000fe20008000805 */
[C---:B--2---:R-:W-:Y:S01]  /*3410*/  SHF.L.U64.HI R13, R6.reuse, 0x1, R7 ;  /* 0x00000001060d7819 */ /* 0x044fe20000010207 */
[----:B------:R-:W-:-:S03]  /*3420*/  IMAD.SHL.U32 R6, R6, 0x2, RZ ;  /* 0x0000000206067824 */ /* 0x000fc600078e00ff */
[----:B------:R-:W-:Y:S02]  /*3430*/  LOP3.LUT R13, R13, 0x1fffffff, RZ, 0xc0, !PT ;  /* 0x1fffffff0d0d7812 */ /* 0x000fe400078ec0ff */
[----:B------:R-:W-:Y:S02]  /*3440*/  LOP3.LUT R0, R6, 0xfffffffe, RZ, 0xc0, !PT ;  /* 0xfffffffe06007812 */ /* 0x000fe400078ec0ff */
[--C-:B------:R-:W-:Y:S02]  /*3450*/  SHF.R.U32.HI R8, RZ, 0x4, R13.reuse ;  /* 0x00000004ff087819 */ /* 0x100fe4000001160d */
[----:B------:R-:W-:Y:S01]  /*3460*/  SHF.R.U64 R0, R0, 0x4, R13 ;  /* 0x0000000400007819 */ /* 0x000fe2000000120d */
[----:B---3--:R-:W-:Y:S01]  /*3470*/  STS.64 [UR5+0x37100], R4 ;  /* 0x03710004ff007988 */ /* 0x008fe20008000a05 */
[----:B-1----:R-:W-:-:S03]  /*3480*/  LOP3.LUT R3, R3, 0xf, R8, 0xb8, !PT ;  /* 0x0000000f03037812 */ /* 0x002fc600078eb808 */
[----:B------:R-:W-:Y:S04]  /*3490*/  STS [UR5+0x3710c], R0 ;  /* 0x03710c00ff007988 */ /* 0x000fe80008000805 */
[----:B------:R-:W-:Y:S04]  /*34a0*/  STS [UR5+0x3711c], R3 ;  /* 0x03711c03ff007988 */ /* 0x000fe80008000805 */
[----:B------:R-:W1:Y:S02]  /*34b0*/  LDS R7, [UR5+0x3711c] ;  /* 0x03711c05ff077984 */ /* 0x000e640008000800 */
[----:B-1----:R-:W-:-:S05]  /*34c0*/  LOP3.LUT R7, R7, 0xf0, RZ, 0xb8, !PT ;  /* 0x000000f007077812 */ /* 0x002fca00078eb8ff */
[----:B------:R-:W-:Y:S04]  /*34d0*/  STS [UR5+0x3711c], R7 ;  /* 0x03711c07ff007988 */ /* 0x000fe80008000805 */
[----:B------:R-:W1:Y:S02]  /*34e0*/  LDS R8, [UR5+0x3711c] ;  /* 0x03711c05ff087984 */ /* 0x000e640008000800 */
[----:B-1----:R-:W-:Y:S01]  /*34f0*/  LOP3.LUT R15, R8, 0xf00, RZ, 0xb8, !PT ;  /* 0x00000f00080f7812 */ /* 0x002fe200078eb8ff */
[----:B------:R-:W-:-:S04]  /*3500*/  VIADD R8, R2, 0xffffffff ;  /* 0xffffffff02087836 */ /* 0x000fc80000000000 */
[----:B------:R-:W-:Y:S04]  /*3510*/  STS.64 [UR5+0x37118], R14 ;  /* 0x0371180eff007988 */ /* 0x000fe80008000a05 */
[----:B------:R-:W1:Y:S04]  /*3520*/  LDS R12, [UR5+0x3711c] ;  /* 0x03711c05ff0c7984 */ /* 0x000e680008000800 */
[----:B------:R3:W-:Y:S01]  /*3530*/  STS.128 [UR5+0x37120], R8 ;  /* 0x03712008ff007988 */ /* 0x0007e20008000c05 */
[----:B-1----:R-:W-:-:S05]  /*3540*/  LOP3.LUT R12, R12, 0xf000, RZ, 0xb8, !PT ;  /* 0x0000f0000c0c7812 */ /* 0x002fca00078eb8ff */
[----:B------:R3:W-:Y:S02]  /*3550*/  STS [UR5+0x3711c], R12 ;  /* 0x03711c0cff007988 */ /* 0x0007e40008000805 */
.L_x_101:
[----:B------:R-:W-:Y:S05]  /*3560*/  BSYNC B0 ;  /* 0x0000000000007941 */ /* 0x000fea0003800000 */
.L_x_100:
[----:B------:R-:W-:Y:S01]  /*3570*/  ELECT P0, URZ, PT ;  /* 0x00000000003f782f */ /* 0x000fe20003800000 */
[----:B------:R-:W-:Y:S01]  /*3580*/  NOP ;  /* 0x0000000000007918 */ /* 0x000fe20000000000 */
[----:B------:R-:W-:Y:S11]  /*3590*/  BSSY B0, `(.L_x_102) ;  /* 0x0000004000007945 */ /* 0x000ff60003800000 */
[----:B------:R-:W-:Y:S05]  /*35a0*/  @!P0 BRA `(.L_x_103) ;  /* 0x0000000000088947 */ /* 0x000fea0003800000 */
[----:B------:R0:W-:Y:S01]  /*35b0*/  UTMACMDFLUSH ;  /* 0x00000000000079b7 */ /* 0x0001e20000000000 */
[----:B------:R-:W-:-:S04]  /*35c0*/  DEPBAR.LE SB0, 0x0 ;  /* 0x000080000000791a */ /* 0x000fc80000000000 */
.L_x_103:
[----:B------:R-:W-:Y:S05]  /*35d0*/  BSYNC B0 ;  /* 0x0000000000007941 */ /* 0x000fea0003800000 */
.L_x_102:
[----:B------:R-:W1:Y:S01]  /*35e0*/  S2UR UR5, SR_CgaCtaId ;  /* 0x00000000000579c3 */ /* 0x000e620000008800 */
[----:B-----5:R-:W4:Y:S01]  /*35f0*/  S2R R0, SR_LANEID ;  /* 0x0000000000007919 */ /* 0x020f220000000000 */
[----:B------:R-:W-:Y:S01]  /*3600*/  UISETP.NE.AND UP0, UPT, UR28, 0x1, UPT ;  /* 0x000000011c00788c */ /* 0x000fe2000bf05270 */
[----:B------:R-:W-:Y:S02]  /*3610*/  UMOV UR4, 0x400 ;  /* 0x0000040000047882 */ /* 0x000fe40000000000 */
[----:B-1----:R-:W-:-:S04]  /*3620*/  ULEA UR4, UR5, UR4, 0x18 ;  /* 0x0000000405047291 */ /* 0x002fc8000f8ec03f */
[----:B------:R-:W-:-:S04]  /*3630*/  UIADD3 UR5, UR4, 0x80, URZ ;  /* 0x0000008004057890 */ /* 0x000fc8000fffe03f */
[----:B------:R-:W-:Y:S01]  /*3640*/  @!UP0 UIADD3 UR5, UR4, URZ, URZ ;  /* 0x0000003f04058290 */ /* 0x000fe2000fffe03f */
[----:B----4-:R-:W-:-:S05]  /*3650*/  IMAD.SHL.U32 R0, R0, 0x4, RZ ;  /* 0x0000000400007824 */ /* 0x010fca00078e00ff */
[----:B------:R-:W-:Y:S01]  /*3660*/  IMAD.U32 R3, RZ, RZ, UR5 ;  /* 0x00000005ff037e24 */ /* 0x000fe2000f8e00ff */
[----:B------:R-:W-:-:S04]  /*3670*/  IADD3 R2, P0, R0, UR58, RZ ;  /* 0x0000003a00027c10 */ /* 0x000fc8000ff1e0ff */
[----:B--2---:R-:W-:Y:S01]  /*3680*/  IADD3 R4, R0, 0x37100, R3 ;  /* 0x0003710000047810 */ /* 0x004fe20007ffe003 */
[----:B------:R-:W-:-:S04]  /*3690*/  IMAD.X R3, RZ, RZ, UR59, P0 ;  /* 0x0000003bff037e24 */ /* 0x000fc800080e06ff */
[----:B------:R-:W1:Y:S04]  /*36a0*/  LDS R5, [R4] ;  /* 0x0000000004057984 */ /* 0x000e680000000800 */
[----:B-1----:R1:W5:Y:S02]  /*36b0*/  ATOMG.E.EXCH.STRONG.GPU PT, RZ, [R2], R5 ;  /* 0x0000000502ff73a8 */ /* 0x00236400041ee100 */
.L_x_99:
[----:B-----5:R-:W-:Y:S01]  /*36c0*/  SHF.R.S32.HI R0, RZ, 0x1f, R19 ;  /* 0x0000001fff007819 */ /* 0x020fe20000011413 */
[----:B------:R-:W4:Y:S01]  /*36d0*/  S2UR UR45, SR_CgaCtaId ;  /* 0x00000000002d79c3 */ /* 0x000f220000008800 */
[----:B------:R-:W-:Y:S01]  /*36e0*/  UISETP.NE.AND UP0, UPT, UR28, 0x1, UPT ;  /* 0x000000011c00788c */ /* 0x000fe2000bf05270 */
[----:B------:R-:W-:Y:S01]  /*36f0*/  IMAD.MOV.U32 R64, RZ, RZ, 0x1 ;  /* 0x00000001ff407424 */ /* 0x000fe200078e00ff */
[----:B------:R-:W-:Y:S01]  /*3700*/  LEA.HI R0, R0, R19, RZ, 0x8 ;  /* 0x0000001300007211 */ /* 0x000fe200078f40ff */
[----:B------:R-:W-:Y:S01]  /*3710*/  UMOV UR46, 0x400 ;  /* 0x00000400002e7882 */ /* 0x000fe20000000000 */
[----:B------:R-:W-:Y:S01]  /*3720*/  IMAD.MOV.U32 R65, RZ, RZ, RZ ;  /* 0x000000ffff417224 */ /* 0x000fe200078e00ff */
[----:B------:R-:W-:Y:S01]  /*3730*/  ULOP3.LUT UR50, UR41, 0x1, URZ, 0xfc, !UPT ;  /* 0x0000000129327892 */ /* 0x000fe2000f8efc3f */
[----:B------:R-:W-:Y:S01]  /*3740*/  LOP3.LUT R0, R0, 0xffffff00, RZ, 0xc0, !PT ;  /* 0xffffff0000007812 */ /* 0x000fe200078ec0ff */
[----:B--2---:R-:W-:Y:S01]  /*3750*/  IMAD.MOV.U32 R23, RZ, RZ, RZ ;  /* 0x000000ffff177224 */ /* 0x004fe200078e00ff */
[----:B------:R-:W-:-:S02]  /*3760*/  ULOP3.LUT UR49, UR42, 0x1, URZ, 0xfc, !UPT ;  /* 0x000000012a317892 */ /* 0x000fc4000f8efc3f */
[----:B------:R-:W-:Y:S01]  /*3770*/  ULOP3.LUT UR47, UR40, 0x1, URZ, 0xfc, !UPT ;  /* 0x00000001282f7892 */ /* 0x000fe2000f8efc3f */
[----:B------:R-:W-:Y:S01]  /*3780*/  IMAD.IADD R0, R19, 0x1, -R0 ;  /* 0x0000000113007824 */ /* 0x000fe200078e0a00 */
[----:B------:R-:W-:Y:S01]  /*3790*/  UMOV UR36, URZ ;  /* 0x0000003f00247c82 */ /* 0x000fe20008000000 */
[----:B------:R-:W-:Y:S01]  /*37a0*/  IMAD.MOV.U32 R19, RZ, RZ, 0x1 ;  /* 0x00000001ff137424 */ /* 0x000fe200078e00ff */
[----:B------:R-:W-:Y:S01]  /*37b0*/  UMOV UR37, URZ ;  /* 0x0000003f00257c82 */ /* 0x000fe20008000000 */
[C---:B-1----:R-:W-:Y:S01]  /*37c0*/  IMAD.SHL.U32 R5, R0.reuse, 0x40, RZ ;  /* 0x0000004000057824 */ /* 0x042fe200078e00ff */
[----:B------:R-:W-:Y:S01]  /*37d0*/  SHF.R.S32.HI R3, RZ, 0x1f, R0 ;  /* 0x0000001fff037819 */ /* 0x000fe20000011400 */
[C---:B------:R-:W-:Y:S01]  /*37e0*/  VIADD R35, R0.reuse, 0x1f ;  /* 0x0000001f00237836 */ /* 0x040fe20000000000 */
[-C--:B------:R-:W-:Y:S01]  /*37f0*/  LEA.HI R2, R0, R0.reuse, RZ, 0x1 ;  /* 0x0000000000027211 */ /* 0x080fe200078f08ff */
[----:B------:R-:W-:Y:S01]  /*3800*/  UMOV UR54, URZ ;  /* 0x0000003f00367c82 */ /* 0x000fe20008000000 */
[-C--:B------:R-:W-:Y:S01]  /*3810*/  LEA.HI R4, R3, R0.reuse, RZ, 0x5 ;  /* 0x0000000003047211 */ /* 0x080fe200078f28ff */
[----:B------:R-:W-:Y:S01]  /*3820*/  UMOV UR38, URZ ;  /* 0x0000003f00267c82 */ /* 0x000fe20008000000 */
[----:B------:R-:W-:Y:S01]  /*3830*/  LOP3.LUT R7, R5, 0x40, RZ, 0xc0, !PT ;  /* 0x0000004005077812 */ /* 0x000fe200078ec0ff */
[----:B----4-:R-:W-:Y:S01]  /*3840*/  ULEA UR46, UR45, UR46, 0x18 ;  /* 0x0000002e2d2e7291 */ /* 0x010fe2000f8ec03f */
[CC--:B------:R-:W-:Y:S01]  /*3850*/  LEA.HI R5, R3.reuse, R0.reuse, RZ, 0x7 ;  /* 0x0000000003057211 */ /* 0x0c0fe200078f38ff */
[----:B------:R-:W-:Y:S01]  /*3860*/  UMOV UR39, URZ ;  /* 0x0000003f00277c82 */ /* 0x000fe20008000000 */
[----:B------:R-:W-:Y:S01]  /*3870*/  SHF.R.S32.HI R2, RZ, 0x1, R2 ;  /* 0x00000001ff027819 */ /* 0x000fe20000011402 */
[----:B------:R-:W-:Y:S01]  /*3880*/  UIADD3 UR48, UR46, 0x80, URZ ;  /* 0x000000802e307890 */ /* 0x000fe2000fffe03f */
[CC--:B---3--:R-:W-:Y:S01]  /*3890*/  LEA.HI R8, R3.reuse, R0.reuse, RZ, 0x4 ;  /* 0x0000000003087211 */ /* 0x0c8fe200078f20ff */
[----:B------:R-:W-:Y:S01]  /*38a0*/  @!UP0 UIADD3 UR48, UR46, URZ, URZ ;  /* 0x0000003f2e308290 */ /* 0x000fe2000fffe03f */
[----:B------:R-:W-:Y:S01]  /*38b0*/  SHF.R.S32.HI R4, RZ, 0x5, R4 ;  /* 0x00000005ff047819 */ /* 0x000fe20000011404 */
[----:B------:R-:W-:Y:S01]  /*38c0*/  IMAD.SHL.U32 R2, R2, 0x80, RZ ;  /* 0x0000008002027824 */ /* 0x000fe200078e00ff */
[----:B------:R-:W-:Y:S01]  /*38d0*/  LEA.HI R6, R3, R0, RZ, 0x3 ;  /* 0x0000000003067211 */ /* 0x000fe200078f18ff */
[----:B------:R-:W-:Y:S01]  /*38e0*/  UIADD3 UR48, UR48, 0x37100, URZ ;  /* 0x0003710030307890 */ /* 0x000fe2000fffe03f */
[----:B------:R-:W-:Y:S01]  /*38f0*/  LOP3.LUT R3, R5, 0xffffff80, RZ, 0xc0, !PT ;  /* 0xffffff8005037812 */ /* 0x000fe200078ec0ff */
[----:B------:R-:W-:Y:S01]  /*3900*/  IMAD.SHL.U32 R4, R4, 0x10, RZ ;  /* 0x0000001004047824 */ /* 0x000fe200078e00ff */
[----:B------:R-:W-:-:S02]  /*3910*/  SHF.R.S32.HI R11, RZ, 0x4, R8 ;  /* 0x00000004ff0b7819 */ /* 0x000fc40000011408 */
[----:B------:R-:W-:Y:S01]  /*3920*/  LOP3.LUT R10, R2, 0x180, RZ, 0xc0, !PT ;  /* 0x00000180020a7812 */ /* 0x000fe200078ec0ff */
[----:B------:R-:W-:Y:S01]  /*3930*/  IMAD.IADD R3, R0, 0x1, -R3 ;  /* 0x0000000100037824 */ /* 0x000fe200078e0a03 */
[----:B------:R-:W-:Y:S02]  /*3940*/  LEA.HI R8, R8, R11, RZ, 0x1 ;  /* 0x0000000b08087211 */ /* 0x000fe400078f08ff */
[----:B------:R-:W-:Y:S02]  /*3950*/  LOP3.LUT R9, R7, 0x30, R4, 0xf8, !PT ;  /* 0x0000003007097812 */ /* 0x000fe400078ef804 */
[----:B------:R-:W-:Y:S02]  /*3960*/  SHF.R.S32.HI R4, RZ, 0x1f, R3 ;  /* 0x0000001fff047819 */ /* 0x000fe40000011403 */
[----:B------:R-:W-:Y:S02]  /*3970*/  LOP3.LUT R8, R8, 0x7ffffe, RZ, 0xc0, !PT ;  /* 0x007ffffe08087812 */ /* 0x000fe400078ec0ff */
[----:B------:R-:W-:-:S02]  /*3980*/  LOP3.LUT R9, R9, 0x8, R6, 0xf8, !PT ;  /* 0x0000000809097812 */ /* 0x000fc400078ef806 */
[----:B------:R-:W-:Y:S01]  /*3990*/  LOP3.LUT R7, R10, R7, RZ, 0xfc, !PT ;  /* 0x000000070a077212 */ /* 0x000fe200078efcff */
[----:B------:R-:W-:Y:S01]  /*39a0*/  IMAD.IADD R11, R11, 0x1, -R8 ;  /* 0x000000010b0b7824 */ /* 0x000fe200078e0a08 */
[----:B------:R-:W-:Y:S02]  /*39b0*/  LEA.HI R6, R4, R3, RZ, 0x2 ;  /* 0x0000000304067211 */ /* 0x000fe400078f10ff */
[----:B------:R-:W-:Y:S02]  /*39c0*/  SHF.R.U32.HI R12, RZ, 0x3, R7 ;  /* 0x00000003ff0c7819 */ /* 0x000fe40000011607 */
[--C-:B------:R-:W-:Y:S02]  /*39d0*/  SHF.R.S32.HI R7, RZ, 0x2, R6.reuse ;  /* 0x00000002ff077819 */ /* 0x100fe40000011406 */
[----:B------:R-:W-:Y:S02]  /*39e0*/  SHF.R.S32.HI R8, RZ, 0x1f, R6 ;  /* 0x0000001fff087819 */ /* 0x000fe40000011406 */
[----:B------:R-:W-:-:S02]  /*39f0*/  LOP3.LUT R6, R6, 0x3ffffffc, RZ, 0xc0, !PT ;  /* 0x3ffffffc06067812 */ /* 0x000fc400078ec0ff */
[----:B------:R-:W-:Y:S02]  /*3a00*/  LEA.HI R8, R8, R7, RZ, 0x3 ;  /* 0x0000000708087211 */ /* 0x000fe400078f18ff */
[----:B------:R-:W-:Y:S01]  /*3a10*/  SHF.R.S32.HI R2, RZ, 0x7, R5 ;  /* 0x00000007ff027819 */ /* 0x000fe20000011405 */
[----:B------:R-:W-:Y:S01]  /*3a20*/  IMAD.IADD R6, R3, 0x1, -R6 ;  /* 0x0000000103067824 */ /* 0x000fe200078e0a06 */
[----:B------:R-:W-:Y:S02]  /*3a30*/  LOP3.LUT R8, R8, 0xfffffff8, RZ, 0xc0, !PT ;  /* 0xfffffff808087812 */ /* 0x000fe400078ec0ff */
[----:B------:R-:W-:Y:S01]  /*3a40*/  LEA.HI R4, R4, R3, RZ, 0x5 ;  /* 0x0000000304047211 */ /* 0x000fe200078f28ff */
[----:B------:R-:W-:Y:S01]  /*3a50*/  IMAD R32, R2, 0x2, R11 ;  /* 0x0000000202207824 */ /* 0x000fe200078e020b */
[----:B------:R-:W-:Y:S01]  /*3a60*/  LEA.HI R5, R5, R2, RZ, 0x1 ;  /* 0x0000000205057211 */ /* 0x000fe200078f08ff */
[----:B------:R-:W-:Y:S01]  /*3a70*/  IMAD.IADD R8, R7, 0x1, -R8 ;  /* 0x0000000107087824 */ /* 0x000fe200078e0a08 */
[----:B------:R-:W-:-:S02]  /*3a80*/  SHF.R.S32.HI R3, RZ, 0x5, R4 ;  /* 0x00000005ff037819 */ /* 0x000fc40000011404 */
[----:B------:R-:W-:Y:S02]  /*3a90*/  LOP3.LUT R5, R5, 0xfffffffe, RZ, 0xc0, !PT ;  /* 0xfffffffe05057812 */ /* 0x000fe400078ec0ff */
[----:B------:R-:W-:Y:S01]  /*3aa0*/  LEA.HI R33, R8, R8, RZ, 0x1 ;  /* 0x0000000808217211 */ /* 0x000fe200078f08ff */
[C---:B------:R-:W-:Y:S01]  /*3ab0*/  IMAD R6, R3.reuse, 0x200, R6 ;  /* 0x0000020003067824 */ /* 0x040fe200078e0206 */
[----:B------:R-:W-:Y:S01]  /*3ac0*/  LOP3.LUT R9, R12, R9, R10, 0x1e, !PT ;  /* 0x000000090c097212 */ /* 0x000fe200078e1e0a */
[----:B------:R-:W-:Y:S01]  /*3ad0*/  IMAD R34, R3, 0x10, R8 ;  /* 0x0000001003227824 */ /* 0x000fe200078e0208 */
[----:B------:R-:W-:Y:S01]  /*3ae0*/  LOP3.LUT R7, R33, 0x1fffffe, RZ, 0xc0, !PT ;  /* 0x01fffffe21077812 */ /* 0x000fe200078ec0ff */
[----:B------:R-:W-:Y:S01]  /*3af0*/  IMAD.IADD R5, R2, 0x1, -R5 ;  /* 0x0000000102057824 */ /* 0x000fe200078e0a05 */
[----:B------:R-:W-:Y:S01]  /*3b00*/  SHF.R.S32.HI R33, RZ, 0x1, R33 ;  /* 0x00000001ff217819 */ /* 0x000fe20000011421 */
[----:B------:R-:W-:Y:S02]  /*3b10*/  IMAD.U32 R32, R32, 0x200, R9 ;  /* 0x0000020020207824 */ /* 0x000fe400078e0009 */
[----:B------:R-:W-:-:S02]  /*3b20*/  IMAD.IADD R7, R8, 0x1, -R7 ;  /* 0x0000000108077824 */ /* 0x000fc400078e0a07 */
[----:B------:R-:W-:Y:S02]  /*3b30*/  IMAD.SHL.U32 R3, R33, 0x100, RZ ;  /* 0x0000010021037824 */ /* 0x000fe400078e00ff */
[C---:B------:R-:W-:Y:S02]  /*3b40*/  IMAD R6, R5.reuse, 0x800, R6 ;  /* 0x0000080005067824 */ /* 0x040fe400078e0206 */
[----:B------:R-:W-:Y:S01]  /*3b50*/  IMAD R34, R5, 0x40, R34 ;  /* 0x0000004005227824 */ /* 0x000fe200078e0222 */
[----:B------:R-:W-:Y:S01]  /*3b60*/  LOP3.LUT R3, R3, 0x300, RZ, 0xc0, !PT ;  /* 0x0000030003037812 */ /* 0x000fe200078ec0ff */
[----:B------:R-:W-:-:S03]  /*3b70*/  IMAD R6, R7, 0x20, R6 ;  /* 0x0000002007067824 */ /* 0x000fc600078e0206 */
[----:B------:R-:W-:-:S05]  /*3b80*/  LEA.HI R3, R3, R3, RZ, 0x1d ;  /* 0x0000000303037211 */ /* 0x000fca00078fe8ff */
[----:B------:R-:W-:-:S04]  /*3b90*/  IMAD.U32 R3, R6, 0x4, R3 ;  /* 0x0000000406037824 */ /* 0x000fc800078e0003 */
[----:B------:R-:W-:Y:S01]  /*3ba0*/  IMAD.SHL.U32 R22, R3, 0x4, RZ ;  /* 0x0000000403167824 */ /* 0x000fe200078e00ff */
[----:B------:R-:W-:-:S04]  /*3bb0*/  SHF.R.U32.HI R40, RZ, 0x1, R3 ;  /* 0x00000001ff287819 */ /* 0x000fc80000011603 */
[----:B------:R-:W-:-:S07]  /*3bc0*/  LOP3.LUT R22, R22, 0x4, RZ, 0xc0, !PT ;  /* 0x0000000416167812 */ /* 0x000fce00078ec0ff */
.L_x_174:
[----:B-1-3--:R-:W1:Y:S02]  /*3bd0*/  LDC.64 R4, c[0x0][0x290] ;  /* 0x0000a400ff047b82 */ /* 0x00ae640000000a00 */
[----:B-1----:R-:W-:-:S06]  /*3be0*/  IMAD.WIDE R4, R18, 0xc, R4 ;  /* 0x0000000c12047825 */ /* 0x002fcc00078e0204 */
[----:B--2---:R-:W2:Y:S01]  /*3bf0*/  LDG.E R4, desc[UR56][R4.64+0x8] ;  /* 0x0000083804047981 */ /* 0x004ea2000c1e1900 */
[----:B------:R-:W-:Y:S01]  /*3c00*/  ULOP3.LUT UP0, URZ, UR46, 0x1bf, URZ, 0xc0, !UPT ;  /* 0x000001bf2e3f7892 */ /* 0x000fe2000f80c03f */
[--C-:B------:R-:W-:Y:S01]  /*3c10*/  IMAD.MOV.U32 R41, RZ, RZ, R18.reuse ;  /* 0x000000ffff297224 */ /* 0x100fe200078e0012 */
[----:B------:R-:W-:-:S04]  /*3c20*/  SHF.R.S32.HI R43, RZ, 0x1f, R18 ;  /* 0x0000001fff2b7819 */ /* 0x000fc80000011412 */
[----:B------:R-:W-:Y:S02]  /*3c30*/  PLOP3.LUT P0, PT, PT, PT, UP0, 0x80, 0x0 ;  /* 0x000000000000781c */ /* 0x000fe40003f0f008 */
[----:B--2---:R-:W-:-:S13]  /*3c40*/  R2UR UR60, R4 ;  /* 0x00000000043c72ca */ /* 0x004fda00000e0000 */
[----:B------:R-:W-:-:S04]  /*3c50*/  UIADD3 UR4, UR60, 0x7f, URZ ;  /* 0x0000007f3c047890 */ /* 0x000fc8000fffe03f */
[----:B------:R-:W-:-:S04]  /*3c60*/  USHF.R.S32.HI UR5, URZ, 0x1f, UR4 ;  /* 0x0000001f3f057899 */ /* 0x000fc80008011404 */
[----:B------:R-:W-:-:S04]  /*3c70*/  ULEA.HI UR5, UR5, UR4, URZ, 0x7 ;  /* 0x0000000405057291 */ /* 0x000fc8000f8f383f */
[----:B------:R-:W-:Y:S01]  /*3c80*/  USHF.R.S32.HI UR52, URZ, 0x7, UR5 ;  /* 0x000000073f347899 */ /* 0x000fe20008011405 */
[----:B-----5:R-:W-:Y:S11]  /*3c90*/  @!P0 BRA `(.L_x_104) ;  /* 0x0000000000408947 */ /* 0x020ff60003800000 */
[----:B------:R-:W-:Y:S01]  /*3ca0*/  MOV R0, 0x118 ;  /* 0x0000011800007802 */ /* 0x000fe20000000f00 */
[----:B------:R-:W-:Y:S01]  /*3cb0*/  ULDC.64 UR4, c[0x4][0x108] ;  /* 0x0100420000047ab9 */ /* 0x000fe20000000a00 */
[----:B------:R-:W-:Y:S01]  /*3cc0*/  ULDC.64 UR6, c[0x4][0x70] ;  /* 0x01001c0000067ab9 */ /* 0x000fe20000000a00 */
[----:B------:R-:W-:Y:S01]  /*3cd0*/  IMAD.U32 R4, RZ, RZ, UR4 ;  /* 0x00000004ff047e24 */ /* 0x000fe2000f8e00ff */
[----:B------:R1:W2:Y:S01]  /*3ce0*/  LDC.64 R14, c[0x4][R0] ;  /* 0x01000000000e7b82 */ /* 0x0002a20000000a00 */
[----:B------:R-:W-:Y:S01]  /*3cf0*/  IMAD.U32 R5, RZ, RZ, UR5 ;  /* 0x00000005ff057e24 */ /* 0x000fe2000f8e00ff */
[----:B------:R-:W-:Y:S01]  /*3d00*/  ULDC.64 UR4, c[0x4][0x110] ;  /* 0x0100440000047ab9 */ /* 0x000fe20000000a00 */
[----:B------:R-:W-:Y:S02]  /*3d10*/  IMAD.U32 R10, RZ, RZ, UR6 ;  /* 0x00000006ff0a7e24 */ /* 0x000fe4000f8e00ff */
[----:B------:R-:W-:Y:S02]  /*3d20*/  IMAD.U32 R6, RZ, RZ, UR4 ;  /* 0x00000004ff067e24 */ /* 0x000fe4000f8e00ff */
[----:B------:R-:W-:-:S02]  /*3d30*/  IMAD.U32 R7, RZ, RZ, UR5 ;  /* 0x00000005ff077e24 */ /* 0x000fc4000f8e00ff */
[----:B------:R-:W-:Y:S02]  /*3d40*/  IMAD.U32 R11, RZ, RZ, UR7 ;  /* 0x00000007ff0b7e24 */ /* 0x000fe4000f8e00ff */
[----:B------:R-:W-:Y:S02]  /*3d50*/  IMAD.MOV.U32 R8, RZ, RZ, 0x70 ;  /* 0x00000070ff087424 */ /* 0x000fe400078e00ff */
[----:B------:R-:W-:Y:S02]  /*3d60*/  IMAD.MOV.U32 R12, RZ, RZ, 0x1 ;  /* 0x00000001ff0c7424 */ /* 0x000fe400078e00ff */
[----:B-1----:R-:W-:-:S07]  /*3d70*/  IMAD.MOV.U32 R13, RZ, RZ, RZ ;  /* 0x000000ffff0d7224 */ /* 0x002fce00078e00ff */
[----:B------:R-:W-:-:S07]  /*3d80*/  LEPC R20, `(.L_x_104) ;  /* 0x000000001014794e */ /* 0x000fce0000000000 */
[----:B--2---:R-:W-:Y:S05]  /*3d90*/  CALL.ABS.NOINC R14 ;  /* 0x000000000e007343 */ /* 0x004fea0003c00000 */
.L_x_104:
[----:B------:R-:W-:Y:S01]  /*3da0*/  IMAD.U32 R66, RZ, RZ, UR50 ;  /* 0x00000032ff427e24 */ /* 0x000fe2000f8e00ff */
[----:B------:R-:W-:-:S04]  /*3db0*/  UMOV UR4, 0xffffffff ;  /* 0xffffffff00047882 */ /* 0x000fc80000000000 */
[----:B------:R-:W-:-:S04]  /*3dc0*/  ISETP.NE.AND P1, PT, R66, 0x3, PT ;  /* 0x000000034200780c */ /* 0x000fc80003f25270 */
[----:B------:R-:W-:Y:S01]  /*3dd0*/  P2R R0, PR, RZ, 0x2 ;  /* 0x00000002ff007803 */ /* 0x000fe20000000000 */
[----:B------:R-:W-:Y:S08]  /*3de0*/  BRA.DIV UR4, `(.L_x_105) ;  /* 0x000000ba04307947 */ /* 0x000ff0000b800000 */
.L_x_306:
[----:B------:R-:W-:Y:S05]  /*3df0*/  @!P1 BRA `(.L_x_106) ;  /* 0x0000000000049947 */ /* 0x000fea0003800000 */
[----:B------:R-:W-:Y:S01]  /*3e00*/  BPT.TRAP 0x1 ;  /* 0x000000040000795c */ /* 0x000fe20000300000 */
.L_x_106:
[----:B------:R-:W-:Y:S02]  /*3e10*/  IMAD.U32 R3, RZ, RZ, UR54 ;  /* 0x00000036ff037e24 */ /* 0x000fe4000f8e00ff */
[----:B------:R-:W-:-:S03]  /*3e20*/  IMAD.U32 R0, RZ, RZ, UR37 ;  /* 0x00000025ff007e24 */ /* 0x000fc6000f8e00ff */
[----:B------:R-:W-:Y:S02]  /*3e30*/  LEA R3, R3, UR46, 0x3 ;  /* 0x0000002e03037c11 */ /* 0x000fe4000f8e18ff */
[----:B------:R-:W-:-:S04]  /*3e40*/  SHF.L.U32 R0, R0, 0x1f, RZ ;  /* 0x0000001f00007819 */ /* 0x000fc800000006ff */
[----:B------:R1:W2:Y:S01]  /*3e50*/  SYNCS.PHASECHK.TRANS64.TRYWAIT P0, [R3+URZ+0x36c80], R0 ;  /* 0x036c8000030075a7 */ /* 0x0002a2000800017f */
[----:B------:R-:W-:Y:S05]  /*3e60*/  @!P1 BRA `(.L_x_107) ;  /* 0x0000000000049947 */ /* 0x000fea0003800000 */
[----:B------:R-:W-:Y:S01]  /*3e70*/  BPT.TRAP 0x1 ;  /* 0x000000040000795c */ /* 0x000fe20000300000 */
.L_x_107:
[----:B--2---:R-:W-:Y:S05]  /*3e80*/  @P0 BRA `(.L_x_108) ;  /* 0x0000000000080947 */ /* 0x004fea0003800000 */
[----:B------:R-:W2:Y:S02]  /*3e90*/  SYNCS.PHASECHK.TRANS64.TRYWAIT P0, [R3+URZ+0x36c80], R0 ;  /* 0x036c8000030075a7 */ /* 0x000ea4000800017f */
[----:B--2---:R-:W-:Y:S05]  /*3ea0*/  @!P0 BRA `(.L_x_109) ;  /* 0x000000b800208947 */ /* 0x004fea0003800000 */
.L_x_108:
[----:B------:R-:W-:-:S13]  /*3eb0*/  ISETP.NE.AND P0, PT, R66, 0x3, PT ;  /* 0x000000034200780c */ /* 0x000fda0003f05270 */
[----:B------:R-:W-:Y:S05]  /*3ec0*/  @!P0 BRA `(.L_x_110) ;  /* 0x0000000000048947 */ /* 0x000fea0003800000 */
[----:B------:R-:W-:Y:S01]  /*3ed0*/  BPT.TRAP 0x1 ;  /* 0x000000040000795c */ /* 0x000fe20000300000 */
.L_x_110:
[----:B------:R-:W-:Y:S01]  /*3ee0*/  IMAD.U32 R50, RZ, RZ, UR54 ;  /* 0x00000036ff327e24 */ /* 0x000fe2000f8e00ff */
[----:B------:R-:W-:Y:S01]  /*3ef0*/  BSSY B6, `(.L_x_111) ;  /* 0x000001f000067945 */ /* 0x000fe20003800000 */
[----:B------:R-:W-:Y:S02]  /*3f00*/  IMAD.U32 R5, RZ, RZ, UR54 ;  /* 0x00000036ff057e24 */ /* 0x000fe4000f8e00ff */
[----:B------:R-:W-:-:S03]  /*3f10*/  VIADD R50, R50, 0x1 ;  /* 0x0000000132327836 */ /* 0x000fc60000000000 */
[----:B------:R-:W-:Y:S02]  /*3f20*/  PRMT R24, R22, 0x5410, R5 ;  /* 0x0000541016187816 */ /* 0x000fe40000000005 */
[----:B------:R-:W-:-:S04]  /*3f30*/  ISETP.NE.AND P0, PT, R50, 0x13, PT ;  /* 0x000000133200780c */ /* 0x000fc80003f05270 */
[----:B------:R-:W-:Y:S02]  /*3f40*/  SEL R63, RZ, 0x1, P0 ;  /* 0x00000001ff3f7807 */ /* 0x000fe40000000000 */
[----:B------:R-:W-:Y:S02]  /*3f50*/  SEL R49, R50, RZ, P0 ;  /* 0x000000ff32317207 */ /* 0x000fe40000000000 */
[----:B------:R-:W-:Y:S02]  /*3f60*/  LOP3.LUT R42, R63, UR37, RZ, 0x3c, !PT ;  /* 0x000000253f2a7c12 */ /* 0x000fe4000f8e3cff */
[----:B-12---:R-:W-:Y:S02]  /*3f70*/  LEA R0, R49, UR46, 0x3 ;  /* 0x0000002e31007c11 */ /* 0x006fe4000f8e18ff */
[----:B------:R-:W-:Y:S02]  /*3f80*/  SHF.L.U32 R3, R42, 0x1f, RZ ;  /* 0x0000001f2a037819 */ /* 0x000fe400000006ff */
[----:B------:R-:W-:-:S02]  /*3f90*/  P2R R62, PR, RZ, 0x1 ;  /* 0x00000001ff3e7803 */ /* 0x000fc40000000000 */
[----:B------:R-:W1:Y:S02]  /*3fa0*/  SYNCS.PHASECHK.TRANS64.TRYWAIT P0, [R0+URZ+0x36c80], R3 ;  /* 0x036c8003000075a7 */ /* 0x000e64000800017f */
[----:B-1----:R-:W-:Y:S02]  /*3fb0*/  P2R R69, PR, RZ, 0x1 ;  /* 0x00000001ff457803 */ /* 0x002fe40000000000 */
[----:B------:R-:W-:-:S13]  /*3fc0*/  LOP3.LUT P0, RZ, R24, 0x4, RZ, 0xc0, !PT ;  /* 0x0000000418ff7812 */ /* 0x000fda000780c0ff */
[----:B------:R-:W-:Y:S05]  /*3fd0*/  @!P0 BRA `(.L_x_112) ;  /* 0x0000000000408947 */ /* 0x000fea0003800000 */
        /* <DEDUP_REMOVED lines=16> */
.L_x_112:
[----:B------:R-:W-:Y:S05]  /*40e0*/  BSYNC B6 ;  /* 0x0000000000067941 */ /* 0x000fea0003800000 */
.L_x_111:
[----:B------:R-:W-:Y:S01]  /*40f0*/  SHF.R.U64 R3, R24, 0x3, RZ ;  /* 0x0000000318037819 */ /* 0x000fe200000012ff */
[----:B------:R-:W-:Y:S01]  /*4100*/  IMAD.U32 R7, RZ, RZ, UR54 ;  /* 0x00000036ff077e24 */ /* 0x000fe2000f8e00ff */
[----:B------:R-:W-:Y:S01]  /*4110*/  LOP3.LUT R6, R33, 0x1, RZ, 0xc0, !PT ;  /* 0x0000000121067812 */ /* 0x000fe200078ec0ff */
[----:B------:R-:W-:Y:S01]  /*4120*/  IMAD.MOV.U32 R48, RZ, RZ, -0x20 ;  /* 0xffffffe0ff307424 */ /* 0x000fe200078e00ff */
[----:B------:R-:W-:Y:S01]  /*4130*/  IADD3 R0, R40, UR46, R3 ;  /* 0x0000002e28007c10 */ /* 0x000fe2000fffe003 */
[----:B------:R-:W-:Y:S01]  /*4140*/  IMAD R3, R7, 0x80, R34 ;  /* 0x0000008007037824 */ /* 0x000fe200078e0222 */
[----:B------:R-:W-:Y:S01]  /*4150*/  ISETP.NE.U32.AND P0, PT, R6, 0x1, PT ;  /* 0x000000010600780c */ /* 0x000fe20003f05070 */
[----:B------:R-:W-:Y:S02]  /*4160*/  BSSY B6, `(.L_x_113) ;  /* 0x000001f000067945 */ /* 0x000fe40003800000 */
[----:B------:R-:W-:Y:S01]  /*4170*/  LDS.U16 R4, [R0] ;  /* 0x0000000000047984 */ /* 0x000fe20000000400 */
[----:B------:R-:W-:-:S02]  /*4180*/  LEA R5, R3, UR46, 0x3 ;  /* 0x0000002e03057c11 */ /* 0x000fc4000f8e18ff */
[----:B------:R-:W-:Y:S01]  /*4190*/  SEL R48, R48, 0x20, !P0 ;  /* 0x0000002030307807 */ /* 0x000fe20004000000 */
[----:B------:R-:W1:Y:S04]  /*41a0*/  LDS.U16 R3, [R0+0x200] ;  /* 0x0002000000037984 */ /* 0x000e680000000400 */
[----:B------:R2:W3:Y:S01]  /*41b0*/  LDS.U16 R27, [R0+0x8] ;  /* 0x00000800001b7984 */ /* 0x0004e20000000400 */
[----:B------:R-:W-:-:S03]  /*41c0*/  IMAD R24, R7, 0x4000, R48 ;  /* 0x0000400007187824 */ /* 0x000fc600078e0230 */
[----:B------:R2:W4:Y:S01]  /*41d0*/  LDS.U16 R28, [R0+0x208] ;  /* 0x00020800001c7984 */ /* 0x0005220000000400 */
[----:B------:R-:W-:-:S03]  /*41e0*/  IMAD.WIDE R24, R24, 0x4, RZ ;  /* 0x0000000418187825 */ /* 0x000fc600078e02ff */
[----:B------:R2:W2:Y:S01]  /*41f0*/  LDS.64 R38, [R5+0x2f800] ;  /* 0x02f8000005267984 */ /* 0x0004a20000000a00 */
[----:B------:R-:W-:-:S03]  /*4200*/  LOP3.LUT R29, R24, R22, RZ, 0xfc, !PT ;  /* 0x00000016181d7212 */ /* 0x000fc600078efcff */
[----:B------:R1:W2:Y:S01]  /*4210*/  LDS.64 R36, [R5+0x2f840] ;  /* 0x02f8400005247984 */ /* 0x0002a20000000a00 */
[----:B------:R-:W-:Y:S02]  /*4220*/  LOP3.LUT P0, RZ, R29, 0x4, RZ, 0xc0, !PT ;  /* 0x000000041dff7812 */ /* 0x000fe4000780c0ff */
[----:B-1----:R-:W-:-:S11]  /*4230*/  PRMT R26, R4, 0x5410, R3 ;  /* 0x00005410041a7816 */ /* 0x002fd60000000003 */
[----:B------:R-:W-:Y:S05]  /*4240*/  @!P0 BRA `(.L_x_114) ;  /* 0x0000000000408947 */ /* 0x000fea0003800000 */
[----:B--2---:R-:W-:Y:S01]  /*4250*/  MOV R0, 0x118 ;  /* 0x0000011800007802 */ /* 0x004fe20000000f00 */
        /* <DEDUP_REMOVED lines=14> */
[----:B--234-:R-:W-:Y:S05]  /*4340*/  CALL.ABS.NOINC R14 ;  /* 0x000000000e007343 */ /* 0x01cfea0003c00000 */
.L_x_114:
[----:B------:R-:W-:Y:S05]  /*4350*/  BSYNC B6 ;  /* 0x0000000000067941 */ /* 0x000fea0003800000 */
.L_x_113:
[----:B------:R-:W-:Y:S01]  /*4360*/  SHF.R.U64 R3, R29, 0x3, R25 ;  /* 0x000000031d037819 */ /* 0x000fe20000001219 */
[----:B------:R-:W-:Y:S01]  /*4370*/  IMAD.MOV.U32 R11, RZ, RZ, 0x64206420 ;  /* 0x64206420ff0b7424 */ /* 0x000fe200078e00ff */
[----:B--234-:R-:W-:Y:S01]  /*4380*/  PRMT R0, R27, 0x5410, R28 ;  /* 0x000054101b007816 */ /* 0x01cfe2000000001c */
[----:B------:R-:W-:Y:S01]  /*4390*/  IMAD.MOV.U32 R53, RZ, RZ, -0x7f7f7f80 ;  /* 0x80808080ff357424 */ /* 0x000fe200078e00ff */
[----:B------:R-:W-:Y:S01]  /*43a0*/  IADD3 R3, R40, UR46, R3 ;  /* 0x0000002e28037c10 */ /* 0x000fe2000fffe003 */
[----:B------:R-:W-:Y:S05]  /*43b0*/  WARPSYNC.ALL ;  /* 0x0000000000007948 */ /* 0x000fea0003800000 */
[----:B------:R-:W-:Y:S01]  /*43c0*/  LDS.U16 R4, [R3+0x200] ;  /* 0x0002000003047984 */ /* 0x000fe20000000400 */
[----:B------:R-:W-:-:S02]  /*43d0*/  LOP3.LUT R9, R26, 0x77777777, RZ, 0xc0, !PT ;  /* 0x777777771a097812 */ /* 0x000fc400078ec0ff */
[----:B------:R-:W-:Y:S01]  /*43e0*/  LOP3.LUT R13, R0, 0x77777777, RZ, 0xc0, !PT ;  /* 0x77777777000d7812 */ /* 0x000fe200078ec0ff */
[----:B------:R-:W1:Y:S01]  /*43f0*/  LDS.U16 R5, [R3] ;  /* 0x0000000003057984 */ /* 0x000e620000000400 */
[--C-:B------:R-:W-:Y:S02]  /*4400*/  LOP3.LUT R8, R26, 0x88888888, R11.reuse, 0xea, !PT ;  /* 0x888888881a087812 */ /* 0x100fe400078eea0b */
[----:B------:R-:W-:Y:S01]  /*4410*/  LOP3.LUT R12, R0, 0x88888888, R11, 0xea, !PT ;  /* 0x88888888000c7812 */ /* 0x000fe200078eea0b */
[----:B------:R-:W-:Y:S01]  /*4420*/  LDS.U16 R6, [R3+0x208] ;  /* 0x0002080003067984 */ /* 0x000fe20000000400 */
[----:B------:R-:W-:Y:S02]  /*4430*/  LOP3.LUT R54, R38, 0xffffff00, R53, 0x6a, !PT ;  /* 0xffffff0026367812 */ /* 0x000fe400078e6a35 */
[----:B------:R-:W-:Y:S01]  /*4440*/  SHF.R.U32.HI R10, RZ, 0x10, R9 ;  /* 0x00000010ff0a7819 */ /* 0x000fe20000011609 */
[----:B------:R2:W3:Y:S01]  /*4450*/  LDS.U16 R7, [R3+0x8] ;  /* 0x0000080003077984 */ /* 0x0004e20000000400 */
[----:B------:R-:W-:-:S02]  /*4460*/  SHF.R.U32.HI R14, RZ, 0x10, R13 ;  /* 0x00000010ff0e7819 */ /* 0x000fc4000001160d */
[----:B------:R-:W-:Y:S02]  /*4470*/  LOP3.LUT R51, R39, 0x80808080, RZ, 0x3c, !PT ;  /* 0x8080808027337812 */ /* 0x000fe400078e3cff */
[----:B------:R-:W-:Y:S02]  /*4480*/  LOP3.LUT R52, R37, 0x80808080, RZ, 0x3c, !PT ;  /* 0x8080808025347812 */ /* 0x000fe400078e3cff */
[----:B------:R-:W-:Y:S02]  /*4490*/  LOP3.LUT R53, R36, 0xffffff00, R53, 0x6a, !PT ;  /* 0xffffff0024357812 */ /* 0x000fe400078e6a35 */
[--C-:B------:R-:W-:Y:S02]  /*44a0*/  SHF.R.U32.HI R0, RZ, 0x1, R8.reuse ;  /* 0x00000001ff007819 */ /* 0x100fe40000011608 */
[----:B------:R-:W-:Y:S02]  /*44b0*/  SHF.R.U32.HI R45, RZ, 0x11, R8 ;  /* 0x00000011ff2d7819 */ /* 0x000fe40000011608 */
[----:B------:R-:W-:-:S02]  /*44c0*/  SHF.R.U32.HI R46, RZ, 0x1, R12 ;  /* 0x00000001ff2e7819 */ /* 0x000fc4000001160c */
[----:B------:R-:W-:Y:S02]  /*44d0*/  SHF.R.U32.HI R47, RZ, 0x11, R12 ;  /* 0x00000011ff2f7819 */ /* 0x000fe4000001160c */
[----:B------:R-:W-:Y:S02]  /*44e0*/  PRMT R11, R38, R9, R39 ;  /* 0x00000009260b7216 */ /* 0x000fe40000000027 */
[----:B------:R-:W-:Y:S02]  /*44f0*/  PRMT R8, R36, R10, R37 ;  /* 0x0000000a24087216 */ /* 0x000fe40000000025 */
[----:B--2---:R-:W-:Y:S02]  /*4500*/  PRMT R3, R38, R13, R39 ;  /* 0x0000000d26037216 */ /* 0x004fe40000000027 */
[----:B------:R-:W-:Y:S02]  /*4510*/  PRMT R12, R36, R14, R37 ;  /* 0x0000000e240c7216 */ /* 0x000fe40000000025 */
[----:B------:R-:W-:-:S02]  /*4520*/  PRMT R9, R54, R9, R51 ;  /* 0x0000000936097216 */ /* 0x000fc40000000033 */
[C-C-:B------:R-:W-:Y:S02]  /*4530*/  PRMT R10, R53.reuse, R10, R52.reuse ;  /* 0x0000000a350a7216 */ /* 0x140fe40000000034 */
[----:B------:R-:W-:Y:S02]  /*4540*/  PRMT R13, R54, R13, R51 ;  /* 0x0000000d360d7216 */ /* 0x000fe40000000033 */
[----:B------:R-:W-:Y:S02]  /*4550*/  PRMT R14, R53, R14, R52 ;  /* 0x0000000e350e7216 */ /* 0x000fe40000000034 */
[----:B------:R-:W-:Y:S02]  /*4560*/  PRMT R44, R9, R0, R11 ;  /* 0x00000000092c7216 */ /* 0x000fe4000000000b */
[----:B------:R-:W-:Y:S02]  /*4570*/  PRMT R45, R10, R45, R8 ;  /* 0x0000002d0a2d7216 */ /* 0x000fe40000000008 */
[----:B------:R-:W-:-:S02]  /*4580*/  PRMT R46, R13, R46, R3 ;  /* 0x0000002e0d2e7216 */ /* 0x000fc40000000003 */
[----:B------:R-:W-:Y:S02]  /*4590*/  PRMT R47, R14, R47, R12 ;  /* 0x0000002f0e2f7216 */ /* 0x000fe4000000000c */
[----:B-1----:R-:W-:Y:S02]  /*45a0*/  PRMT R55, R5, 0x5410, R4 ;  /* 0x0000541005377816 */ /* 0x002fe40000000004 */
[----:B---3--:R-:W-:Y:S01]  /*45b0*/  PRMT R61, R7, 0x5410, R6 ;  /* 0x00005410073d7816 */ /* 0x008fe20000000006 */
[----:B------:R-:W-:Y:S01]  /*45c0*/  UIADD3 UR4, UR46, 0x26000, URZ ;  /* 0x000260002e047890 */ /* 0x000fe2000fffe03f */
[----:B------:R-:W-:Y:S01]  /*45d0*/  WARPGROUP.ARRIVE ;  /* 0x00000000000079c5 */ /* 0x000fe20000000000 */
[----:B------:R-:W-:Y:S01]  /*45e0*/  UMOV UR7, 0x40000040 ;  /* 0x4000004000077882 */ /* 0x000fe20000000000 */
[----:B------:R-:W-:Y:S01]  /*45f0*/  IMAD.MOV.U32 R60, RZ, RZ, 0x40 ;  /* 0x00000040ff3c7424 */ /* 0x000fe200078e00ff */
[----:B------:R-:W-:Y:S01]  /*4600*/  USHF.R.U32.HI UR4, URZ, 0x4, UR4 ;  /* 0x000000043f047899 */ /* 0x000fe20008011604 */
[----:B------:R-:W-:Y:S01]  /*4610*/  LOP3.LUT P0, RZ, R33, 0x2, RZ, 0xc0, !PT ;  /* 0x0000000221ff7812 */ /* 0x000fe2000780c0ff */
[----:B------:R-:W-:Y:S01]  /*4620*/  IMAD.U32 R67, RZ, RZ, UR54 ;  /* 0x00000036ff437e24 */ /* 0x000fe2000f8e00ff */
[----:B------:R-:W-:Y:S01]  /*4630*/  BSSY B6, `(.L_x_115) ;  /* 0x000001c000067945 */ /* 0x000fe20003800000 */
[----:B------:R-:W-:Y:S01]  /*4640*/  ULOP3.LUT UR4, UR4, 0x3fff, URZ, 0xc0, !UPT ;  /* 0x00003fff04047892 */ /* 0x000fe2000f8ec03f */
[----:B------:R-:W-:-:S03]  /*4650*/  SEL R60, R60, 0xffffffc0, !P0 ;  /* 0xffffffc03c3c7807 */ /* 0x000fc60004000000 */
[----:B------:R-:W-:Y:S02]  /*4660*/  ULOP3.LUT UR53, UR4, 0x10000, URZ, 0xfc, !UPT ;  /* 0x0001000004357892 */ /* 0x000fe4000f8efc3f */
[----:B------:R-:W-:Y:S02]  /*4670*/  IMAD R67, R67, 0x4000, R60 ;  /* 0x0000400043437824 */ /* 0x000fe400078e023c */
[----:B------:R-:W-:Y:S02]  /*4680*/  ULEA UR55, UR54, UR53, 0x7 ;  /* 0x0000003536377291 */ /* 0x000fe4000f8e383f */
[----:B------:R-:W-:-:S05]  /*4690*/  IMAD.WIDE R56, R67, 0x4, R22 ;  /* 0x0000000443387825 */ /* 0x000fca00078e0216 */
[----:B------:R-:W-:Y:S01]  /*46a0*/  UMOV UR6, UR55 ;  /* 0x0000003700067c82 */ /* 0x000fe20008000000 */
[----:B------:R-:W-:Y:S01]  /*46b0*/  LOP3.LUT P0, RZ, R56, 0x4, RZ, 0xc0, !PT ;  /* 0x0000000438ff7812 */ /* 0x000fe2000780c0ff */
[----:B------:R-:W-:Y:S03]  /*46c0*/  QGMMA.64x16x32.F32.E4M3.E4M3 R24, R44, gdesc[UR4], RZ, !UPT, gsb0 ;  /* 0x002000042c187df3 */ /* 0x000fe6000c0008ff */
[----:B------:R-:W-:-:S09]  /*46d0*/  WARPGROUP.DEPBAR.LE gsb0, 0x0 ;  /* 0x00008000000079c5 */ /* 0x000fd20000010000 */
        /* <DEDUP_REMOVED lines=17> */
.L_x_116:
[----:B------:R-:W-:Y:S05]  /*47f0*/  BSYNC B6 ;  /* 0x0000000000067941 */ /* 0x000fea0003800000 */
.L_x_115:
[----:B------:R-:W-:Y:S01]  /*4800*/  IMAD.MOV.U32 R8, RZ, RZ, 0x64206420 ;  /* 0x64206420ff087424 */ /* 0x000fe200078e00ff */
[C---:B------:R-:W-:Y:S01]  /*4810*/  LOP3.LUT R3, R55.reuse, 0x77777777, RZ, 0xc0, !PT ;  /* 0x7777777737037812 */ /* 0x040fe200078ec0ff */
[----:B------:R-:W-:Y:S05]  /*4820*/  WARPSYNC.ALL ;  /* 0x0000000000007948 */ /* 0x000fea0003800000 */
[----:B------:R-:W-:Y:S01]  /*4830*/  LOP3.LUT R0, R55, 0x88888888, R8, 0xea, !PT ;  /* 0x8888888837007812 */ /* 0x000fe200078eea08 */
[----:B------:R-:W-:Y:S01]  /*4840*/  UIADD3 UR6, UR55, 0x2, URZ ;  /* 0x0000000237067890 */ /* 0x000fe2000fffe03f */
[----:B------:R-:W-:Y:S01]  /*4850*/  PRMT R4, R38, R3, R39 ;  /* 0x0000000326047216 */ /* 0x000fe20000000027 */
[----:B------:R-:W-:Y:S01]  /*4860*/  UMOV UR7, 0x40000040 ;  /* 0x4000004000077882 */ /* 0x000fe20000000000 */
[----:B------:R-:W-:-:S02]  /*4870*/  SHF.R.U32.HI R6, RZ, 0x10, R3 ;  /* 0x00000010ff067819 */ /* 0x000fc40000011603 */
[----:B------:R-:W-:Y:S02]  /*4880*/  PRMT R5, R54, R3, R51 ;  /* 0x0000000336057216 */ /* 0x000fe40000000033 */
[--C-:B------:R-:W-:Y:S02]  /*4890*/  SHF.R.U32.HI R3, RZ, 0x1, R0.reuse ;  /* 0x00000001ff037819 */ /* 0x100fe40000011600 */
[-C--:B------:R-:W-:Y:S02]  /*48a0*/  PRMT R7, R36, R6.reuse, R37 ;  /* 0x0000000624077216 */ /* 0x080fe40000000025 */
[----:B------:R-:W-:Y:S02]  /*48b0*/  SHF.R.U64 R9, R56, 0x3, R57 ;  /* 0x0000000338097819 */ /* 0x000fe40000001239 */
[----:B------:R-:W-:Y:S02]  /*48c0*/  SHF.R.U32.HI R0, RZ, 0x11, R0 ;  /* 0x00000011ff007819 */ /* 0x000fe40000011600 */
[----:B------:R-:W-:-:S02]  /*48d0*/  PRMT R6, R53, R6, R52 ;  /* 0x0000000635067216 */ /* 0x000fc40000000034 */
[----:B------:R-:W-:Y:S02]  /*48e0*/  PRMT R56, R5, R3, R4 ;  /* 0x0000000305387216 */ /* 0x000fe40000000004 */
[C---:B------:R-:W-:Y:S02]  /*48f0*/  LOP3.LUT R4, R61.reuse, 0x77777777, RZ, 0xc0, !PT ;  /* 0x777777773d047812 */ /* 0x040fe400078ec0ff */
[----:B------:R-:W-:Y:S02]  /*4900*/  PRMT R57, R6, R0, R7 ;  /* 0x0000000006397216 */ /* 0x000fe40000000007 */
[----:B------:R-:W-:Y:S02]  /*4910*/  SHF.R.U32.HI R6, RZ, 0x10, R4 ;  /* 0x00000010ff067819 */ /* 0x000fe40000011604 */
[----:B------:R-:W-:Y:S02]  /*4920*/  LOP3.LUT R3, R61, 0x88888888, R8, 0xea, !PT ;  /* 0x888888883d037812 */ /* 0x000fe400078eea08 */
[----:B------:R-:W-:-:S02]  /*4930*/  PRMT R5, R38, R4, R39 ;  /* 0x0000000426057216 */ /* 0x000fc40000000027 */
[----:B------:R-:W-:Y:S02]  /*4940*/  PRMT R8, R36, R6, R37 ;  /* 0x0000000624087216 */ /* 0x000fe40000000025 */
[----:B------:R-:W-:Y:S02]  /*4950*/  PRMT R4, R54, R4, R51 ;  /* 0x0000000436047216 */ /* 0x000fe40000000033 */
[--C-:B------:R-:W-:Y:S02]  /*4960*/  SHF.R.U32.HI R58, RZ, 0x1, R3.reuse ;  /* 0x00000001ff3a7819 */ /* 0x100fe40000011603 */
[----:B------:R-:W-:Y:S02]  /*4970*/  SHF.R.U32.HI R59, RZ, 0x11, R3 ;  /* 0x00000011ff3b7819 */ /* 0x000fe40000011603 */
[----:B------:R-:W-:Y:S02]  /*4980*/  PRMT R6, R53, R6, R52 ;  /* 0x0000000635067216 */ /* 0x000fe40000000034 */
[----:B------:R-:W-:-:S02]  /*4990*/  IADD3 R0, R40, UR46, R9 ;  /* 0x0000002e28007c10 */ /* 0x000fc4000fffe009 */
[----:B------:R-:W-:Y:S02]  /*49a0*/  PRMT R58, R4, R58, R5 ;  /* 0x0000003a043a7216 */ /* 0x000fe40000000005 */
[----:B------:R-:W-:Y:S01]  /*49b0*/  PRMT R59, R6, R59, R8 ;  /* 0x0000003b063b7216 */ /* 0x000fe20000000008 */
[----:B------:R-:W-:Y:S04]  /*49c0*/  LDS.U16 R3, [R0+0x200] ;  /* 0x0002000000037984 */ /* 0x000fe80000000400 */
[----:B------:R-:W1:Y:S01]  /*49d0*/  LDS.U16 R4, [R0] ;  /* 0x0000000000047984 */ /* 0x000e620000000400 */
[----:B------:R-:W-:-:S06]  /*49e0*/  WARPGROUP.ARRIVE ;  /* 0x00000000000079c5 */ /* 0x000fcc0000000000 */
[----:B------:R-:W-:Y:S03]  /*49f0*/  QGMMA.64x16x32.F32.E4M3.E4M3 R24, R56, gdesc[UR4], R24, gsb0 ;  /* 0x0020000438187df3 */ /* 0x000fe60008000818 */
[----:B------:R-:W-:Y:S02]  /*4a00*/  WARPGROUP.DEPBAR.LE gsb0, 0x0 ;  /* 0x00008000000079c5 */ /* 0x000fe40000010000 */
[----:B------:R2:W3:Y:S01]  /*4a10*/  LDS.U16 R59, [R0+0x8] ;  /* 0x00000800003b7984 */ /* 0x0004e20000000400 */
[----:B------:R-:W-:Y:S01]  /*4a20*/  IMAD.IADD R57, R48, 0x1, R67 ;  /* 0x0000000130397824 */ /* 0x000fe200078e0243 */
[----:B-1----:R-:W-:Y:S02]  /*4a30*/  PRMT R58, R4, 0x5410, R3 ;  /* 0x00005410043a7816 */ /* 0x002fe40000000003 */
[----:B------:R2:W1:Y:S01]  /*4a40*/  LDS.U16 R68, [R0+0x208] ;  /* 0x0002080000447984 */ /* 0x0004620000000400 */
[----:B------:R-:W-:-:S03]  /*4a50*/  IMAD.WIDE R56, R57, 0x4, R22 ;  /* 0x0000000439387825 */ /* 0x000fc600078e0216 */
[----:B------:R-:W-:-:S13]  /*4a60*/  LOP3.LUT P0, RZ, R56, 0x4, RZ, 0xc0, !PT ;  /* 0x0000000438ff7812 */ /* 0x000fda000780c0ff */
[----:B--23--:R-:W-:Y:S05]  /*4a70*/  @!P0 BRA `(.L_x_117) ;  /* 0x0000000000408947 */ /* 0x00cfea0003800000 */
[----:B------:R-:W-:Y:S01]  /*4a80*/  MOV R0, 0x118 ;  /* 0x0000011800007802 */ /* 0x000fe20000000f00 */
[----:B------:R-:W-:Y:S01]  /*4a90*/  ULDC.64 UR4, c[0x4][0xf8] ;  /* 0x01003e0000047ab9 */ /* 0x000fe20000000a00 */
[----:B------:R-:W-:Y:S01]  /*4aa0*/  ULDC.64 UR6, c[0x4][0x50] ;  /* 0x0100140000067ab9 */ /* 0x000fe20000000a00 */
[----:B------:R-:W-:Y:S01]  /*4ab0*/  IMAD.U32 R4, RZ, RZ, UR4 ;  /* 0x00000004ff047e24 */ /* 0x000fe2000f8e00ff */
[----:B------:R2:W3:Y:S01]  /*4ac0*/  LDC.64 R14, c[0x4][R0] ;  /* 0x01000000000e7b82 */ /* 0x0004e20000000a00 */
        /* <DEDUP_REMOVED lines=8> */
[----:B--2---:R-:W-:-:S07]  /*4b50*/  IMAD.MOV.U32 R13, RZ, RZ, RZ ;  /* 0x000000ffff0d7224 */ /* 0x004fce00078e00ff */
[----:B------:R-:W-:-:S07]  /*4b60*/  LEPC R20, `(.L_x_117) ;  /* 0x000000001014794e */ /* 0x000fce0000000000 */
[----:B-1-3--:R-:W-:Y:S05]  /*4b70*/  CALL.ABS.NOINC R14 ;  /* 0x000000000e007343 */ /* 0x00afea0003c00000 */
.L_x_117:
[----:B------:R-:W-:Y:S01]  /*4b80*/  IMAD.MOV.U32 R15, RZ, RZ, 0x64206420 ;  /* 0x64206420ff0f7424 */ /* 0x000fe200078e00ff */
[----:B-1----:R-:W-:Y:S01]  /*4b90*/  PRMT R0, R59, 0x5410, R68 ;  /* 0x000054103b007816 */ /* 0x002fe20000000044 */
[----:B------:R-:W-:Y:S05]  /*4ba0*/  WARPSYNC.ALL ;  /* 0x0000000000007948 */ /* 0x000fea0003800000 */
[----:B------:R-:W-:Y:S01]  /*4bb0*/  SHF.R.U64 R3, R56, 0x3, R57 ;  /* 0x0000000338037819 */ /* 0x000fe20000001239 */
[----:B------:R-:W-:Y:S01]  /*4bc0*/  UIADD3 UR6, UR55, 0x4, URZ ;  /* 0x0000000437067890 */ /* 0x000fe2000fffe03f */
[----:B------:R-:W-:Y:S01]  /*4bd0*/  LOP3.LUT R9, R58, 0x77777777, RZ, 0xc0, !PT ;  /* 0x777777773a097812 */ /* 0x000fe200078ec0ff */
[----:B------:R-:W-:Y:S01]  /*4be0*/  UMOV UR7, 0x40000040 ;  /* 0x4000004000077882 */ /* 0x000fe20000000000 */
[C---:B------:R-:W-:Y:S01]  /*4bf0*/  LOP3.LUT R12, R0.reuse, 0x88888888, R15, 0xea, !PT ;  /* 0x88888888000c7812 */ /* 0x040fe200078eea0f */
[----:B------:R-:W-:Y:S01]  /*4c00*/  UISETP.GE.AND UP0, UPT, UR60, 0x81, UPT ;  /* 0x000000813c00788c */ /* 0x000fe2000bf06270 */
[----:B------:R-:W-:-:S02]  /*4c10*/  LOP3.LUT R0, R0, 0x77777777, RZ, 0xc0, !PT ;  /* 0x7777777700007812 */ /* 0x000fc400078ec0ff */
[----:B------:R-:W-:Y:S02]  /*4c20*/  IADD3 R3, R40, UR46, R3 ;  /* 0x0000002e28037c10 */ /* 0x000fe4000fffe003 */
[-C--:B------:R-:W-:Y:S02]  /*4c30*/  PRMT R11, R38, R9.reuse, R39 ;  /* 0x00000009260b7216 */ /* 0x080fe40000000027 */
[----:B------:R-:W-:Y:S01]  /*4c40*/  PRMT R10, R54, R9, R51 ;  /* 0x00000009360a7216 */ /* 0x000fe20000000033 */
[----:B------:R-:W-:Y:S01]  /*4c50*/  LDS.U16 R4, [R3+0x200] ;  /* 0x0002000003047984 */ /* 0x000fe20000000400 */
[----:B------:R-:W-:Y:S02]  /*4c60*/  LOP3.LUT R8, R58, 0x88888888, R15, 0xea, !PT ;  /* 0x888888883a087812 */ /* 0x000fe400078eea0f */
[----:B------:R-:W-:Y:S01]  /*4c70*/  SHF.R.U32.HI R9, RZ, 0x10, R9 ;  /* 0x00000010ff097819 */ /* 0x000fe20000011609 */
[----:B------:R-:W1:Y:S01]  /*4c80*/  LDS.U16 R5, [R3] ;  /* 0x0000000003057984 */ /* 0x000e620000000400 */
[----:B------:R-:W-:-:S02]  /*4c90*/  SHF.R.U32.HI R13, RZ, 0x10, R0 ;  /* 0x00000010ff0d7819 */ /* 0x000fc40000011600 */
[----:B------:R-:W-:Y:S01]  /*4ca0*/  SHF.R.U32.HI R56, RZ, 0x1, R8 ;  /* 0x00000001ff387819 */ /* 0x000fe20000011608 */
[----:B------:R-:W-:Y:S01]  /*4cb0*/  LDS.U16 R6, [R3+0x208] ;  /* 0x0002080003067984 */ /* 0x000fe20000000400 */
[C-C-:B------:R-:W-:Y:S02]  /*4cc0*/  PRMT R57, R36.reuse, R9, R37.reuse ;  /* 0x0000000924397216 */ /* 0x140fe40000000025 */
[----:B------:R-:W-:Y:S01]  /*4cd0*/  SHF.R.U32.HI R58, RZ, 0x1, R12 ;  /* 0x00000001ff3a7819 */ /* 0x000fe2000001160c */
[----:B------:R2:W3:Y:S01]  /*4ce0*/  LDS.U16 R7, [R3+0x8] ;  /* 0x0000080003077984 */ /* 0x0004e20000000400 */
[----:B------:R-:W-:Y:S02]  /*4cf0*/  PRMT R59, R36, R13, R37 ;  /* 0x0000000d243b7216 */ /* 0x000fe40000000025 */
[----:B------:R-:W-:Y:S02]  /*4d00*/  SHF.R.U32.HI R8, RZ, 0x11, R8 ;  /* 0x00000011ff087819 */ /* 0x000fe40000011608 */
[----:B------:R-:W-:-:S02]  /*4d10*/  PRMT R9, R53, R9, R52 ;  /* 0x0000000935097216 */ /* 0x000fc40000000034 */
[----:B------:R-:W-:Y:S02]  /*4d20*/  SHF.R.U32.HI R12, RZ, 0x11, R12 ;  /* 0x00000011ff0c7819 */ /* 0x000fe4000001160c */
[-C--:B--2---:R-:W-:Y:S02]  /*4d30*/  PRMT R3, R38, R0.reuse, R39 ;  /* 0x0000000026037216 */ /* 0x084fe40000000027 */
[----:B------:R-:W-:Y:S02]  /*4d40*/  PRMT R0, R54, R0, R51 ;  /* 0x0000000036007216 */ /* 0x000fe40000000033 */
[----:B------:R-:W-:Y:S02]  /*4d50*/  PRMT R13, R53, R13, R52 ;  /* 0x0000000d350d7216 */ /* 0x000fe40000000034 */
[----:B------:R-:W-:Y:S02]  /*4d60*/  PRMT R56, R10, R56, R11 ;  /* 0x000000380a387216 */ /* 0x000fe4000000000b */
[----:B------:R-:W-:-:S02]  /*4d70*/  PRMT R57, R9, R8, R57 ;  /* 0x0000000809397216 */ /* 0x000fc40000000039 */
[----:B------:R-:W-:Y:S02]  /*4d80*/  PRMT R58, R0, R58, R3 ;  /* 0x0000003a003a7216 */ /* 0x000fe40000000003 */
[----:B------:R-:W-:Y:S02]  /*4d90*/  PRMT R59, R13, R12, R59 ;  /* 0x0000000c0d3b7216 */ /* 0x000fe4000000003b */
[----:B------:R-:W-:Y:S02]  /*4da0*/  PLOP3.LUT P0, PT, PT, PT, UP0, 0x80, 0x0 ;  /* 0x000000000000781c */ /* 0x000fe40003f0f008 */
[----:B------:R-:W-:-:S06]  /*4db0*/  WARPGROUP.ARRIVE ;  /* 0x00000000000079c5 */ /* 0x000fcc0000000000 */
[----:B------:R-:W-:Y:S01]  /*4dc0*/  QGMMA.64x16x32.F32.E4M3.E4M3 R24, R56, gdesc[UR4], R24, gsb0 ;  /* 0x0020000438187df3 */ /* 0x000fe20008000818 */
[----:B-1----:R-:W-:Y:S01]  /*4dd0*/  PRMT R4, R5, 0x5410, R4 ;  /* 0x0000541005047816 */ /* 0x002fe20000000004 */
[----:B------:R-:W-:Y:S01]  /*4de0*/  UIADD3 UR6, UR55, 0x6, URZ ;  /* 0x0000000637067890 */ /* 0x000fe2000fffe03f */
[----:B------:R-:W-:Y:S02]  /*4df0*/  UMOV UR7, 0x40000040 ;  /* 0x4000004000077882 */ /* 0x000fe40000000000 */
[C---:B------:R-:W-:Y:S02]  /*4e00*/  LOP3.LUT R0, R4.reuse, 0x77777777, RZ, 0xc0, !PT ;  /* 0x7777777704007812 */ /* 0x040fe400078ec0ff */
[----:B------:R-:W-:Y:S02]  /*4e10*/  LOP3.LUT R4, R4, 0x88888888, R15, 0xea, !PT ;  /* 0x8888888804047812 */ /* 0x000fe400078eea0f */
[----:B---3--:R-:W-:Y:S02]  /*4e20*/  PRMT R6, R7, 0x5410, R6 ;  /* 0x0000541007067816 */ /* 0x008fe40000000006 */
[----:B------:R-:W-:-:S02]  /*4e30*/  PRMT R3, R38, R0, R39 ;  /* 0x0000000026037216 */ /* 0x000fc40000000027 */
[C---:B------:R-:W-:Y:S02]  /*4e40*/  LOP3.LUT R7, R6.reuse, 0x88888888, R15, 0xea, !PT ;  /* 0x8888888806077812 */ /* 0x040fe400078eea0f */
[----:B------:R-:W-:Y:S02]  /*4e50*/  LOP3.LUT R6, R6, 0x77777777, RZ, 0xc0, !PT ;  /* 0x7777777706067812 */ /* 0x000fe400078ec0ff */
[----:B------:R-:W-:Y:S02]  /*4e60*/  PRMT R5, R54, R0, R51 ;  /* 0x0000000036057216 */ /* 0x000fe40000000033 */
[-C--:B------:R-:W-:Y:S02]  /*4e70*/  PRMT R9, R38, R6.reuse, R39 ;  /* 0x0000000626097216 */ /* 0x080fe40000000027 */
[----:B------:R-:W-:Y:S02]  /*4e80*/  PRMT R8, R54, R6, R51 ;  /* 0x0000000636087216 */ /* 0x000fe40000000033 */
[----:B------:R-:W-:-:S02]  /*4e90*/  SHF.R.U32.HI R0, RZ, 0x10, R0 ;  /* 0x00000010ff007819 */ /* 0x000fc40000011600 */
[----:B------:R-:W-:-:S04]  /*4ea0*/  SHF.R.U32.HI R6, RZ, 0x10, R6 ;  /* 0x00000010ff067819 */ /* 0x000fc80000011606 */
[CC--:B------:R-:W-:Y:S02]  /*4eb0*/  PRMT R10, R36.reuse, R6.reuse, R37 ;  /* 0x00000006240a7216 */ /* 0x0c0fe40000000025 */
[----:B------:R-:W-:Y:S01]  /*4ec0*/  PRMT R6, R53, R6, R52 ;  /* 0x0000000635067216 */ /* 0x000fe20000000034 */
[----:B------:R-:W-:Y:S02]  /*4ed0*/  WARPGROUP.DEPBAR.LE gsb0, 0x0 ;  /* 0x00008000000079c5 */ /* 0x000fe40000010000 */
[--C-:B------:R-:W-:Y:S02]  /*4ee0*/  SHF.R.U32.HI R56, RZ, 0x1, R4.reuse ;  /* 0x00000001ff387819 */ /* 0x100fe40000011604 */
[----:B------:R-:W-:Y:S02]  /*4ef0*/  SHF.R.U32.HI R58, RZ, 0x1, R7 ;  /* 0x00000001ff3a7819 */ /* 0x000fe40000011607 */
[----:B------:R-:W-:Y:S02]  /*4f00*/  PRMT R57, R36, R0, R37 ;  /* 0x0000000024397216 */ /* 0x000fe40000000025 */
[----:B------:R-:W-:-:S02]  /*4f10*/  SHF.R.U32.HI R4, RZ, 0x11, R4 ;  /* 0x00000011ff047819 */ /* 0x000fc40000011604 */
[----:B------:R-:W-:Y:S02]  /*4f20*/  SHF.R.U32.HI R7, RZ, 0x11, R7 ;  /* 0x00000011ff077819 */ /* 0x000fe40000011607 */
[----:B------:R-:W-:Y:S02]  /*4f30*/  PRMT R0, R53, R0, R52 ;  /* 0x0000000035007216 */ /* 0x000fe40000000034 */
[----:B------:R-:W-:Y:S02]  /*4f40*/  PRMT R56, R5, R56, R3 ;  /* 0x0000003805387216 */ /* 0x000fe40000000003 */
[----:B------:R-:W-:Y:S02]  /*4f50*/  PRMT R57, R0, R4, R57 ;  /* 0x0000000400397216 */ /* 0x000fe40000000039 */
[----:B------:R-:W-:Y:S02]  /*4f60*/  PRMT R58, R8, R58, R9 ;  /* 0x0000003a083a7216 */ /* 0x000fe40000000009 */
[----:B------:R-:W-:-:S04]  /*4f70*/  PRMT R59, R6, R7, R10 ;  /* 0x00000007063b7216 */ /* 0x000fc8000000000a */
[----:B------:R-:W-:-:S06]  /*4f80*/  WARPGROUP.ARRIVE ;  /* 0x00000000000079c5 */ /* 0x000fcc0000000000 */
[----:B------:R-:W-:Y:S03]  /*4f90*/  QGMMA.64x16x32.F32.E4M3.E4M3 R24, R56, gdesc[UR4], R24, gsb0 ;  /* 0x0020000438187df3 */ /* 0x000fe60008000818 */
[----:B------:R-:W-:Y:S02]  /*4fa0*/  WARPGROUP.DEPBAR.LE gsb0, 0x0 ;  /* 0x00008000000079c5 */ /* 0x000fe40000010000 */
[----:B------:R-:W-:Y:S05]  /*4fb0*/  @!P0 BRA `(.L_x_118) ;  /* 0x0000000400ac8947 */ /* 0x000fea0003800000 */
[----:B------:R-:W-:-:S13]  /*4fc0*/  ISETP.NE.AND P6, PT, R66, 0x3, PT ;  /* 0x000000034200780c */ /* 0x000fda0003fc5270 */
[----:B------:R-:W-:Y:S05]  /*4fd0*/  @!P6 BRA `(.L_x_119) ;  /* 0x000000000004e947 */ /* 0x000fea0003800000 */
[----:B------:R-:W-:Y:S01]  /*4fe0*/  BPT.TRAP 0x1 ;  /* 0x000000040000795c */ /* 0x000fe20000300000 */
.L_x_119:
[----:B------:R-:W-:Y:S02]  /*4ff0*/  ISETP.NE.AND P0, PT, R62, RZ, PT ;  /* 0x000000ff3e00720c */ /* 0x000fe40003f05270 */
[----:B------:R-:W-:Y:S02]  /*5000*/  ISETP.NE.AND P2, PT, R69, RZ, PT ;  /* 0x000000ff4500720c */ /* 0x000fe40003f45270 */
[----:B------:R-:W-:-:S05]  /*5010*/  SEL R47, R50, RZ, P0 ;  /* 0x000000ff322f7207 */ /* 0x000fca0000000000 */
[----:B------:R-:W-:-:S04]  /*5020*/  IMAD.SHL.U32 R45, R47, 0x4000, RZ ;  /* 0x000040002f2d7824 */ /* 0x000fc800078e00ff */
[----:B------:R-:W-:-:S03]  /*5030*/  IMAD.WIDE R36, R45, 0x4, RZ ;  /* 0x000000042d247825 */ /* 0x000fc600078e02ff */
[----:B------:R-:W-:-:S04]  /*5040*/  LOP3.LUT R39, R36, R22, RZ, 0xfc, !PT ;  /* 0x0000001624277212 */ /* 0x000fc800078efcff */
[----:B------:R-:W-:Y:S01]  /*5050*/  LOP3.LUT P1, RZ, R39, 0x4, RZ, 0xc0, !PT ;  /* 0x0000000427ff7812 */ /* 0x000fe2000782c0ff */
[----:B------:R-:W-:-:S12]  /*5060*/  @P2 BRA `(.L_x_120) ;  /* 0x0000000000182947 */ /* 0x000fd80003800000 */
[----:B------:R-:W-:Y:S02]  /*5070*/  LOP3.LUT R0, R63, UR37, RZ, 0x3c, !PT ;  /* 0x000000253f007c12 */ /* 0x000fe4000f8e3cff */
[----:B------:R-:W-:Y:S02]  /*5080*/  SEL R3, R50, RZ, P0 ;  /* 0x000000ff32037207 */ /* 0x000fe40000000000 */
[----:B------:R-:W-:Y:S02]  /*5090*/  SHF.L.U32 R0, R0, 0x1f, RZ ;  /* 0x0000001f00007819 */ /* 0x000fe400000006ff */
[----:B------:R-:W-:-:S04]  /*50a0*/  LEA R3, R3, UR46, 0x3 ;  /* 0x0000002e03037c11 */ /* 0x000fc8000f8e18ff */
[----:B------:R-:W1:Y:S02]  /*50b0*/  SYNCS.PHASECHK.TRANS64.TRYWAIT P0, [R3+URZ+0x36c80], R0 ;  /* 0x036c8000030075a7 */ /* 0x000e64000800017f */
[----:B-1----:R-:W-:Y:S05]  /*50c0*/  @!P0 BRA `(.L_x_121) ;  /* 0x000000a400ac8947 */ /* 0x002fea0003800000 */
.L_x_120:
[----:B------:R-:W-:Y:S04]  /*50d0*/  BSSY B6, `(.L_x_122) ;  /* 0x0000012000067945 */ /* 0x000fe80003800000 */
[----:B------:R-:W-:Y:S05]  /*50e0*/  @!P1 BRA `(.L_x_123) ;  /* 0x0000000000409947 */ /* 0x000fea0003800000 */
[----:B-1----:R-:W-:Y:S01]  /*50f0*/  MOV R0, 0x118 ;  /* 0x0000011800007802 */ /* 0x002fe20000000f00 */
        /* <DEDUP_REMOVED lines=15> */
.L_x_123:
[----:B------:R-:W-:Y:S05]  /*51f0*/  BSYNC B6 ;  /* 0x0000000000067941 */ /* 0x000fea0003800000 */
.L_x_122:
[----:B------:R-:W-:Y:S01]  /*5200*/  SHF.R.U64 R37, R39, 0x3, R37 ;  /* 0x0000000327257819 */ /* 0x000fe20000001225 */
[----:B-1----:R-:W-:Y:S01]  /*5210*/  IMAD R3, R47, 0x80, R34 ;  /* 0x000000802f037824 */ /* 0x002fe200078e0222 */
[----:B------:R-:W-:Y:S01]  /*5220*/  BSSY B6, `(.L_x_124) ;  /* 0x000001e000067945 */ /* 0x000fe20003800000 */
[----:B------:R-:W-:Y:S01]  /*5230*/  IMAD.IADD R45, R48, 0x1, R45 ;  /* 0x00000001302d7824 */ /* 0x000fe200078e022d */
[----:B------:R-:W-:Y:S02]  /*5240*/  IADD3 R0, R40, UR46, R37 ;  /* 0x0000002e28007c10 */ /* 0x000fe4000fffe025 */
[----:B------:R-:W-:Y:S01]  /*5250*/  LEA R5, R3, UR46, 0x3 ;  /* 0x0000002e03057c11 */ /* 0x000fe2000f8e18ff */
[----:B------:R-:W-:Y:S02]  /*5260*/  IMAD.WIDE R44, R45, 0x4, R22 ;  /* 0x000000042d2c7825 */ /* 0x000fe400078e0216 */
[----:B------:R-:W-:Y:S01]  /*5270*/  LDS.U16 R3, [R0+0x200] ;  /* 0x0002000000037984 */ /* 0x000fe20000000400 */
[----:B------:R-:W-:-:S03]  /*5280*/  LOP3.LUT P0, RZ, R44, 0x4, RZ, 0xc0, !PT ;  /* 0x000000042cff7812 */ /* 0x000fc6000780c0ff */
[----:B------:R-:W1:Y:S04]  /*5290*/  LDS.U16 R4, [R0] ;  /* 0x0000000000047984 */ /* 0x000e680000000400 */
[----:B------:R2:W3:Y:S04]  /*52a0*/  LDS.U16 R47, [R0+0x8] ;  /* 0x00000800002f7984 */ /* 0x0004e80000000400 */
[----:B------:R2:W4:Y:S04]  /*52b0*/  LDS.U16 R52, [R0+0x208] ;  /* 0x0002080000347984 */ /* 0x0005280000000400 */
[----:B------:R2:W2:Y:S04]  /*52c0*/  LDS.64 R38, [R5+0x2f800] ;  /* 0x02f8000005267984 */ /* 0x0004a80000000a00 */
[----:B------:R1:W2:Y:S02]  /*52d0*/  LDS.64 R36, [R5+0x2f840] ;  /* 0x02f8400005247984 */ /* 0x0002a40000000a00 */
[----:B-1----:R-:W-:Y:S01]  /*52e0*/  PRMT R46, R4, 0x5410, R3 ;  /* 0x00005410042e7816 */ /* 0x002fe20000000003 */
[----:B------:R-:W-:Y:S06]  /*52f0*/  @!P0 BRA `(.L_x_125) ;  /* 0x0000000000408947 */ /* 0x000fec0003800000 */
        /* <DEDUP_REMOVED lines=16> */
.L_x_125:
[----:B------:R-:W-:Y:S05]  /*5400*/  BSYNC B6 ;  /* 0x0000000000067941 */ /* 0x000fea0003800000 */
.L_x_124:
[----:B------:R-:W-:Y:S01]  /*5410*/  SHF.R.U64 R45, R44, 0x3, R45 ;  /* 0x000000032c2d7819 */ /* 0x000fe2000000122d */
[----:B------:R-:W-:Y:S01]  /*5420*/  IMAD.MOV.U32 R9, RZ, RZ, 0x64206420 ;  /* 0x64206420ff097424 */ /* 0x000fe200078e00ff */
[----:B--2---:R-:W-:Y:S01]  /*5430*/  LOP3.LUT R5, R46, 0x77777777, RZ, 0xc0, !PT ;  /* 0x777777772e057812 */ /* 0x004fe200078ec0ff */
[----:B------:R-:W-:Y:S01]  /*5440*/  IMAD.MOV.U32 R53, RZ, RZ, -0x7f7f7f80 ;  /* 0x80808080ff357424 */ /* 0x000fe200078e00ff */
[----:B------:R-:W-:Y:S01]  /*5450*/  IADD3 R0, R40, UR46, R45 ;  /* 0x0000002e28007c10 */ /* 0x000fe2000fffe02d */
[----:B------:R-:W-:Y:S05]  /*5460*/  WARPSYNC.ALL ;  /* 0x0000000000007948 */ /* 0x000fea0003800000 */
[----:B------:R-:W-:Y:S01]  /*5470*/  LDS.U16 R55, [R0+0x200] ;  /* 0x0002000000377984 */ /* 0x000fe20000000400 */
[----:B------:R-:W-:-:S02]  /*5480*/  LOP3.LUT R3, R46, 0x88888888, R9, 0xea, !PT ;  /* 0x888888882e037812 */ /* 0x000fc400078eea09 */
[--C-:B------:R-:W-:Y:S01]  /*5490*/  LOP3.LUT R54, R38, 0xffffff00, R53.reuse, 0x6a, !PT ;  /* 0xffffff0026367812 */ /* 0x100fe200078e6a35 */
[----:B------:R-:W1:Y:S01]  /*54a0*/  LDS.U16 R4, [R0] ;  /* 0x0000000000047984 */ /* 0x000e620000000400 */
[----:B------:R-:W-:Y:S02]  /*54b0*/  LOP3.LUT R51, R39, 0x80808080, RZ, 0x3c, !PT ;  /* 0x8080808027337812 */ /* 0x000fe400078e3cff */
[----:B------:R-:W-:Y:S01]  /*54c0*/  LOP3.LUT R53, R36, 0xffffff00, R53, 0x6a, !PT ;  /* 0xffffff0024357812 */ /* 0x000fe200078e6a35 */
[----:B------:R-:W-:Y:S01]  /*54d0*/  LDS.U16 R61, [R0+0x208] ;  /* 0x00020800003d7984 */ /* 0x000fe20000000400 */
[----:B------:R-:W-:Y:S02]  /*54e0*/  PRMT R7, R38, R5, R39 ;  /* 0x0000000526077216 */ /* 0x000fe40000000027 */
[--C-:B------:R-:W-:Y:S01]  /*54f0*/  SHF.R.U32.HI R44, RZ, 0x1, R3.reuse ;  /* 0x00000001ff2c7819 */ /* 0x100fe20000011603 */
[----:B------:R3:W2:Y:S01]  /*5500*/  LDS.U16 R6, [R0+0x8] ;  /* 0x0000080000067984 */ /* 0x0006a20000000400 */
[----:B------:R-:W-:-:S02]  /*5510*/  SHF.R.U32.HI R3, RZ, 0x11, R3 ;  /* 0x00000011ff037819 */ /* 0x000fc40000011603 */
[----:B---34-:R-:W-:Y:S02]  /*5520*/  PRMT R0, R47, 0x5410, R52 ;  /* 0x000054102f007816 */ /* 0x018fe40000000034 */
[----:B------:R-:W-:Y:S02]  /*5530*/  LOP3.LUT R52, R37, 0x80808080, RZ, 0x3c, !PT ;  /* 0x8080808025347812 */ /* 0x000fe400078e3cff */
[C---:B------:R-:W-:Y:S02]  /*5540*/  LOP3.LUT R10, R0.reuse, 0x77777777, RZ, 0xc0, !PT ;  /* 0x77777777000a7812 */ /* 0x040fe400078ec0ff */
[----:B------:R-:W-:Y:S02]  /*5550*/  LOP3.LUT R9, R0, 0x88888888, R9, 0xea, !PT ;  /* 0x8888888800097812 */ /* 0x000fe400078eea09 */
[----:B------:R-:W-:Y:S02]  /*5560*/  SHF.R.U32.HI R0, RZ, 0x10, R5 ;  /* 0x00000010ff007819 */ /* 0x000fe40000011605 */
[----:B------:R-:W-:-:S02]  /*5570*/  SHF.R.U32.HI R12, RZ, 0x10, R10 ;  /* 0x00000010ff0c7819 */ /* 0x000fc4000001160a */
[----:B------:R-:W-:Y:S02]  /*5580*/  PRMT R8, R36, R0, R37 ;  /* 0x0000000024087216 */ /* 0x000fe40000000025 */
[----:B------:R-:W-:Y:S02]  /*5590*/  PRMT R11, R38, R10, R39 ;  /* 0x0000000a260b7216 */ /* 0x000fe40000000027 */
[----:B------:R-:W-:Y:S02]  /*55a0*/  SHF.R.U32.HI R46, RZ, 0x1, R9 ;  /* 0x00000001ff2e7819 */ /* 0x000fe40000011609 */
[----:B------:R-:W-:Y:S02]  /*55b0*/  PRMT R14, R36, R12, R37 ;  /* 0x0000000c240e7216 */ /* 0x000fe40000000025 */
[----:B------:R-:W-:Y:S02]  /*55c0*/  PRMT R5, R54, R5, R51 ;  /* 0x0000000536057216 */ /* 0x000fe40000000033 */
[----:B------:R-:W-:-:S02]  /*55d0*/  PRMT R0, R53, R0, R52 ;  /* 0x0000000035007216 */ /* 0x000fc40000000034 */
[----:B------:R-:W-:Y:S02]  /*55e0*/  PRMT R10, R54, R10, R51 ;  /* 0x0000000a360a7216 */ /* 0x000fe40000000033 */
[----:B------:R-:W-:Y:S02]  /*55f0*/  SHF.R.U32.HI R9, RZ, 0x11, R9 ;  /* 0x00000011ff097819 */ /* 0x000fe40000011609 */
[----:B------:R-:W-:Y:S02]  /*5600*/  PRMT R12, R53, R12, R52 ;  /* 0x0000000c350c7216 */ /* 0x000fe40000000034 */
[----:B------:R-:W-:Y:S02]  /*5610*/  PRMT R44, R5, R44, R7 ;  /* 0x0000002c052c7216 */ /* 0x000fe40000000007 */
[----:B------:R-:W-:Y:S02]  /*5620*/  PRMT R45, R0, R3, R8 ;  /* 0x00000003002d7216 */ /* 0x000fe40000000008 */
[----:B------:R-:W-:-:S02]  /*5630*/  PRMT R46, R10, R46, R11 ;  /* 0x0000002e0a2e7216 */ /* 0x000fc4000000000b */
[----:B------:R-:W-:Y:S02]  /*5640*/  PRMT R47, R12, R9, R14 ;  /* 0x000000090c2f7216 */ /* 0x000fe4000000000e */
[----:B-1----:R-:W-:Y:S02]  /*5650*/  PRMT R55, R4, 0x5410, R55 ;  /* 0x0000541004377816 */ /* 0x002fe40000000037 */
[----:B--2---:R-:W-:-:S07]  /*5660*/  PRMT R61, R6, 0x5410, R61 ;  /* 0x00005410063d7816 */ /* 0x004fce000000003d */
.L_x_118:
[----:B------:R-:W-:-:S06]  /*5670*/  UISETP.NE.AND UP0, UPT, UR52, 0x1, UPT ;  /* 0x000000013400788c */ /* 0x000fcc000bf05270 */
[----:B------:R-:W-:-:S13]  /*5680*/  PLOP3.LUT P0, PT, PT, PT, UP0, 0x80, 0x0 ;  /* 0x000000000000781c */ /* 0x000fda0003f0f008 */
[----:B------:R-:W-:Y:S05]  /*5690*/  @!P0 BRA `(.L_x_126) ;  /* 0x0000001c00588947 */ /* 0x000fea0003800000 */
[----:B------:R-:W-:Y:S01]  /*56a0*/  UISETP.GT.AND UP0, UPT, UR60, 0x100, UPT ;  /* 0x000001003c00788c */ /* 0x000fe2000bf04270 */
[----:B------:R-:W-:-:S05]  /*56b0*/  ISETP.NE.AND P1, PT, R62, RZ, PT ;  /* 0x000000ff3e00720c */ /* 0x000fca0003f25270 */
[----:B------:R-:W-:-:S05]  /*56c0*/  PLOP3.LUT P0, PT, PT, PT, UP0, 0x80, 0x0 ;  /* 0x000000000000781c */ /* 0x000fca0003f0f008 */
[----:B------:R-:W-:-:S08]  /*56d0*/  @!UP0 UMOV UR55, UR54 ;  /* 0x0000003600378c82 */ /* 0x000fd00008000000 */
[----:B------:R-:W-:-:S04]  /*56e0*/  @!P0 SEL R50, R50, RZ, P1 ;  /* 0x000000ff32328207 */ /* 0x000fc80000800000 */
[----:B------:R-:W-:-:S13]  /*56f0*/  @!P0 R2UR UR4, R50 ;  /* 0x00000000320482ca */ /* 0x000fda00000e0000 */
[----:B------:R-:W-:Y:S02]  /*5700*/  @!UP0 USHF.L.U32 UR5, UR4, 0x7, URZ ;  /* 0x0000000704058899 */ /* 0x000fe4000800063f */
[----:B------:R-:W-:-:S04]  /*5710*/  @!UP0 USHF.L.U32 UR4, UR4, 0xe, URZ ;  /* 0x0000000e04048899 */ /* 0x000fc8000800063f */
[----:B------:R-:W-:Y:S02]  /*5720*/  @!P0 IMAD.U32 R63, RZ, RZ, UR5 ;  /* 0x00000005ff3f8e24 */ /* 0x000fe4000f8e00ff */
[----:B------:R-:W-:Y:S01]  /*5730*/  @!P0 IMAD.U32 R57, RZ, RZ, UR4 ;  /* 0x00000004ff398e24 */ /* 0x000fe2000f8e00ff */
[----:B------:R-:W-:Y:S06]  /*5740*/  @!P0 BRA `(.L_x_127) ;  /* 0x0000001000948947 */ /* 0x000fec0003800000 */
[----:B------:R-:W-:Y:S01]  /*5750*/  UIADD3 UR4, UR52, -0x1, URZ ;  /* 0xffffffff34047890 */ /* 0x000fe2000fffe03f */
[----:B------:R-:W-:-:S05]  /*5760*/  UMOV UR55, UR54 ;  /* 0x0000003600377c82 */ /* 0x000fca0008000000 */
[----:B------:R-:W-:-:S07]  /*5770*/  IMAD.U32 R50, RZ, RZ, UR4 ;  /* 0x00000004ff327e24 */ /* 0x000fce000f8e00ff */
.L_x_141:
[----:B------:R-:W-:Y:S01]  /*5780*/  IMAD.MOV.U32 R63, RZ, RZ, 0x40000040 ;  /* 0x40000040ff3f7424 */ /* 0x000fe200078e00ff */
[----:B------:R-:W-:Y:S01]  /*5790*/  LEA R62, R49, UR53, 0x7 ;  /* 0x00000035313e7c11 */ /* 0x000fe2000f8e38ff */
[----:B------:R-:W-:Y:S05]  /*57a0*/  YIELD ;  /* 0x0000000000007946 */ /* 0x000fea0003800000 */
[----:B------:R-:W-:Y:S05]  /*57b0*/  WARPSYNC.ALL ;  /* 0x0000000000007948 */ /* 0x000fea0003800000 */
[----:B------:R-:W-:Y:S01]  /*57c0*/  R2UR UR6, R62 ;  /* 0x000000003e0672ca */ /* 0x000fe200000e0000 */
[----:B------:R-:W-:Y:S01]  /*57d0*/  WARPGROUP.ARRIVE ;  /* 0x00000000000079c5 */ /* 0x000fe20000000000 */
[----:B------:R-:W-:Y:S01]  /*57e0*/  R2UR UR7, R63 ;  /* 0x000000003f0772ca */ /* 0x000fe200000e0000 */
[----:B------:R-:W-:Y:S01]  /*57f0*/  VIADD R0, R49, 0x1 ;  /* 0x0000000131007836 */ /* 0x000fe20000000000 */
[----:B------:R-:W-:-:S04]  /*5800*/  ISETP.NE.AND P1, PT, R66, 0x3, PT ;  /* 0x000000034200780c */ /* 0x000fc80003f25270 */
[----:B------:R-:W-:-:S04]  /*5810*/  ISETP.NE.AND P0, PT, R0, 0x13, PT ;  /* 0x000000130000780c */ /* 0x000fc80003f05270 */
[----:B------:R-:W-:Y:S02]  /*5820*/  SEL R3, RZ, 0x1, P0 ;  /* 0x00000001ff037807 */ /* 0x000fe40000000000 */
[----:B------:R-:W-:Y:S01]  /*5830*/  SEL R67, R0, RZ, P0 ;  /* 0x000000ff00437207 */ /* 0x000fe20000000000 */
[----:B------:R-:W-:Y:S01]  /*5840*/  QGMMA.64x16x32.F32.E4M3.E4M3 R24, R44, gdesc[UR4], R24, gsb0 ;  /* 0x002000042c187df3 */ /* 0x000fe20008000818 */
[----:B------:R-:W-:Y:S02]  /*5850*/  LOP3.LUT R42, R42, R3, RZ, 0x3c, !PT ;  /* 0x000000032a2a7212 */ /* 0x000fe400078e3cff */
[----:B------:R-:W-:Y:S02]  /*5860*/  WARPGROUP.DEPBAR.LE gsb0, 0x0 ;  /* 0x00008000000079c5 */ /* 0x000fe40000010000 */
[----:B------:R-:W-:Y:S05]  /*5870*/  @!P1 BRA `(.L_x_128) ;  /* 0x0000000000049947 */ /* 0x000fea0003800000 */
[----:B------:R-:W-:Y:S01]  /*5880*/  BPT.TRAP 0x1 ;  /* 0x000000040000795c */ /* 0x000fe20000300000 */
.L_x_128:
[----:B------:R-:W-:Y:S01]  /*5890*/  LEA R47, R67, UR46, 0x3 ;  /* 0x0000002e432f7c11 */ /* 0x000fe2000f8e18ff */
[----:B------:R-:W-:Y:S01]  /*58a0*/  IMAD R49, R49, 0x4000, R60 ;  /* 0x0000400031317824 */ /* 0x000fe200078e023c */
[----:B------:R-:W-:-:S03]  /*58b0*/  SHF.L.U32 R0, R42, 0x1f, RZ ;  /* 0x0000001f2a007819 */ /* 0x000fc600000006ff */
[----:B------:R-:W-:Y:S01]  /*58c0*/  IMAD.WIDE R44, R49, 0x4, RZ ;  /* 0x00000004312c7825 */ /* 0x000fe200078e02ff */
[----:B------:R-:W1:Y:S02]  /*58d0*/  SYNCS.PHASECHK.TRANS64.TRYWAIT P0, [R47+URZ+0x36c80], R0 ;  /* 0x036c80002f0075a7 */ /* 0x000e64000800017f */
[----:B------:R-:W-:Y:S02]  /*58e0*/  LOP3.LUT R57, R44, R22, RZ, 0xfc, !PT ;  /* 0x000000162c397212 */ /* 0x000fe400078efcff */
        /* <DEDUP_REMOVED lines=19> */
.L_x_129:
[----:B------:R-:W-:Y:S01]  /*5a20*/  IMAD.MOV.U32 R8, RZ, RZ, 0x64206420 ;  /* 0x64206420ff087424 */ /* 0x000fe200078e00ff */
[C---:B------:R-:W-:Y:S01]  /*5a30*/  LOP3.LUT R0, R55.reuse, 0x77777777, RZ, 0xc0, !PT ;  /* 0x7777777737007812 */ /* 0x040fe200078ec0ff */
[----:B------:R-:W-:Y:S01]  /*5a40*/  VIADD R4, R62, 0x2 ;  /* 0x000000023e047836 */ /* 0x000fe20000000000 */
[----:B------:R-:W-:Y:S05]  /*5a50*/  WARPSYNC.ALL ;  /* 0x0000000000007948 */ /* 0x000fea0003800000 */
[----:B------:R-:W-:Y:S01]  /*5a60*/  IMAD.MOV.U32 R5, RZ, RZ, 0x40000040 ;  /* 0x40000040ff057424 */ /* 0x000fe200078e00ff */
[----:B------:R-:W-:Y:S02]  /*5a70*/  LOP3.LUT R55, R55, 0x88888888, R8, 0xea, !PT ;  /* 0x8888888837377812 */ /* 0x000fe400078eea08 */
[----:B------:R-:W-:-:S02]  /*5a80*/  R2UR UR6, R4 ;  /* 0x00000000040672ca */ /* 0x000fc400000e0000 */
[----:B------:R-:W-:Y:S02]  /*5a90*/  R2UR UR7, R5 ;  /* 0x00000000050772ca */ /* 0x000fe400000e0000 */
[-C--:B------:R-:W-:Y:S02]  /*5aa0*/  PRMT R3, R38, R0.reuse, R39 ;  /* 0x0000000026037216 */ /* 0x080fe40000000027 */
[----:B------:R-:W-:Y:S02]  /*5ab0*/  SHF.R.U32.HI R4, RZ, 0x10, R0 ;  /* 0x00000010ff047819 */ /* 0x000fe40000011600 */
[----:B------:R-:W-:Y:S02]  /*5ac0*/  PRMT R0, R54, R0, R51 ;  /* 0x0000000036007216 */ /* 0x000fe40000000033 */
[----:B------:R-:W-:Y:S02]  /*5ad0*/  SHF.R.U32.HI R56, RZ, 0x1, R55 ;  /* 0x00000001ff387819 */ /* 0x000fe40000011637 */
[----:B------:R-:W-:-:S02]  /*5ae0*/  LOP3.LUT R5, R61, 0x88888888, R8, 0xea, !PT ;  /* 0x888888883d057812 */ /* 0x000fc400078eea08 */
[----:B------:R-:W-:Y:S02]  /*5af0*/  LOP3.LUT R61, R61, 0x77777777, RZ, 0xc0, !PT ;  /* 0x777777773d3d7812 */ /* 0x000fe400078ec0ff */
[-C--:B------:R-:W-:Y:S02]  /*5b00*/  PRMT R6, R36, R4.reuse, R37 ;  /* 0x0000000424067216 */ /* 0x080fe40000000025 */
[----:B------:R-:W-:Y:S02]  /*5b10*/  SHF.R.U32.HI R55, RZ, 0x11, R55 ;  /* 0x00000011ff377819 */ /* 0x000fe40000011637 */
[----:B------:R-:W-:Y:S02]  /*5b20*/  PRMT R4, R53, R4, R52 ;  /* 0x0000000435047216 */ /* 0x000fe40000000034 */
[----:B------:R-:W-:Y:S02]  /*5b30*/  PRMT R56, R0, R56, R3 ;  /* 0x0000003800387216 */ /* 0x000fe40000000003 */
[----:B------:R-:W-:-:S02]  /*5b40*/  SHF.R.U32.HI R3, RZ, 0x10, R61 ;  /* 0x00000010ff037819 */ /* 0x000fc4000001163d */
[----:B------:R-:W-:Y:S02]  /*5b50*/  SHF.R.U64 R45, R57, 0x3, R45 ;  /* 0x00000003392d7819 */ /* 0x000fe4000000122d */
[----:B------:R-:W-:Y:S02]  /*5b60*/  PRMT R57, R4, R55, R6 ;  /* 0x0000003704397216 */ /* 0x000fe40000000006 */
[-C--:B------:R-:W-:Y:S02]  /*5b70*/  PRMT R7, R38, R61.reuse, R39 ;  /* 0x0000003d26077216 */ /* 0x080fe40000000027 */
[----:B------:R-:W-:Y:S02]  /*5b80*/  SHF.R.U32.HI R58, RZ, 0x1, R5 ;  /* 0x00000001ff3a7819 */ /* 0x000fe40000011605 */
[----:B------:R-:W-:Y:S02]  /*5b90*/  PRMT R61, R54, R61, R51 ;  /* 0x0000003d363d7216 */ /* 0x000fe40000000033 */
[----:B------:R-:W-:-:S02]  /*5ba0*/  SHF.R.U32.HI R5, RZ, 0x11, R5 ;  /* 0x00000011ff057819 */ /* 0x000fc40000011605 */
[-C--:B------:R-:W-:Y:S02]  /*5bb0*/  PRMT R6, R36, R3.reuse, R37 ;  /* 0x0000000324067216 */ /* 0x080fe40000000025 */
[----:B------:R-:W-:Y:S02]  /*5bc0*/  PRMT R59, R53, R3, R52 ;  /* 0x00000003353b7216 */ /* 0x000fe40000000034 */
[----:B------:R-:W-:Y:S01]  /*5bd0*/  IADD3 R0, R40, UR46, R45 ;  /* 0x0000002e28007c10 */ /* 0x000fe2000fffe02d */
[----:B------:R-:W-:Y:S01]  /*5be0*/  IMAD.IADD R45, R48, 0x1, R49 ;  /* 0x00000001302d7824 */ /* 0x000fe200078e0231 */
[----:B------:R-:W-:Y:S02]  /*5bf0*/  PRMT R58, R61, R58, R7 ;  /* 0x0000003a3d3a7216 */ /* 0x000fe40000000007 */
[----:B------:R-:W-:Y:S01]  /*5c00*/  PRMT R59, R59, R5, R6 ;  /* 0x000000053b3b7216 */ /* 0x000fe20000000006 */
[----:B------:R-:W-:Y:S01]  /*5c10*/  LDS.U16 R3, [R0+0x200] ;  /* 0x0002000000037984 */ /* 0x000fe20000000400 */
[----:B------:R-:W-:-:S03]  /*5c20*/  IMAD.WIDE R44, R45, 0x4, R22 ;  /* 0x000000042d2c7825 */ /* 0x000fc600078e0216 */
[----:B------:R-:W1:Y:S01]  /*5c30*/  LDS.U16 R4, [R0] ;  /* 0x0000000000047984 */ /* 0x000e620000000400 */
[----:B------:R-:W-:Y:S01]  /*5c40*/  WARPGROUP.ARRIVE ;  /* 0x00000000000079c5 */ /* 0x000fe20000000000 */
[----:B------:R-:W-:-:S05]  /*5c50*/  LOP3.LUT P0, RZ, R44, 0x4, RZ, 0xc0, !PT ;  /* 0x000000042cff7812 */ /* 0x000fca000780c0ff */
[----:B------:R-:W-:Y:S01]  /*5c60*/  QGMMA.64x16x32.F32.E4M3.E4M3 R24, R56, gdesc[UR4], R24, gsb0 ;  /* 0x0020000438187df3 */ /* 0x000fe20008000818 */
[----:B-1----:R-:W-:Y:S02]  /*5c70*/  PRMT R46, R4, 0x5410, R3 ;  /* 0x00005410042e7816 */ /* 0x002fe40000000003 */
[----:B------:R-:W-:Y:S02]  /*5c80*/  WARPGROUP.DEPBAR.LE gsb0, 0x0 ;  /* 0x00008000000079c5 */ /* 0x000fe40000010000 */
[----:B------:R1:W2:Y:S04]  /*5c90*/  LDS.U16 R55, [R0+0x8] ;  /* 0x0000080000377984 */ /* 0x0002a80000000400 */
[----:B------:R1:W3:Y:S01]  /*5ca0*/  LDS.U16 R56, [R0+0x208] ;  /* 0x0002080000387984 */ /* 0x0002e20000000400 */
[----:B------:R-:W-:Y:S05]  /*5cb0*/  @!P0 BRA `(.L_x_130) ;  /* 0x0000000000408947 */ /* 0x000fea0003800000 */
[----:B-1----:R-:W-:Y:S01]  /*5cc0*/  MOV R0, 0x118 ;  /* 0x0000011800007802 */ /* 0x002fe20000000f00 */
[----:B------:R-:W-:Y:S01]  /*5cd0*/  ULDC.64 UR4, c[0x4][0xf8] ;  /* 0x01003e0000047ab9 */ /* 0x000fe20000000a00 */
[----:B------:R-:W-:Y:S01]  /*5ce0*/  ULDC.64 UR6, c[0x4][0x50] ;  /* 0x0100140000067ab9 */ /* 0x000fe20000000a00 */
[----:B------:R-:W-:Y:S01]  /*5cf0*/  IMAD.U32 R4, RZ, RZ, UR4 ;  /* 0x00000004ff047e24 */ /* 0x000fe2000f8e00ff */
[----:B------:R1:W4:Y:S01]  /*5d00*/  LDC.64 R14, c[0x4][R0] ;  /* 0x01000000000e7b82 */ /* 0x0003220000000a00 */
        /* <DEDUP_REMOVED lines=11> */
.L_x_130:
[----:B------:R-:W-:Y:S01]  /*5dc0*/  IMAD.MOV.U32 R15, RZ, RZ, 0x64206420 ;  /* 0x64206420ff0f7424 */ /* 0x000fe200078e00ff */
[----:B-123--:R-:W-:Y:S01]  /*5dd0*/  PRMT R0, R55, 0x5410, R56 ;  /* 0x0000541037007816 */ /* 0x00efe20000000038 */
[----:B------:R-:W-:Y:S01]  /*5de0*/  IMAD.MOV.U32 R5, RZ, RZ, 0x40000040 ;  /* 0x40000040ff057424 */ /* 0x000fe200078e00ff */
[----:B------:R-:W-:Y:S01]  /*5df0*/  SHF.R.U64 R3, R44, 0x3, R45 ;  /* 0x000000032c037819 */ /* 0x000fe2000000122d */
[----:B------:R-:W-:Y:S01]  /*5e00*/  VIADD R4, R62, 0x4 ;  /* 0x000000043e047836 */ /* 0x000fe20000000000 */
[----:B------:R-:W-:Y:S01]  /*5e10*/  LOP3.LUT R10, R46, 0x77777777, RZ, 0xc0, !PT ;  /* 0x777777772e0a7812 */ /* 0x000fe200078ec0ff */
[----:B------:R-:W-:Y:S05]  /*5e20*/  WARPSYNC.ALL ;  /* 0x0000000000007948 */ /* 0x000fea0003800000 */
[----:B------:R-:W-:Y:S01]  /*5e30*/  LOP3.LUT R12, R0, 0x88888888, R15, 0xea, !PT ;  /* 0x88888888000c7812 */ /* 0x000fe200078eea0f */
[----:B------:R-:W-:Y:S01]  /*5e40*/  VIADD R62, R62, 0x6 ;  /* 0x000000063e3e7836 */ /* 0x000fe20000000000 */
[----:B------:R-:W-:Y:S01]  /*5e50*/  LOP3.LUT R0, R0, 0x77777777, RZ, 0xc0, !PT ;  /* 0x7777777700007812 */ /* 0x000fe200078ec0ff */
[----:B------:R-:W-:Y:S01]  /*5e60*/  IMAD.MOV.U32 R63, RZ, RZ, 0x40000040 ;  /* 0x40000040ff3f7424 */ /* 0x000fe200078e00ff */
[----:B------:R-:W-:-:S02]  /*5e70*/  IADD3 R3, R40, UR46, R3 ;  /* 0x0000002e28037c10 */ /* 0x000fc4000fffe003 */
[----:B------:R-:W-:Y:S02]  /*5e80*/  R2UR UR7, R5 ;  /* 0x00000000050772ca */ /* 0x000fe400000e0000 */
[----:B------:R-:W-:Y:S01]  /*5e90*/  R2UR UR6, R4 ;  /* 0x00000000040672ca */ /* 0x000fe200000e0000 */
[----:B------:R-:W-:Y:S01]  /*5ea0*/  LDS.U16 R6, [R3+0x200] ;  /* 0x0002000003067984 */ /* 0x000fe20000000400 */
[-C--:B------:R-:W-:Y:S02]  /*5eb0*/  PRMT R5, R38, R10.reuse, R39 ;  /* 0x0000000a26057216 */ /* 0x080fe40000000027 */
[----:B------:R-:W-:Y:S01]  /*5ec0*/  PRMT R11, R54, R10, R51 ;  /* 0x0000000a360b7216 */ /* 0x000fe20000000033 */
[----:B------:R-:W1:Y:S01]  /*5ed0*/  LDS.U16 R7, [R3] ;  /* 0x0000000003077984 */ /* 0x000e620000000400 */
[----:B------:R-:W-:Y:S02]  /*5ee0*/  LOP3.LUT R4, R46, 0x88888888, R15, 0xea, !PT ;  /* 0x888888882e047812 */ /* 0x000fe400078eea0f */
[----:B------:R-:W-:Y:S01]  /*5ef0*/  SHF.R.U32.HI R10, RZ, 0x10, R10 ;  /* 0x00000010ff0a7819 */ /* 0x000fe2000001160a */
[----:B------:R-:W-:Y:S01]  /*5f00*/  LDS.U16 R8, [R3+0x208] ;  /* 0x0002080003087984 */ /* 0x000fe20000000400 */
[----:B------:R-:W-:-:S02]  /*5f10*/  SHF.R.U32.HI R13, RZ, 0x10, R0 ;  /* 0x00000010ff0d7819 */ /* 0x000fc40000011600 */
[----:B------:R-:W-:Y:S01]  /*5f20*/  SHF.R.U32.HI R56, RZ, 0x1, R4 ;  /* 0x00000001ff387819 */ /* 0x000fe20000011604 */
[----:B------:R2:W3:Y:S01]  /*5f30*/  LDS.U16 R9, [R3+0x8] ;  /* 0x0000080003097984 */ /* 0x0004e20000000400 */
[C-C-:B------:R-:W-:Y:S02]  /*5f40*/  PRMT R57, R36.reuse, R10, R37.reuse ;  /* 0x0000000a24397216 */ /* 0x140fe40000000025 */
[----:B------:R-:W-:Y:S02]  /*5f50*/  SHF.R.U32.HI R58, RZ, 0x1, R12 ;  /* 0x00000001ff3a7819 */ /* 0x000fe4000001160c */
[----:B------:R-:W-:Y:S02]  /*5f60*/  PRMT R59, R36, R13, R37 ;  /* 0x0000000d243b7216 */ /* 0x000fe40000000025 */
[----:B------:R-:W-:Y:S02]  /*5f70*/  SHF.R.U32.HI R4, RZ, 0x11, R4 ;  /* 0x00000011ff047819 */ /* 0x000fe40000011604 */
[----:B--2---:R-:W-:-:S02]  /*5f80*/  PRMT R3, R38, R0, R39 ;  /* 0x0000000026037216 */ /* 0x004fc40000000027 */
[C---:B------:R-:W-:Y:S02]  /*5f90*/  PRMT R10, R53.reuse, R10, R52 ;  /* 0x0000000a350a7216 */ /* 0x040fe40000000034 */
[----:B------:R-:W-:Y:S02]  /*5fa0*/  PRMT R0, R54, R0, R51 ;  /* 0x0000000036007216 */ /* 0x000fe40000000033 */
[----:B------:R-:W-:Y:S02]  /*5fb0*/  SHF.R.U32.HI R12, RZ, 0x11, R12 ;  /* 0x00000011ff0c7819 */ /* 0x000fe4000001160c */
[----:B------:R-:W-:Y:S02]  /*5fc0*/  PRMT R13, R53, R13, R52 ;  /* 0x0000000d350d7216 */ /* 0x000fe40000000034 */
[----:B------:R-:W-:Y:S02]  /*5fd0*/  PRMT R56, R11, R56, R5 ;  /* 0x000000380b387216 */ /* 0x000fe40000000005 */
[----:B------:R-:W-:-:S02]  /*5fe0*/  PRMT R57, R10, R4, R57 ;  /* 0x000000040a397216 */ /* 0x000fc40000000039 */
[----:B------:R-:W-:Y:S02]  /*5ff0*/  PRMT R58, R0, R58, R3 ;  /* 0x0000003a003a7216 */ /* 0x000fe40000000003 */
[----:B------:R-:W-:Y:S02]  /*6000*/  PRMT R59, R13, R12, R59 ;  /* 0x0000000c0d3b7216 */ /* 0x000fe4000000003b */
[----:B------:R-:W-:Y:S02]  /*6010*/  ISETP.NE.AND P6, PT, R66, 0x3, PT ;  /* 0x000000034200780c */ /* 0x000fe40003fc5270 */
[----:B------:R-:W-:Y:S01]  /*6020*/  WARPGROUP.ARRIVE ;  /* 0x00000000000079c5 */ /* 0x000fe20000000000 */
[----:B-1----:R-:W-:-:S05]  /*6030*/  PRMT R6, R7, 0x5410, R6 ;  /* 0x0000541007067816 */ /* 0x002fca0000000006 */
[----:B------:R-:W-:Y:S01]  /*6040*/  QGMMA.64x16x32.F32.E4M3.E4M3 R24, R56, gdesc[UR4], R24, gsb0 ;  /* 0x0020000438187df3 */ /* 0x000fe20008000818 */
[C---:B------:R-:W-:Y:S02]  /*6050*/  LOP3.LUT R0, R6.reuse, 0x77777777, RZ, 0xc0, !PT ;  /* 0x7777777706007812 */ /* 0x040fe400078ec0ff */
[----:B------:R-:W-:Y:S02]  /*6060*/  LOP3.LUT R6, R6, 0x88888888, R15, 0xea, !PT ;  /* 0x8888888806067812 */ /* 0x000fe400078eea0f */
[----:B---3--:R-:W-:Y:S02]  /*6070*/  PRMT R8, R9, 0x5410, R8 ;  /* 0x0000541009087816 */ /* 0x008fe40000000008 */
[-C--:B------:R-:W-:Y:S02]  /*6080*/  PRMT R3, R38, R0.reuse, R39 ;  /* 0x0000000026037216 */ /* 0x080fe40000000027 */
[----:B------:R-:W-:Y:S02]  /*6090*/  LOP3.LUT R5, R8, 0x77777777, RZ, 0xc0, !PT ;  /* 0x7777777708057812 */ /* 0x000fe400078ec0ff */
[----:B------:R-:W-:-:S02]  /*60a0*/  PRMT R4, R54, R0, R51 ;  /* 0x0000000036047216 */ /* 0x000fc40000000033 */
[-C--:B------:R-:W-:Y:S02]  /*60b0*/  PRMT R39, R38, R5.reuse, R39 ;  /* 0x0000000526277216 */ /* 0x080fe40000000027 */
[----:B------:R-:W-:Y:S02]  /*60c0*/  PRMT R51, R54, R5, R51 ;  /* 0x0000000536337216 */ /* 0x000fe40000000033 */
[----:B------:R-:W-:Y:S02]  /*60d0*/  SHF.R.U32.HI R0, RZ, 0x10, R0 ;  /* 0x00000010ff007819 */ /* 0x000fe40000011600 */
[----:B------:R-:W-:Y:S02]  /*60e0*/  LOP3.LUT R8, R8, 0x88888888, R15, 0xea, !PT ;  /* 0x8888888808087812 */ /* 0x000fe400078eea0f */
[----:B------:R-:W-:Y:S02]  /*60f0*/  SHF.R.U32.HI R5, RZ, 0x10, R5 ;  /* 0x00000010ff057819 */ /* 0x000fe40000011605 */
[----:B------:R-:W-:-:S02]  /*6100*/  R2UR UR6, R62 ;  /* 0x000000003e0672ca */ /* 0x000fc400000e0000 */
[----:B------:R-:W-:Y:S01]  /*6110*/  R2UR UR7, R63 ;  /* 0x000000003f0772ca */ /* 0x000fe200000e0000 */
[----:B------:R-:W-:Y:S02]  /*6120*/  WARPGROUP.DEPBAR.LE gsb0, 0x0 ;  /* 0x00008000000079c5 */ /* 0x000fe40000010000 */
[CCC-:B------:R-:W-:Y:S02]  /*6130*/  PRMT R57, R36.reuse, R0.reuse, R37.reuse ;  /* 0x0000000024397216 */ /* 0x1c0fe40000000025 */
[----:B------:R-:W-:Y:S02]  /*6140*/  PRMT R37, R36, R5, R37 ;  /* 0x0000000524257216 */ /* 0x000fe40000000025 */
[----:B------:R-:W-:Y:S02]  /*6150*/  SHF.R.U32.HI R56, RZ, 0x1, R6 ;  /* 0x00000001ff387819 */ /* 0x000fe40000011606 */
[----:B------:R-:W-:Y:S02]  /*6160*/  SHF.R.U32.HI R58, RZ, 0x1, R8 ;  /* 0x00000001ff3a7819 */ /* 0x000fe40000011608 */
[----:B------:R-:W-:-:S02]  /*6170*/  PRMT R0, R53, R0, R52 ;  /* 0x0000000035007216 */ /* 0x000fc40000000034 */
[----:B------:R-:W-:Y:S02]  /*6180*/  PRMT R5, R53, R5, R52 ;  /* 0x0000000535057216 */ /* 0x000fe40000000034 */
[----:B------:R-:W-:Y:S02]  /*6190*/  SHF.R.U32.HI R6, RZ, 0x11, R6 ;  /* 0x00000011ff067819 */ /* 0x000fe40000011606 */
[----:B------:R-:W-:Y:S02]  /*61a0*/  SHF.R.U32.HI R8, RZ, 0x11, R8 ;  /* 0x00000011ff087819 */ /* 0x000fe40000011608 */
[----:B------:R-:W-:Y:S02]  /*61b0*/  PRMT R56, R4, R56, R3 ;  /* 0x0000003804387216 */ /* 0x000fe40000000003 */
[----:B------:R-:W-:Y:S02]  /*61c0*/  PRMT R57, R0, R6, R57 ;  /* 0x0000000600397216 */ /* 0x000fe40000000039 */
[----:B------:R-:W-:-:S02]  /*61d0*/  PRMT R58, R51, R58, R39 ;  /* 0x0000003a333a7216 */ /* 0x000fc40000000027 */
[----:B------:R-:W-:-:S04]  /*61e0*/  PRMT R59, R5, R8, R37 ;  /* 0x00000008053b7216 */ /* 0x000fc80000000025 */
[----:B------:R-:W-:-:S06]  /*61f0*/  WARPGROUP.ARRIVE ;  /* 0x00000000000079c5 */ /* 0x000fcc0000000000 */
[----:B------:R-:W-:Y:S03]  /*6200*/  QGMMA.64x16x32.F32.E4M3.E4M3 R24, R56, gdesc[UR4], R24, gsb0 ;  /* 0x0020000438187df3 */ /* 0x000fe60008000818 */
[----:B------:R-:W-:Y:S02]  /*6210*/  WARPGROUP.DEPBAR.LE gsb0, 0x0 ;  /* 0x00008000000079c5 */ /* 0x000fe40000010000 */
[----:B------:R-:W-:Y:S05]  /*6220*/  @!P6 BRA `(.L_x_131) ;  /* 0x000000000004e947 */ /* 0x000fea0003800000 */
[----:B------:R-:W-:Y:S01]  /*6230*/  BPT.TRAP 0x1 ;  /* 0x000000040000795c */ /* 0x000fe20000300000 */
.L_x_131:
[----:B------:R-:W-:Y:S02]  /*6240*/  UISETP.GT.U32.AND UP0, UPT, UR41, 0x1, UPT ;  /* 0x000000012900788c */ /* 0x000fe4000bf04070 */
[----:B------:R-:W-:-:S04]  /*6250*/  ULEA UR4, UR55, UR46, 0x3 ;  /* 0x0000002e37047291 */ /* 0x000fc8000f8e183f */
[----:B------:R-:W-:Y:S01]  /*6260*/  UIADD3 UR4, UR4, 0x36d18, URZ ;  /* 0x00036d1804047890 */ /* 0x000fe2000fffe03f */
[----:B------:R-:W-:-:S03]  /*6270*/  PLOP3.LUT P0, PT, PT, PT, UP0, 0x80, 0x0 ;  /* 0x000000000000781c */ /* 0x000fc60003f0f008 */
[----:B------:R-:W-:-:S09]  /*6280*/  UPRMT UR4, URZ, 0x654, UR4 ;  /* 0x000006543f047896 */ /* 0x000fd20008000004 */
[----:B------:R-:W-:Y:S01]  /*6290*/  SYNCS.ARRIVE.TRANS64.RED.A1T0 RZ, [UR4], RZ ;  /* 0x000000ffffff79a7 */ /* 0x000fe20008100404 */
[----:B------:R-:W-:Y:S05]  /*62a0*/  @P0 BRA `(.L_x_132) ;  /* 0x0000000000040947 */ /* 0x000fea0003800000 */
[----:B------:R-:W-:Y:S01]  /*62b0*/  BPT.TRAP 0x1 ;  /* 0x000000040000795c */ /* 0x000fe20000300000 */
.L_x_132:
[----:B------:R-:W-:-:S04]  /*62c0*/  UIADD3 UR55, UR55, 0x1, URZ ;  /* 0x0000000137377890 */ /* 0x000fc8000fffe03f */
[----:B------:R-:W-:-:S04]  /*62d0*/  UISETP.NE.AND UP0, UPT, UR55, 0x13, UPT ;  /* 0x000000133700788c */ /* 0x000fc8000bf05270 */
[----:B------:R-:W-:Y:S01]  /*62e0*/  USEL UR55, UR55, URZ, UP0 ;  /* 0x0000003f37377287 */ /* 0x000fe20008000000 */
[----:B------:R-:W-:Y:S11]  /*62f0*/  @!P6 BRA `(.L_x_133) ;  /* 0x000000000004e947 */ /* 0x000ff60003800000 */
[----:B------:R-:W-:Y:S01]  /*6300*/  BPT.TRAP 0x1 ;  /* 0x000000040000795c */ /* 0x000fe20000300000 */
.L_x_133:
[----:B------:R-:W-:Y:S01]  /*6310*/  ISETP.NE.AND P0, PT, R68, RZ, PT ;  /* 0x000000ff4400720c */ /* 0x000fe20003f05270 */
[----:B------:R-:W-:Y:S01]  /*6320*/  IMAD.SHL.U32 R57, R67, 0x4000, RZ ;  /* 0x0000400043397824 */ /* 0x000fe200078e00ff */
[----:B------:R-:W-:Y:S03]  /*6330*/  BSSY B0, `(.L_x_134) ;  /* 0x0000008000007945 */ /* 0x000fe60003800000 */
[----:B------:R-:W-:-:S03]  /*6340*/  IMAD.WIDE R36, R57, 0x4, RZ ;  /* 0x0000000439247825 */ /* 0x000fc600078e02ff */
[----:B------:R-:W-:-:S04]  /*6350*/  LOP3.LUT R39, R36, R22, RZ, 0xfc, !PT ;  /* 0x0000001624277212 */ /* 0x000fc800078efcff */
[----:B------:R-:W-:Y:S01]  /*6360*/  LOP3.LUT P1, RZ, R39, 0x4, RZ, 0xc0, !PT ;  /* 0x0000000427ff7812 */ /* 0x000fe2000782c0ff */
[----:B------:R-:W-:-:S12]  /*6370*/  @P0 BRA `(.L_x_135) ;  /* 0x00000000000c0947 */ /* 0x000fd80003800000 */
[----:B------:R-:W-:-:S04]  /*6380*/  SHF.L.U32 R0, R42, 0x1f, RZ ;  /* 0x0000001f2a007819 */ /* 0x000fc800000006ff */
[----:B------:R-:W1:Y:S02]  /*6390*/  SYNCS.PHASECHK.TRANS64.TRYWAIT P0, [R47+URZ+0x36c80], R0 ;  /* 0x036c80002f0075a7 */ /* 0x000e64000800017f */
[----:B-1----:R-:W-:Y:S05]  /*63a0*/  @!P0 BRA `(.L_x_136) ;  /* 0x0000009400088947 */ /* 0x002fea0003800000 */
.L_x_135:
[----:B------:R-:W-:Y:S05]  /*63b0*/  BSYNC B0 ;  /* 0x0000000000007941 */ /* 0x000fea0003800000 */
.L_x_134:
        /* <DEDUP_REMOVED lines=18> */
.L_x_138:
[----:B------:R-:W-:Y:S05]  /*64e0*/  BSYNC B6 ;  /* 0x0000000000067941 */ /* 0x000fea0003800000 */
.L_x_137:
[----:B------:R-:W-:Y:S01]  /*64f0*/  IMAD.SHL.U32 R63, R67, 0x80, RZ ;  /* 0x00000080433f7824 */ /* 0x000fe200078e00ff */
[----:B------:R-:W-:Y:S01]  /*6500*/  SHF.R.U64 R37, R39, 0x3, R37 ;  /* 0x0000000327257819 */ /* 0x000fe20000001225 */
[----:B------:R-:W-:Y:S01]  /*6510*/  IMAD.IADD R45, R48, 0x1, R57 ;  /* 0x00000001302d7824 */ /* 0x000fe200078e0239 */
[----:B------:R-:W-:Y:S01]  /*6520*/  BSSY B6, `(.L_x_139) ;  /* 0x000001e000067945 */ /* 0x000fe20003800000 */
[----:B------:R-:W-:Y:S01]  /*6530*/  IMAD.IADD R3, R34, 0x1, R63 ;  /* 0x0000000122037824 */ /* 0x000fe200078e023f */
[----:B-1----:R-:W-:Y:S01]  /*6540*/  IADD3 R0, R40, UR46, R37 ;  /* 0x0000002e28007c10 */ /* 0x002fe2000fffe025 */
[----:B------:R-:W-:-:S03]  /*6550*/  IMAD.WIDE R44, R45, 0x4, R22 ;  /* 0x000000042d2c7825 */ /* 0x000fc600078e0216 */
[----:B------:R-:W-:Y:S01]  /*6560*/  LEA R5, R3, UR46, 0x3 ;  /* 0x0000002e03057c11 */ /* 0x000fe2000f8e18ff */
[----:B------:R-:W-:Y:S01]  /*6570*/  LDS.U16 R4, [R0] ;  /* 0x0000000000047984 */ /* 0x000fe20000000400 */
[----:B------:R-:W-:-:S03]  /*6580*/  LOP3.LUT P0, RZ, R44, 0x4, RZ, 0xc0, !PT ;  /* 0x000000042cff7812 */ /* 0x000fc6000780c0ff */
[----:B------:R-:W1:Y:S04]  /*6590*/  LDS.U16 R3, [R0+0x200] ;  /* 0x0002000000037984 */ /* 0x000e680000000400 */
        /* <DEDUP_REMOVED lines=22> */
.L_x_140:
[----:B------:R-:W-:Y:S05]  /*6700*/  BSYNC B6 ;  /* 0x0000000000067941 */ /* 0x000fea0003800000 */
.L_x_139:
[----:B------:R-:W-:Y:S01]  /*6710*/  SHF.R.U64 R45, R44, 0x3, R45 ;  /* 0x000000032c2d7819 */ /* 0x000fe2000000122d */
[----:B------:R-:W-:Y:S01]  /*6720*/  IMAD.MOV.U32 R9, RZ, RZ, 0x64206420 ;  /* 0x64206420ff097424 */ /* 0x000fe200078e00ff */
[----:B--2---:R-:W-:Y:S01]  /*6730*/  LOP3.LUT R5, R46, 0x77777777, RZ, 0xc0, !PT ;  /* 0x777777772e057812 */ /* 0x004fe200078ec0ff */
[----:B------:R-:W-:Y:S01]  /*6740*/  IMAD.MOV.U32 R53, RZ, RZ, -0x7f7f7f80 ;  /* 0x80808080ff357424 */ /* 0x000fe200078e00ff */
[----:B------:R-:W-:Y:S01]  /*6750*/  IADD3 R0, R40, UR46, R45 ;  /* 0x0000002e28007c10 */ /* 0x000fe2000fffe02d */
[----:B------:R-:W-:Y:S01]  /*6760*/  IMAD.MOV.U32 R49, RZ, RZ, R67 ;  /* 0x000000ffff317224 */ /* 0x000fe200078e0043 */
[----:B------:R-:W-:Y:S02]  /*6770*/  LOP3.LUT R51, R39, 0x80808080, RZ, 0x3c, !PT ;  /* 0x8080808027337812 */ /* 0x000fe400078e3cff */
[----:B------:R-:W-:Y:S01]  /*6780*/  LOP3.LUT R3, R46, 0x88888888, R9, 0xea, !PT ;  /* 0x888888882e037812 */ /* 0x000fe200078eea09 */
[----:B------:R-:W-:Y:S01]  /*6790*/  LDS.U16 R55, [R0+0x200] ;  /* 0x0002000000377984 */ /* 0x000fe20000000400 */
[----:B------:R-:W-:-:S02]  /*67a0*/  LOP3.LUT R54, R38, 0xffffff00, R53, 0x6a, !PT ;  /* 0xffffff0026367812 */ /* 0x000fc400078e6a35 */
[-C--:B------:R-:W-:Y:S01]  /*67b0*/  PRMT R7, R38, R5.reuse, R39 ;  /* 0x0000000526077216 */ /* 0x080fe20000000027 */
[----:B------:R-:W1:Y:S01]  /*67c0*/  LDS.U16 R4, [R0] ;  /* 0x0000000000047984 */ /* 0x000e620000000400 */
[----:B------:R-:W-:Y:S02]  /*67d0*/  SHF.R.U32.HI R44, RZ, 0x1, R3 ;  /* 0x00000001ff2c7819 */ /* 0x000fe40000011603 */
[----:B------:R-:W-:Y:S01]  /*67e0*/  PRMT R8, R54, R5, R51 ;  /* 0x0000000536087216 */ /* 0x000fe20000000033 */
[----:B------:R-:W-:Y:S01]  /*67f0*/  LDS.U16 R61, [R0+0x208] ;  /* 0x00020800003d7984 */ /* 0x000fe20000000400 */
[C---:B------:R-:W-:Y:S01]  /*6800*/  ISETP.GT.AND P0, PT, R50.reuse, 0x2, PT ;  /* 0x000000023200780c */ /* 0x040fe20003f04270 */
[----:B------:R-:W-:Y:S01]  /*6810*/  VIADD R50, R50, 0xffffffff ;  /* 0xffffffff32327836 */ /* 0x000fe20000000000 */
[----:B------:R-:W-:Y:S01]  /*6820*/  PRMT R44, R8, R44, R7 ;  /* 0x0000002c082c7216 */ /* 0x000fe20000000007 */
[----:B------:R3:W2:Y:S01]  /*6830*/  LDS.U16 R6, [R0+0x8] ;  /* 0x0000080000067984 */ /* 0x0006a20000000400 */
[----:B------:R-:W-:-:S02]  /*6840*/  SHF.R.U32.HI R5, RZ, 0x10, R5 ;  /* 0x00000010ff057819 */ /* 0x000fc40000011605 */
[----:B------:R-:W-:Y:S02]  /*6850*/  LOP3.LUT R53, R36, 0xffffff00, R53, 0x6a, !PT ;  /* 0xffffff0024357812 */ /* 0x000fe400078e6a35 */
[----:B------:R-:W-:Y:S02]  /*6860*/  SHF.R.U32.HI R3, RZ, 0x11, R3 ;  /* 0x00000011ff037819 */ /* 0x000fe40000011603 */
[----:B---34-:R-:W-:Y:S02]  /*6870*/  PRMT R0, R47, 0x5410, R52 ;  /* 0x000054102f007816 */ /* 0x018fe40000000034 */
[----:B------:R-:W-:Y:S02]  /*6880*/  LOP3.LUT R52, R37, 0x80808080, RZ, 0x3c, !PT ;  /* 0x8080808025347812 */ /* 0x000fe400078e3cff */
[C---:B------:R-:W-:Y:S02]  /*6890*/  LOP3.LUT R8, R0.reuse, 0x77777777, RZ, 0xc0, !PT ;  /* 0x7777777700087812 */ /* 0x040fe400078ec0ff */
[----:B------:R-:W-:-:S02]  /*68a0*/  LOP3.LUT R7, R0, 0x88888888, R9, 0xea, !PT ;  /* 0x8888888800077812 */ /* 0x000fc400078eea09 */
[----:B------:R-:W-:Y:S02]  /*68b0*/  SHF.R.U32.HI R10, RZ, 0x10, R8 ;  /* 0x00000010ff0a7819 */ /* 0x000fe40000011608 */
[-C--:B------:R-:W-:Y:S02]  /*68c0*/  PRMT R0, R36, R5.reuse, R37 ;  /* 0x0000000524007216 */ /* 0x080fe40000000025 */
[----:B------:R-:W-:Y:S02]  /*68d0*/  PRMT R9, R38, R8, R39 ;  /* 0x0000000826097216 */ /* 0x000fe40000000027 */
[----:B------:R-:W-:Y:S02]  /*68e0*/  SHF.R.U32.HI R46, RZ, 0x1, R7 ;  /* 0x00000001ff2e7819 */ /* 0x000fe40000011607 */
        /* <DEDUP_REMOVED lines=8> */
[----:B-1----:R-:W-:Y:S02]  /*6970*/  PRMT R55, R4, 0x5410, R55 ;  /* 0x0000541004377816 */ /* 0x002fe40000000037 */
[----:B--2---:R-:W-:Y:S01]  /*6980*/  PRMT R61, R6, 0x5410, R61 ;  /* 0x00005410063d7816 */ /* 0x004fe2000000003d */
[----:B------:R-:W-:Y:S06]  /*6990*/  @P0 BRA `(.L_x_141) ;  /* 0xffffffec00780947 */ /* 0x000fec000383ffff */
.L_x_127:
[----:B------:R-:W-:Y:S01]  /*69a0*/  VIADD R62, R63, UR53 ;  /* 0x000000353f3e7c36 */ /* 0x000fe20008000000 */
[----:B------:R-:W-:Y:S05]  /*69b0*/  WARPSYNC.ALL ;  /* 0x0000000000007948 */ /* 0x000fea0003800000 */
[----:B------:R-:W-:Y:S01]  /*69c0*/  IMAD.MOV.U32 R63, RZ, RZ, 0x40000040 ;  /* 0x40000040ff3f7424 */ /* 0x000fe200078e00ff */
[----:B------:R-:W-:Y:S01]  /*69d0*/  R2UR UR6, R62 ;  /* 0x000000003e0672ca */ /* 0x000fe200000e0000 */
[----:B------:R-:W-:-:S03]  /*69e0*/  WARPGROUP.ARRIVE ;  /* 0x00000000000079c5 */ /* 0x000fc60000000000 */
[----:B------:R-:W-:-:S13]  /*69f0*/  R2UR UR7, R63 ;  /* 0x000000003f0772ca */ /* 0x000fda00000e0000 */
[----:B------:R-:W-:Y:S03]  /*6a00*/  QGMMA.64x16x32.F32.E4M3.E4M3 R24, R44, gdesc[UR4], R24, gsb0 ;  /* 0x002000042c187df3 */ /* 0x000fe60008000818 */
[----:B------:R-:W-:Y:S02]  /*6a10*/  WARPGROUP.DEPBAR.LE gsb0, 0x0 ;  /* 0x00008000000079c5 */ /* 0x000fe40000010000 */
[----:B------:R-:W-:-:S04]  /*6a20*/  IMAD.IADD R47, R60, 0x1, R57 ;  /* 0x000000013c2f7824 */ /* 0x000fc800078e0239 */
[----:B------:R-:W-:-:S03]  /*6a30*/  IMAD.WIDE R44, R47, 0x4, R22 ;  /* 0x000000042f2c7825 */ /* 0x000fc600078e0216 */
        /* <DEDUP_REMOVED lines=18> */
.L_x_142:
        /* <DEDUP_REMOVED lines=58> */
.L_x_143:
        /* <DEDUP_REMOVED lines=72> */
.L_x_144:
        /* <DEDUP_REMOVED lines=8> */
.L_x_126:
[----:B------:R-:W-:-:S13]  /*7400*/  ISETP.NE.AND P0, PT, R66, 0x3, PT ;  /* 0x000000034200780c */ /* 0x000fda0003f05270 */
[----:B------:R-:W-:Y:S05]  /*7410*/  @!P0 BRA `(.L_x_145) ;  /* 0x0000000000048947 */ /* 0x000fea0003800000 */
[----:B------:R-:W-:Y:S01]  /*7420*/  BPT.TRAP 0x1 ;  /* 0x000000040000795c */ /* 0x000fe20000300000 */
.L_x_145:
[----:B------:R-:W-:Y:S02]  /*7430*/  UIADD3 UR54, UR52, UR54, URZ ;  /* 0x0000003634367290 */ /* 0x000fe4000fffe03f */
[----:B------:R-:W-:Y:S02]  /*7440*/  UISETP.GT.U32.AND UP0, UPT, UR41, 0x1, UPT ;  /* 0x000000012900788c */ /* 0x000fe4000bf04070 */
[----:B------:R-:W-:-:S04]  /*7450*/  UIADD3 UR6, UR54, -0x1, URZ ;  /* 0xffffffff36067890 */ /* 0x000fc8000fffe03f */
[----:B------:R-:W-:Y:S01]  /*7460*/  UIMAD.WIDE.U32 UR4, UR6, -0x50d79435, URZ ;  /* 0xaf286bcb060478a5 */ /* 0x000fe2000f8e003f */
[----:B------:R-:W-:-:S03]  /*7470*/  PLOP3.LUT P0, PT, PT, PT, UP0, 0x80, 0x0 ;  /* 0x000000000000781c */ /* 0x000fc60003f0f008 */
[----:B------:R-:W-:-:S04]  /*7480*/  UIADD3 UR4, UR6, -UR5, URZ ;  /* 0x8000000506047290 */ /* 0x000fc8000fffe03f */
[----:B------:R-:W-:-:S04]  /*7490*/  ULEA.HI UR4, UR4, UR5, URZ, 0x1f ;  /* 0x0000000504047291 */ /* 0x000fc8000f8ff83f */
[----:B------:R-:W-:-:S04]  /*74a0*/  USHF.R.U32.HI UR4, URZ, 0x4, UR4 ;  /* 0x000000043f047899 */ /* 0x000fc80008011604 */
[----:B------:R-:W-:-:S04]  /*74b0*/  UIMAD UR4, UR4, -0x13, UR6 ;  /* 0xffffffed040478a4 */ /* 0x000fc8000f8e0206 */
[----:B------:R-:W-:-:S04]  /*74c0*/  ULEA UR4, UR4, UR46, 0x3 ;  /* 0x0000002e04047291 */ /* 0x000fc8000f8e183f */
[----:B------:R-:W-:-:S04]  /*74d0*/  UIADD3 UR4, UR4, 0x36d18, URZ ;  /* 0x00036d1804047890 */ /* 0x000fc8000fffe03f */
[----:B------:R-:W-:-:S09]  /*74e0*/  UPRMT UR4, URZ, 0x654, UR4 ;  /* 0x000006543f047896 */ /* 0x000fd20008000004 */
[----:B------:R-:W-:Y:S01]  /*74f0*/  SYNCS.ARRIVE.TRANS64.RED.A1T0 RZ, [UR4], RZ ;  /* 0x000000ffffff79a7 */ /* 0x000fe20008100404 */
[----:B------:R-:W-:Y:S05]  /*7500*/  @P0 BRA `(.L_x_146) ;  /* 0x0000000000040947 */ /* 0x000fea0003800000 */
[----:B------:R-:W-:Y:S01]  /*7510*/  BPT.TRAP 0x1 ;  /* 0x000000040000795c */ /* 0x000fe20000300000 */
.L_x_146:
[----:B------:R-:W-:Y:S01]  /*7520*/  UISETP.GE.U32.AND UP1, UPT, UR52, 0x13, UPT ;  /* 0x000000133400788c */ /* 0x000fe2000bf26070 */
[----:B------:R-:W-:Y:S01]  /*7530*/  LOP3.LUT P0, RZ, R19, 0xff, RZ, 0xc0, !PT ;  /* 0x000000ff13ff7812 */ /* 0x000fe2000780c0ff */
[----:B------:R-:W-:Y:S02]  /*7540*/  UISETP.GT.U32.AND UP0, UPT, UR54, 0x12, UPT ;  /* 0x000000123600788c */ /* 0x000fe4000bf04070 */
[----:B------:R-:W-:Y:S02]  /*7550*/  UIADD3 UR7, UR46, 0x34800, URZ ;  /* 0x000348002e077890 */ /* 0x000fe4000fffe03f */
[----:B------:R-:W-:-:S04]  /*7560*/  UISETP.LT.U32.AND UP0, UPT, UR52, 0x13, UP0 ;  /* 0x000000133400788c */ /* 0x000fc80008701070 */
[----:B------:R-:W-:Y:S02]  /*7570*/  USEL UR6, URZ, 0x1, !UP0 ;  /* 0x000000013f067887 */ /* 0x000fe4000c000000 */
[----:B------:R-:W-:Y:S02]  /*7580*/  @UP1 UIMAD.WIDE.U32 UR4, UR54, -0x50d79435, URZ ;  /* 0xaf286bcb360418a5 */ /* 0x000fe4000f8e003f */
[----:B------:R-:W-:Y:S02]  /*7590*/  ULOP3.LUT UP0, URZ, UR7, 0x3ff, URZ, 0xc0, !UPT ;  /* 0x000003ff073f7892 */ /* 0x000fe4000f80c03f */
[----:B------:R-:W-:Y:S02]  /*75a0*/  @UP1 UIADD3 UR4, UR54, -UR5, URZ ;  /* 0x8000000536041290 */ /* 0x000fe4000fffe03f */
[----:B------:R-:W-:Y:S02]  /*75b0*/  ULOP3.LUT UR37, UR37, UR6, URZ, 0x3c, !UPT ;  /* 0x0000000625257292 */ /* 0x000fe4000f8e3c3f */
[----:B------:R-:W-:Y:S01]  /*75c0*/  @UP1 ULEA.HI UR4, UR4, UR5, URZ, 0x1f ;  /* 0x0000000504041291 */ /* 0x000fe2000f8ff83f */
[----:B------:R-:W-:-:S03]  /*75d0*/  PLOP3.LUT P1, PT, PT, PT, UP0, 0x80, 0x0 ;  /* 0x000000000000781c */ /* 0x000fc60003f2f008 */
[----:B------:R-:W-:-:S04]  /*75e0*/  @UP1 USHF.R.U32.HI UR4, URZ, 0x4, UR4 ;  /* 0x000000043f041899 */ /* 0x000fc80008011604 */
[----:B------:R-:W-:Y:S01]  /*75f0*/  @UP1 ULOP3.LUT UR37, UR37, 0x1, UR4, 0x78, !UPT ;  /* 0x0000000125251892 */ /* 0x000fe2000f8e7804 */
[----:B------:R-:W-:Y:S11]  /*7600*/  @!P0 BRA `(.L_x_147) ;  /* 0x00000000000c8947 */ /* 0x000ff60003800000 */
[----:B------:R-:W-:-:S04]  /*7610*/  DEPBAR {5,4,3,2,1,0} ;  /* 0x0000003f0000791a */ /* 0x000fc80000000000 */
[----:B------:R1:W-:Y:S02]  /*7620*/  UTMACCTL.IV [UR58] ;  /* 0x000000003a0079b9 */ /* 0x0003e40008000000 */
[----:B-1----:R-:W-:Y:S01]  /*7630*/  NOP ;  /* 0x0000000000007918 */ /* 0x002fe20000000000 */
.L_x_147:
        /* <DEDUP_REMOVED lines=17> */
.L_x_149:
[----:B------:R1:W2:Y:S01]  /*7750*/  LDC.64 R14, c[0x4][R19] ;  /* 0x01000000130e7b82 */ /* 0x0002a20000000a00 */
[----:B------:R-:W-:Y:S01]  /*7760*/  ULDC.64 UR4, c[0x4][0x108] ;  /* 0x0100420000047ab9 */ /* 0x000fe20000000a00 */
[----:B------:R-:W-:Y:S01]  /*7770*/  ULDC.64 UR6, c[0x4][0x68] ;  /* 0x01001a0000067ab9 */ /* 0x000fe20000000a00 */
[----:B------:R-:W-:Y:S02]  /*7780*/  IMAD.U32 R4, RZ, RZ, UR4 ;  /* 0x00000004ff047e24 */ /* 0x000fe4000f8e00ff */
        /* <DEDUP_REMOVED lines=11> */
.L_x_148:
[----:B------:R-:W-:Y:S02]  /*7840*/  ULDC.64 UR4, c[0x0][0x810] ;  /* 0x0002040000047ab9 */ /* 0x000fe40000000a00 */
[----:B------:R-:W-:-:S04]  /*7850*/  ISETP.NE.U32.AND P0, PT, RZ, UR4, PT ;  /* 0x00000004ff007c0c */ /* 0x000fc8000bf05070 */
[----:B------:R-:W-:-:S13]  /*7860*/  ISETP.NE.AND.EX P0, PT, RZ, UR5, PT, P0 ;  /* 0x00000005ff007c0c */ /* 0x000fda000bf05300 */
[----:B------:R-:W-:Y:S05]  /*7870*/  @!P0 BRA `(.L_x_150) ;  /* 0x0000000000148947 */ /* 0x000fea0003800000 */
[----:B------:R-:W-:-:S04]  /*7880*/  LEA R4, P0, R18, UR4, 0x3 ;  /* 0x0000000412047c11 */ /* 0x000fc8000f8018ff */
[----:B------:R-:W-:-:S06]  /*7890*/  LEA.HI.X R5, R18, UR5, R43, 0x3, P0 ;  /* 0x0000000512057c11 */ /* 0x000fcc00080f1c2b */
[----:B------:R-:W2:Y:S04]  /*78a0*/  LDG.E.64 R4, desc[UR56][R4.64] ;  /* 0x0000003804047981 */ /* 0x000ea8000c1e1b00 */
[----:B--2---:R2:W5:Y:S01]  /*78b0*/  LD.E R0, desc[UR56][R4.64] ;  /* 0x0000003804007980 */ /* 0x004562000c101900 */
[----:B------:R-:W-:Y:S05]  /*78c0*/  BRA `(.L_x_151) ;  /* 0x0000000000307947 */ /* 0x000fea0003800000 */
.L_x_150:
[----:B------:R-:W-:Y:S02]  /*78d0*/  ULDC.64 UR4, c[0x0][0x808] ;  /* 0x0002020000047ab9 */ /* 0x000fe40000000a00 */
[----:B------:R-:W-:-:S04]  /*78e0*/  ISETP.NE.U32.AND P0, PT, RZ, UR4, PT ;  /* 0x00000004ff007c0c */ /* 0x000fc8000bf05070 */
[----:B------:R-:W-:-:S13]  /*78f0*/  ISETP.NE.AND.EX P0, PT, RZ, UR5, PT, P0 ;  /* 0x00000005ff007c0c */ /* 0x000fda000bf05300 */
[----:B------:R-:W-:Y:S05]  /*7900*/  @!P0 BRA `(.L_x_152) ;  /* 0x0000000000188947 */ /* 0x000fea0003800000 */
[----:B------:R-:W1:Y:S01]  /*7910*/  LDC.64 R4, c[0x0][0x808] ;  /* 0x00020200ff047b82 */ /* 0x000e620000000a00 */
[----:B------:R-:W-:Y:S02]  /*7920*/  ULDC UR4, c[0x0][0x818] ;  /* 0x0002060000047ab9 */ /* 0x000fe40000000800 */
[----:B------:R-:W-:-:S04]  /*7930*/  IMAD R3, R18, UR4, RZ ;  /* 0x0000000412037c24 */ /* 0x000fc8000f8e02ff */
[----:B-1----:R-:W-:-:S05]  /*7940*/  IMAD.WIDE R4, R3, 0x4, R4 ;  /* 0x0000000403047825 */ /* 0x002fca00078e0204 */
[----:B------:R1:W5:Y:S01]  /*7950*/  LDG.E R0, desc[UR56][R4.64] ;  /* 0x0000003804007981 */ /* 0x000362000c1e1900 */
[----:B------:R-:W-:Y:S05]  /*7960*/  BRA `(.L_x_151) ;  /* 0x0000000000087947 */ /* 0x000fea0003800000 */
.L_x_152:
[----:B------:R-:W-:Y:S02]  /*7970*/  ULDC UR4, c[0x0][0x800] ;  /* 0x0002000000047ab9 */ /* 0x000fe40000000800 */
[----:B------:R-:W-:-:S07]  /*7980*/  IMAD.U32 R0, RZ, RZ, UR4 ;  /* 0x00000004ff007e24 */ /* 0x000fce000f8e00ff */
.L_x_151:
[----:B------:R-:W-:Y:S02]  /*7990*/  ULDC.64 UR4, c[0x0][0x838] ;  /* 0x00020e0000047ab9 */ /* 0x000fe40000000a00 */
[----:B------:R-:W-:-:S04]  /*79a0*/  ISETP.NE.U32.AND P0, PT, RZ, UR4, PT ;  /* 0x00000004ff007c0c */ /* 0x000fc8000bf05070 */
[----:B------:R-:W-:-:S13]  /*79b0*/  ISETP.NE.AND.EX P0, PT, RZ, UR5, PT, P0 ;  /* 0x00000005ff007c0c */ /* 0x000fda000bf05300 */
[----:B------:R-:W-:Y:S05]  /*79c0*/  @!P0 BRA `(.L_x_153) ;  /* 0x0000000000148947 */ /* 0x000fea0003800000 */
[----:B-12---:R-:W-:-:S04]  /*79d0*/  LEA R4, P0, R18, UR4, 0x3 ;  /* 0x0000000412047c11 */ /* 0x006fc8000f8018ff */
[----:B------:R-:W-:-:S06]  /*79e0*/  LEA.HI.X R5, R18, UR5, R43, 0x3, P0 ;  /* 0x0000000512057c11 */ /* 0x000fcc00080f1c2b */
[----:B------:R-:W2:Y:S04]  /*79f0*/  LDG.E.64 R4, desc[UR56][R4.64] ;  /* 0x0000003804047981 */ /* 0x000ea8000c1e1b00 */
[----:B--2---:R1:W5:Y:S01]  /*7a00*/  LD.E R3, desc[UR56][R4.64] ;  /* 0x0000003804037980 */ /* 0x004362000c101900 */
[----:B------:R-:W-:Y:S05]  /*7a10*/  BRA `(.L_x_154) ;  /* 0x0000000000307947 */ /* 0x000fea0003800000 */
.L_x_153:
[----:B------:R-:W-:Y:S02]  /*7a20*/  ULDC.64 UR4, c[0x0][0x830] ;  /* 0x00020c0000047ab9 */ /* 0x000fe40000000a00 */
[----:B------:R-:W-:-:S04]  /*7a30*/  ISETP.NE.U32.AND P0, PT, RZ, UR4, PT ;  /* 0x00000004ff007c0c */ /* 0x000fc8000bf05070 */
[----:B------:R-:W-:-:S13]  /*7a40*/  ISETP.NE.AND.EX P0, PT, RZ, UR5, PT, P0 ;  /* 0x00000005ff007c0c */ /* 0x000fda000bf05300 */
[----:B------:R-:W-:Y:S05]  /*7a50*/  @!P0 BRA `(.L_x_155) ;  /* 0x0000000000188947 */ /* 0x000fea0003800000 */
[----:B-12---:R-:W1:Y:S01]  /*7a60*/  LDC.64 R4, c[0x0][0x830] ;  /* 0x00020c00ff047b82 */ /* 0x006e620000000a00 */
[----:B------:R-:W-:Y:S02]  /*7a70*/  ULDC UR4, c[0x0][0x840] ;  /* 0x0002100000047ab9 */ /* 0x000fe40000000800 */
[----:B------:R-:W-:-:S04]  /*7a80*/  IMAD R3, R18, UR4, RZ ;  /* 0x0000000412037c24 */ /* 0x000fc8000f8e02ff */
[----:B-1----:R-:W-:-:S05]  /*7a90*/  IMAD.WIDE R4, R3, 0x4, R4 ;  /* 0x0000000403047825 */ /* 0x002fca00078e0204 */
[----:B------:R2:W5:Y:S01]  /*7aa0*/  LDG.E R3, desc[UR56][R4.64] ;  /* 0x0000003804037981 */ /* 0x000562000c1e1900 */
[----:B------:R-:W-:Y:S05]  /*7ab0*/  BRA `(.L_x_154) ;  /* 0x0000000000087947 */ /* 0x000fea0003800000 */
.L_x_155:
[----:B------:R-:W-:Y:S02]  /*7ac0*/  ULDC UR4, c[0x0][0x828] ;  /* 0x00020a0000047ab9 */ /* 0x000fe40000000800 */
[----:B------:R-:W-:-:S07]  /*7ad0*/  IMAD.U32 R3, RZ, RZ, UR4 ;  /* 0x00000004ff037e24 */ /* 0x000fce000f8e00ff */
.L_x_154:
[----:B------:R-:W-:Y:S01]  /*7ae0*/  ISETP.GT.U32.AND P0, PT, R35, 0x3e, PT ;  /* 0x0000003e2300780c */ /* 0x000fe20003f04070 */
[----:B------:R-:W-:Y:S01]  /*7af0*/  BSSY B0, `(.L_x_156) ;  /* 0x0000007000007945 */ /* 0x000fe20003800000 */
[----:B-12---:R-:W-:-:S11]  /*7b00*/  PRMT R4, RZ, 0x7610, R4 ;  /* 0x00007610ff047816 */ /* 0x006fd60000000004 */
[----:B------:R-:W-:Y:S05]  /*7b10*/  @P0 BRA `(.L_x_157) ;  /* 0x0000000000100947 */ /* 0x000fea0003800000 */
[----:B------:R-:W-:-:S03]  /*7b20*/  UMOV UR4, 0xffffffff ;  /* 0xffffffff00047882 */ /* 0x000fc60000000000 */
[----:B------:R-:W-:Y:S05]  /*7b30*/  BRA.DIV UR4, `(.L_x_158) ;  /* 0x0000007e04387947 */ /* 0x000fea000b800000 */
[----:B------:R-:W-:-:S13]  /*7b40*/  ELECT P6, URZ, PT ;  /* 0x00000000003f782f */ /* 0x000fda00038c0000 */
.L_x_308:
[----:B------:R-:W-:-:S07]  /*7b50*/  SEL R4, RZ, 0x1, !P6 ;  /* 0x00000001ff047807 */ /* 0x000fce0007000000 */
.L_x_157:
[----:B------:R-:W-:Y:S05]  /*7b60*/  BSYNC B0 ;  /* 0x0000000000007941 */ /* 0x000fea0003800000 */
.L_x_156:
[----:B------:R-:W-:-:S05]  /*7b70*/  IMAD.U32 R5, RZ, RZ, UR49 ;  /* 0x00000031ff057e24 */ /* 0x000fca000f8e00ff */
[----:B------:R-:W-:-:S13]  /*7b80*/  ISETP.NE.AND P1, PT, R5, 0x3, PT ;  /* 0x000000030500780c */ /* 0x000fda0003f25270 */
[----:B------:R-:W-:Y:S05]  /*7b90*/  @!P1 BRA `(.L_x_159) ;  /* 0x0000000000049947 */ /* 0x000fea0003800000 */
[----:B------:R-:W-:Y:S01]  /*7ba0*/  BPT.TRAP 0x1 ;  /* 0x000000040000795c */ /* 0x000fe20000300000 */
.L_x_159:
[----:B------:R-:W-:Y:S01]  /*7bb0*/  IMAD.U32 R7, RZ, RZ, UR39 ;  /* 0x00000027ff077e24 */ /* 0x000fe2000f8e00ff */
[----:B------:R-:W-:Y:S01]  /*7bc0*/  LOP3.LUT R6, R64, 0x1, RZ, 0x3c, !PT ;  /* 0x0000000140067812 */ /* 0x000fe200078e3cff */
[----:B------:R-:W-:Y:S01]  /*7bd0*/  IMAD.U32 R5, RZ, RZ, UR39 ;  /* 0x00000027ff057e24 */ /* 0x000fe2000f8e00ff */
[----:B-----5:R-:W-:Y:S02]  /*7be0*/  FSETP.NEU.AND P2, PT, R0, RZ, PT ;  /* 0x000000ff0000720b */ /* 0x020fe40003f4d000 */
[----:B------:R-:W-:Y:S01]  /*7bf0*/  LEA R7, R7, UR46, 0x3 ;  /* 0x0000002e07077c11 */ /* 0x000fe2000f8e18ff */
[----:B------:R-:W-:Y:S01]  /*7c00*/  IMAD R5, R5, 0x800, R32 ;  /* 0x0000080005057824 */ /* 0x000fe200078e0220 */
[----:B------:R-:W-:-:S04]  /*7c10*/  SHF.L.U32 R6, R6, 0x1f, RZ ;  /* 0x0000001f06067819 */ /* 0x000fc800000006ff */
[----:B------:R-:W1:Y:S01]  /*7c20*/  SYNCS.PHASECHK.TRANS64.TRYWAIT P0, [R7+URZ+0x36db0], R6 ;  /* 0x036db006070075a7 */ /* 0x000e62000800017f */
[----:B------:R-:W-:Y:S01]  /*7c30*/  LEA R5, R5, UR46, 0x1 ;  /* 0x0000002e05057c11 */ /* 0x000fe2000f8e08ff */
[----:B-1----:R-:W-:Y:S06]  /*7c40*/  @!P0 BRA `(.L_x_160) ;  /* 0x0000007c000c8947 */ /* 0x002fec0003800000 */
.L_x_309:
[----:B------:R-:W-:Y:S05]  /*7c50*/  @P2 WARPSYNC.ALL ;  /* 0x0000000000002948 */ /* 0x000fea0003800000 */
[----:B------:R-:W2:Y:S01]  /*7c60*/  @P2 LDSM.16.MT88.4 R8, [R5+0x34800] ;  /* 0x034800000508283b */ /* 0x000ea20000004200 */
[-C--:B------:R-:W-:Y:S01]  /*7c70*/  FMUL R24, R24, R3.reuse ;  /* 0x0000000318187220 */ /* 0x080fe20000400000 */
[-C--:B-1----:R-:W-:Y:S01]  /*7c80*/  FMUL R6, R25, R3.reuse ;  /* 0x0000000319067220 */ /* 0x082fe20000400000 */
[-C--:B------:R-:W-:Y:S01]  /*7c90*/  FMUL R26, R26, R3.reuse ;  /* 0x000000031a1a7220 */ /* 0x080fe20000400000 */
[-C--:B------:R-:W-:Y:S01]  /*7ca0*/  FMUL R12, R27, R3.reuse ;  /* 0x000000031b0c7220 */ /* 0x080fe20000400000 */
[-C--:B------:R-:W-:Y:S01]  /*7cb0*/  FMUL R28, R28, R3.reuse ;  /* 0x000000031c1c7220 */ /* 0x080fe20000400000 */
[-C--:B------:R-:W-:Y:S01]  /*7cc0*/  FMUL R14, R29, R3.reuse ;  /* 0x000000031d0e7220 */ /* 0x080fe20000400000 */
[-C--:B------:R-:W-:Y:S01]  /*7cd0*/  FMUL R30, R30, R3.reuse ;  /* 0x000000031e1e7220 */ /* 0x080fe20000400000 */
[----:B------:R-:W-:Y:S01]  /*7ce0*/  FMUL R18, R31, R3 ;  /* 0x000000031f127220 */ /* 0x000fe20000400000 */
[----:B------:R-:W-:Y:S05]  /*7cf0*/  WARPSYNC.ALL ;  /* 0x0000000000007948 */ /* 0x000fea0003800000 */
[----:B------:R-:W-:Y:S01]  /*7d00*/  PRMT R4, R4, 0x9910, RZ ;  /* 0x0000991004047816 */ /* 0x000fe200000000ff */
[----:B------:R-:W-:Y:S03]  /*7d10*/  BSSY B0, `(.L_x_161) ;  /* 0x000002d000007945 */ /* 0x000fe60003800000 */
[----:B------:R-:W-:-:S02]  /*7d20*/  ISETP.NE.AND P0, PT, R4, RZ, PT ;  /* 0x000000ff0400720c */ /* 0x000fc40003f05270 */
[----:B------:R-:W-:Y:S02]  /*7d30*/  @!P2 CS2R R8, SRZ ;  /* 0x000000000008a805 */ /* 0x000fe4000001ff00 */
[----:B------:R-:W-:-:S04]  /*7d40*/  @!P2 CS2R R10, SRZ ;  /* 0x00000000000aa805 */ /* 0x000fc8000001ff00 */
[----:B--2---:R-:W-:Y:S02]  /*7d50*/  HADD2.F32 R13, -RZ, R9.H0_H0 ;  /* 0x20000009ff0d7230 */ /* 0x004fe40000004100 */
[----:B------:R-:W-:Y:S02]  /*7d60*/  HADD2.F32 R21, -RZ, R11.H0_H0 ;  /* 0x2000000bff157230 */ /* 0x000fe40000004100 */
[----:B------:R-:W-:Y:S02]  /*7d70*/  HADD2.F32 R3, -RZ, R8.H0_H0 ;  /* 0x20000008ff037230 */ /* 0x000fe40000004100 */
[----:B------:R-:W-:-:S01]  /*7d80*/  FFMA R13, R13, R0, R26 ;  /* 0x000000000d0d7223 */ /* 0x000fc2000000001a */
[----:B------:R-:W-:Y:S02]  /*7d90*/  HADD2.F32 R7, -RZ, R8.H1_H1 ;  /* 0x30000008ff077230 */ /* 0x000fe40000004100 */
[----:B------:R-:W-:-:S01]  /*7da0*/  FFMA R21, R21, R0, R30 ;  /* 0x0000000015157223 */ /* 0x000fc2000000001e */
[----:B------:R-:W-:-:S02]  /*7db0*/  HADD2.F32 R9, -RZ, R9.H1_H1 ;  /* 0x30000009ff097230 */ /* 0x000fc40000004100 */
[----:B------:R-:W-:-:S01]  /*7dc0*/  FFMA R3, R3, R0, R24 ;  /* 0x0000000003037223 */ /* 0x000fc20000000018 */
[----:B------:R-:W-:Y:S02]  /*7dd0*/  HADD2.F32 R15, -RZ, R10.H0_H0 ;  /* 0x2000000aff0f7230 */ /* 0x000fe40000004100 */
[----:B------:R-:W-:-:S01]  /*7de0*/  FFMA R6, R7, R0, R6 ;  /* 0x0000000007067223 */ /* 0x000fc20000000006 */
[----:B------:R-:W-:Y:S02]  /*7df0*/  HADD2.F32 R19, -RZ, R10.H1_H1 ;  /* 0x3000000aff137230 */ /* 0x000fe40000004100 */
[----:B------:R-:W-:-:S01]  /*7e00*/  FFMA R12, R9, R0, R12 ;  /* 0x00000000090c7223 */ /* 0x000fc2000000000c */
[----:B------:R-:W-:Y:S02]  /*7e10*/  HADD2.F32 R11, -RZ, R11.H1_H1 ;  /* 0x3000000bff0b7230 */ /* 0x000fe40000004100 */
[----:B------:R-:W-:-:S01]  /*7e20*/  FFMA R15, R15, R0, R28 ;  /* 0x000000000f0f7223 */ /* 0x000fc2000000001c */
[----:B------:R-:W-:Y:S01]  /*7e30*/  F2FP.F16.F32.PACK_AB R8, R6, R3 ;  /* 0x000000030608723e */ /* 0x000fe200000000ff */
[----:B------:R-:W-:-:S01]  /*7e40*/  FFMA R14, R19, R0, R14 ;  /* 0x00000000130e7223 */ /* 0x000fc2000000000e */
[----:B------:R-:W-:Y:S01]  /*7e50*/  F2FP.F16.F32.PACK_AB R9, R12, R13 ;  /* 0x0000000d0c09723e */ /* 0x000fe200000000ff */
[----:B------:R-:W-:-:S03]  /*7e60*/  FFMA R18, R11, R0, R18 ;  /* 0x000000000b127223 */ /* 0x000fc60000000012 */
[----:B------:R-:W-:Y:S02]  /*7e70*/  F2FP.F16.F32.PACK_AB R10, R14, R15 ;  /* 0x0000000f0e0a723e */ /* 0x000fe400000000ff */
[----:B------:R-:W-:-:S05]  /*7e80*/  F2FP.F16.F32.PACK_AB R11, R18, R21 ;  /* 0x00000015120b723e */ /* 0x000fca00000000ff */
[----:B------:R1:W-:Y:S01]  /*7e90*/  STSM.16.MT88.4 [R5+0x34800], R8 ;  /* 0x0348000805007844 */ /* 0x0003e20000004200 */
[----:B------:R-:W-:Y:S01]  /*7ea0*/  @!PT LDS RZ, [RZ] ;  /* 0x00000000fffff984 */ /* 0x000fe20000000800 */
[----:B------:R-:W-:Y:S01]  /*7eb0*/  @!PT LDS RZ, [RZ] ;  /* 0x00000000fffff984 */ /* 0x000fe20000000800 */
[----:B------:R-:W-:Y:S01]  /*7ec0*/  @!PT LDS RZ, [RZ] ;  /* 0x00000000fffff984 */ /* 0x000fe20000000800 */
[----:B------:R-:W-:Y:S01]  /*7ed0*/  @!PT LDS RZ, [RZ] ;  /* 0x00000000fffff984 */ /* 0x000fe20000000800 */
[----:B------:R2:W-:Y:S06]  /*7ee0*/  MEMBAR.ALL.CTA ;  /* 0x0000000000007992 */ /* 0x0005ec0000008000 */
[----:B--2---:R-:W2:Y:S02]  /*7ef0*/  FENCE.VIEW.ASYNC.S ;  /* 0x00000000000073c6 */ /* 0x004ea40000000000 */
[----:B--2---:R-:W-:Y:S06]  /*7f00*/  BAR.SYNC.DEFER_BLOCKING 0x1, 0x100 ;  /* 0x0044000000007b1d */ /* 0x004fec0000010000 */
[----:B------:R-:W-:Y:S05]  /*7f10*/  @!P0 BRA `(.L_x_162) ;  /* 0x0000000000308947 */ /* 0x000fea0003800000 */
[----:B------:R-:W-:Y:S01]  /*7f20*/  R2UR UR5, R16 ;  /* 0x00000000100572ca */ /* 0x000fe200000e0000 */
[----:B------:R-:W-:Y:S01]  /*7f30*/  ULEA UR8, UR39, UR46, 0xc ;  /* 0x0000002e27087291 */ /* 0x000fe2000f8e603f */
[----:B------:R-:W-:-:S03]  /*7f40*/  R2UR UR6, R17 ;  /* 0x00000000110672ca */ /* 0x000fc600000e0000 */
[----:B------:R-:W-:Y:S02]  /*7f50*/  UIADD3 UR4, UR8, 0x34800, URZ ;  /* 0x0003480008047890 */ /* 0x000fe4000fffe03f */
[----:B------:R-:W-:-:S06]  /*7f60*/  UIADD3 UR8, UR8, 0x35000, URZ ;  /* 0x0003500008087890 */ /* 0x000fcc000fffe03f */
[----:B------:R-:W-:Y:S02]  /*7f70*/  USHF.L.U32 UR5, UR5, 0x7, URZ ;  /* 0x0000000705057899 */ /* 0x000fe4000800063f */
[----:B------:R-:W-:Y:S02]  /*7f80*/  USHF.L.U32 UR6, UR6, 0x4, URZ ;  /* 0x0000000406067899 */ /* 0x000fe4000800063f */
[----:B------:R-:W-:-:S05]  /*7f90*/  UIADD3 UR9, UR5, 0x40, URZ ;  /* 0x0000004005097890 */ /* 0x000fca000fffe03f */
[----:B------:R-:W-:Y:S02]  /*7fa0*/  UMOV UR10, UR6 ;  /* 0x00000006000a7c82 */ /* 0x000fe40008000000 */
[----:B------:R2:W-:Y:S02]  /*7fb0*/  UTMASTG.2D [UR4], [UR58] ;  /* 0x000000043a0073b5 */ /* 0x0005e40008008000 */
[----:B------:R2:W-:Y:S02]  /*7fc0*/  UTMASTG.2D [UR8], [UR58] ;  /* 0x000000083a0073b5 */ /* 0x0005e40008008000 */
[----:B--2---:R0:W-:Y:S02]  /*7fd0*/  UTMACMDFLUSH ;  /* 0x00000000000079b7 */ /* 0x0041e40000000000 */
.L_x_162:
[----:B------:R-:W-:Y:S05]  /*7fe0*/  BSYNC B0 ;  /* 0x0000000000007941 */ /* 0x000fea0003800000 */
.L_x_161:
[----:B------:R-:W-:Y:S04]  /*7ff0*/  BSSY B0, `(.L_x_163) ;  /* 0x0000003000007945 */ /* 0x000fe80003800000 */
[----:B------:R-:W-:Y:S05]  /*8000*/  @!P0 BRA `(.L_x_164) ;  /* 0x0000000000048947 */ /* 0x000fea0003800000 */
[----:B------:R-:W-:-:S04]  /*8010*/  DEPBAR.LE SB0, 0x0 ;  /* 0x000080000000791a */ /* 0x000fc80000000000 */
.L_x_164:
[----:B------:R-:W-:Y:S05]  /*8020*/  BSYNC B0 ;  /* 0x0000000000007941 */ /* 0x000fea0003800000 */
.L_x_163:
[----:B------:R-:W-:Y:S06]  /*8030*/  BAR.SYNC.DEFER_BLOCKING 0x1, 0x100 ;  /* 0x0044000000007b1d */ /* 0x000fec0000010000 */
[----:B------:R-:W-:Y:S05]  /*8040*/  @!P1 BRA `(.L_x_165) ;  /* 0x0000000000049947 */ /* 0x000fea0003800000 */
[----:B------:R-:W-:Y:S01]  /*8050*/  BPT.TRAP 0x1 ;  /* 0x000000040000795c */ /* 0x000fe20000300000 */
.L_x_165:
[----:B------:R-:W-:Y:S02]  /*8060*/  UISETP.NE.AND UP0, UPT, UR47, 0x3, UPT ;  /* 0x000000032f00788c */ /* 0x000fe4000bf05270 */
[----:B------:R-:W-:-:S04]  /*8070*/  ULEA UR4, UR38, UR46, 0x3 ;  /* 0x0000002e26047291 */ /* 0x000fc8000f8e183f */
[----:B------:R-:W-:Y:S01]  /*8080*/  UIADD3 UR4, UR4, 0x36dc0, URZ ;  /* 0x00036dc004047890 */ /* 0x000fe2000fffe03f */
[----:B------:R-:W-:-:S03]  /*8090*/  PLOP3.LUT P1, PT, PT, PT, UP0, 0x80, 0x0 ;  /* 0x000000000000781c */ /* 0x000fc60003f2f008 */
[----:B------:R-:W-:-:S09]  /*80a0*/  UPRMT UR4, UR45, 0x654, UR4 ;  /* 0x000006542d047896 */ /* 0x000fd20008000004 */
[----:B------:R-:W-:Y:S01]  /*80b0*/  SYNCS.ARRIVE.TRANS64.RED.A1T0 RZ, [UR4], RZ ;  /* 0x000000ffffff79a7 */ /* 0x000fe20008100404 */
[----:B------:R-:W-:Y:S05]  /*80c0*/  @!P1 BRA `(.L_x_166) ;  /* 0x0000000000049947 */ /* 0x000fea0003800000 */
[----:B------:R-:W-:Y:S01]  /*80d0*/  BPT.TRAP 0x1 ;  /* 0x000000040000795c */ /* 0x000fe20000300000 */
.L_x_166:
[----:B------:R-:W-:Y:S01]  /*80e0*/  ULEA UR4, UR36, UR46, 0x3 ;  /* 0x0000002e24047291 */ /* 0x000fe2000f8e183f */
[----:B------:R-:W-:-:S08]  /*80f0*/  SHF.L.U32 R0, R65, 0x1f, RZ ;  /* 0x0000001f41007819 */ /* 0x000fd000000006ff */
[----:B------:R-:W2:Y:S02]  /*8100*/  SYNCS.PHASECHK.TRANS64.TRYWAIT P0, [UR4+0x36c00], R0 ;  /* 0x036c0000ff0075a7 */ /* 0x000ea40008000144 */
[----:B--2---:R-:W-:Y:S05]  /*8110*/  @!P0 BRA `(.L_x_167) ;  /* 0x0000007400ec8947 */ /* 0x004fea0003800000 */
.L_x_310:
[----:B------:R-:W-:-:S09]  /*8120*/  ULEA UR5, UR36, UR46, 0x4 ;  /* 0x0000002e24057291 */ /* 0x000fd2000f8e203f */
[----:B------:R-:W3:Y:S01]  /*8130*/  LDS.128 R16, [UR5+0x36de0] ;  /* 0x036de005ff107984 */ /* 0x000ee20008000c00 */
[----:B------:R-:W-:Y:S01]  /*8140*/  @!PT LDS RZ, [RZ] ;  /* 0x00000000fffff984 */ /* 0x000fe20000000800 */
[----:B------:R-:W-:Y:S01]  /*8150*/  @!PT LDS RZ, [RZ] ;  /* 0x00000000fffff984 */ /* 0x000fe20000000800 */
[----:B------:R-:W-:Y:S01]  /*8160*/  @!PT LDS RZ, [RZ] ;  /* 0x00000000fffff984 */ /* 0x000fe20000000800 */
[----:B------:R-:W-:Y:S01]  /*8170*/  @!PT LDS RZ, [RZ] ;  /* 0x00000000fffff984 */ /* 0x000fe20000000800 */
[----:B------:R4:W-:Y:S06]  /*8180*/  MEMBAR.ALL.CTA ;  /* 0x0000000000007992 */ /* 0x0009ec0000008000 */
[----:B----4-:R-:W4:Y:S01]  /*8190*/  FENCE.VIEW.ASYNC.S ;  /* 0x00000000000073c6 */ /* 0x010f220000000000 */
[----:B------:R-:W-:Y:S05]  /*81a0*/  @!P1 BRA `(.L_x_168) ;  /* 0x0000000000049947 */ /* 0x000fea0003800000 */
[----:B------:R-:W-:Y:S01]  /*81b0*/  BPT.TRAP 0x1 ;  /* 0x000000040000795c */ /* 0x000fe20000300000 */
.L_x_168:
[----:B---3--:R-:W-:Y:S01]  /*81c0*/  ISETP.NE.AND P0, PT, R19, RZ, PT ;  /* 0x000000ff1300720c */ /* 0x008fe20003f05270 */
[----:B------:R-:W-:Y:S01]  /*81d0*/  UIADD3 UR4, UR4, 0x36c40, URZ ;  /* 0x00036c4004047890 */ /* 0x000fe2000fffe03f */
[CC--:B------:R-:W-:Y:S02]  /*81e0*/  ISETP.NE.AND P1, PT, R41.reuse, R18.reuse, PT ;  /* 0x000000122900720c */ /* 0x0c0fe40003f25270 */
[----:B------:R-:W-:Y:S01]  /*81f0*/  ISETP.EQ.OR P0, PT, R41, R18, !P0 ;  /* 0x000000122900720c */ /* 0x000fe20004702670 */
[----:B------:R-:W-:-:S09]  /*8200*/  UPRMT UR4, UR45, 0x654, UR4 ;  /* 0x000006542d047896 */ /* 0x000fd20008000004 */
[----:B----4-:R-:W-:Y:S03]  /*8210*/  SYNCS.ARRIVE.TRANS64.RED.A1T0 RZ, [UR4], RZ ;  /* 0x000000ffffff79a7 */ /* 0x010fe60008100404 */
[----:B------:R-:W-:Y:S05]  /*8220*/  @P0 BRA `(.L_x_169) ;  /* 0x0000000000fc0947 */ /* 0x000fea0003800000 */
[----:B------:R-:W-:-:S13]  /*8230*/  ISETP.NE.AND P0, PT, RZ, UR51, PT ;  /* 0x00000033ff007c0c */ /* 0x000fda000bf05270 */
[----:B------:R-:W-:Y:S05]  /*8240*/  @P0 BRA `(.L_x_169) ;  /* 0x0000000000f40947 */ /* 0x000fea0003800000 */
[----:B--2---:R-:W2:Y:S01]  /*8250*/  S2R R0, SR_LANEID ;  /* 0x0000000000007919 */ /* 0x004ea20000000000 */
[----:B------:R-:W-:Y:S01]  /*8260*/  ELECT P0, URZ, PT ;  /* 0x00000000003f782f */ /* 0x000fe20003800000 */
[----:B------:R-:W-:Y:S01]  /*8270*/  BSSY B0, `(.L_x_170) ;  /* 0x000002f000007945 */ /* 0x000fe20003800000 */
[----:B--2---:R-:W-:-:S11]  /*8280*/  IMAD.SHL.U32 R21, R0, 0x4, RZ ;  /* 0x0000000400157824 */ /* 0x004fd600078e00ff */
[----:B------:R-:W-:Y:S05]  /*8290*/  @!P0 BRA `(.L_x_171) ;  /* 0x0000000000b08947 */ /* 0x000fea0003800000 */
[C---:B------:R-:W-:Y:S01]  /*82a0*/  IMAD.SHL.U32 R0, R18.reuse, 0x8, RZ ;  /* 0x0000000812007824 */ /* 0x040fe200078e00ff */
[----:B------:R-:W-:Y:S01]  /*82b0*/  SHF.R.S32.HI R3, RZ, 0x1f, R18 ;  /* 0x0000001fff037819 */ /* 0x000fe20000011412 */
[----:B------:R-:W-:Y:S01]  /*82c0*/  ULDC.64 UR4, c[0x0][0xaa0] ;  /* 0x0002a80000047ab9 */ /* 0x000fe20000000a00 */
[----:B-1----:R-:W1:Y:S02]  /*82d0*/  LDC.64 R4, c[0x0][0x290] ;  /* 0x0000a400ff047b82 */ /* 0x002e640000000a00 */
[----:B------:R-:W-:Y:S02]  /*82e0*/  SHF.L.U64.HI R3, R18, 0x3, R3 ;  /* 0x0000000312037819 */ /* 0x000fe40000010203 */
[----:B------:R-:W-:-:S04]  /*82f0*/  IADD3 R6, P0, R0, UR4, RZ ;  /* 0x0000000400067c10 */ /* 0x000fc8000ff1e0ff */
[----:B------:R-:W-:Y:S01]  /*8300*/  IADD3.X R7, R3, UR5, RZ, P0, !PT ;  /* 0x0000000503077c10 */ /* 0x000fe200087fe4ff */
[----:B------:R-:W-:-:S05]  /*8310*/  ULDC.64 UR4, c[0x0][0xa98] ;  /* 0x0002a60000047ab9 */ /* 0x000fca0000000a00 */
[----:B------:R-:W2:Y:S01]  /*8320*/  LDG.E.64 R6, desc[UR56][R6.64] ;  /* 0x0000003806067981 */ /* 0x000ea2000c1e1b00 */
[----:B-1----:R-:W-:Y:S01]  /*8330*/  IMAD.WIDE R8, R18, 0xc, R4 ;  /* 0x0000000c12087825 */ /* 0x002fe200078e0204 */
[----:B------:R-:W-:Y:S02]  /*8340*/  IADD3 R4, P0, R0, UR4, RZ ;  /* 0x0000000400047c10 */ /* 0x000fe4000ff1e0ff */
[----:B------:R-:W1:Y:S02]  /*8350*/  LDS R0, [UR48+0x1c] ;  /* 0x00001c30ff007984 */ /* 0x000e640008000800 */
[----:B------:R-:W-:Y:S02]  /*8360*/  IADD3.X R5, R3, UR5, RZ, P0, !PT ;  /* 0x0000000503057c10 */ /* 0x000fe400087fe4ff */
[----:B------:R-:W3:Y:S04]  /*8370*/  LDG.E R14, desc[UR56][R8.64] ;  /* 0x00000038080e7981 */ /* 0x000ee8000c1e1900 */
[----:B------:R3:W4:Y:S04]  /*8380*/  LDG.E R15, desc[UR56][R8.64+0x4] ;  /* 0x00000438080f7981 */ /* 0x000728000c1e1900 */
[----:B------:R-:W5:Y:S01]  /*8390*/  LDG.E.64 R4, desc[UR56][R4.64] ;  /* 0x0000003804047981 */ /* 0x000f62000c1e1b00 */
[----:B------:R-:W-:Y:S01]  /*83a0*/  IMAD.U32 R12, RZ, RZ, UR48 ;  /* 0x00000030ff0c7e24 */ /* 0x000fe2000f8e00ff */
[----:B------:R-:W-:-:S02]  /*83b0*/  CS2R R10, SRZ ;  /* 0x00000000000a7805 */ /* 0x000fc4000001ff00 */
[----:B------:R-:W-:Y:S02]  /*83c0*/  STS [UR48+0x30], RZ ;  /* 0x000030ffff007988 */ /* 0x000fe40008000830 */
[----:B------:R-:W-:-:S05]  /*83d0*/  SHF.R.U64 R12, R12, 0x4, RZ ;  /* 0x000000040c0c7819 */ /* 0x000fca00000012ff */
[----:B------:R-:W-:Y:S04]  /*83e0*/  STS [UR48+0x10], R12 ;  /* 0x0000100cff007988 */ /* 0x000fe80008000830 */
[----:B------:R-:W-:Y:S01]  /*83f0*/  STS [UR48+0x14], R12 ;  /* 0x0000140cff007988 */ /* 0x000fe20008000830 */
[C---:B--2---:R-:W-:Y:S01]  /*8400*/  SHF.L.U64.HI R3, R6.reuse, 0x1, R7 ;  /* 0x0000000106037819 */ /* 0x044fe20000010207 */
[----:B------:R-:W-:-:S03]  /*8410*/  IMAD.SHL.U32 R6, R6, 0x2, RZ ;  /* 0x0000000206067824 */ /* 0x000fc600078e00ff */
[----:B------:R-:W-:-:S04]  /*8420*/  LOP3.LUT R7, R3, 0x1fffffff, RZ, 0xc0, !PT ;  /* 0x1fffffff03077812 */ /* 0x000fc800078ec0ff */
[----:B------:R-:W-:-:S04]  /*8430*/  SHF.R.U32.HI R3, RZ, 0x4, R7 ;  /* 0x00000004ff037819 */ /* 0x000fc80000011607 */
[----:B-1----:R-:W-:-:S05]  /*8440*/  LOP3.LUT R0, R0, 0xf, R3, 0xb8, !PT ;  /* 0x0000000f00007812 */ /* 0x002fca00078eb803 */
[----:B------:R1:W-:Y:S01]  /*8450*/  STS [UR48+0x1c], R0 ;  /* 0x00001c00ff007988 */ /* 0x0003e20008000830 */
[----:B---3--:R-:W-:-:S03]  /*8460*/  VIADD R8, R14, 0xffffffff ;  /* 0xffffffff0e087836 */ /* 0x008fc60000000000 */
[----:B------:R-:W2:Y:S01]  /*8470*/  LDS R3, [UR48+0x1c] ;  /* 0x00001c30ff037984 */ /* 0x000ea20008000800 */
[----:B----4-:R-:W-:Y:S01]  /*8480*/  VIADD R9, R15, 0xffffffff ;  /* 0xffffffff0f097836 */ /* 0x010fe20000000000 */
[----:B-1----:R-:W-:Y:S02]  /*8490*/  LOP3.LUT R0, R6, 0xfffffffe, RZ, 0xc0, !PT ;  /* 0xfffffffe06007812 */ /* 0x002fe400078ec0ff */
[----:B-----5:R-:W-:Y:S04]  /*84a0*/  STS.64 [UR48], R4 ;  /* 0x00000004ff007988 */ /* 0x020fe80008000a30 */
[----:B------:R-:W-:Y:S01]  /*84b0*/  STS.128 [UR48+0x20], R8 ;  /* 0x00002008ff007988 */ /* 0x000fe20008000c30 */
[----:B--2---:R-:W-:-:S05]  /*84c0*/  LOP3.LUT R3, R3, 0xf0, RZ, 0xb8, !PT ;  /* 0x000000f003037812 */ /* 0x004fca00078eb8ff */
[----:B------:R1:W-:Y:S04]  /*84d0*/  STS [UR48+0x1c], R3 ;  /* 0x00001c03ff007988 */ /* 0x0003e80008000830 */
[----:B------:R-:W2:Y:S01]  /*84e0*/  LDS R13, [UR48+0x1c] ;  /* 0x00001c30ff0d7984 */ /* 0x000ea20008000800 */
[----:B-1----:R-:W-:-:S05]  /*84f0*/  SHF.R.U64 R3, R0, 0x4, R7 ;  /* 0x0000000400037819 */ /* 0x002fca0000001207 */
[----:B------:R-:W-:Y:S01]  /*8500*/  STS [UR48+0xc], R3 ;  /* 0x00000c03ff007988 */ /* 0x000fe20008000830 */
[----:B--2---:R-:W-:-:S05]  /*8510*/  LOP3.LUT R13, R13, 0xf00, RZ, 0xb8, !PT ;  /* 0x00000f000d0d7812 */ /* 0x004fca00078eb8ff */
[----:B------:R-:W-:Y:S04]  /*8520*/  STS.64 [UR48+0x18], R12 ;  /* 0x0000180cff007988 */ /* 0x000fe80008000a30 */
[----:B------:R-:W1:Y:S02]  /*8530*/  LDS R20, [UR48+0x1c] ;  /* 0x00001c30ff147984 */ /* 0x000e640008000800 */
[----:B-1----:R-:W-:-:S05]  /*8540*/  LOP3.LUT R0, R20, 0xf000, RZ, 0xb8, !PT ;  /* 0x0000f00014007812 */ /* 0x002fca00078eb8ff */
[----:B------:R2:W-:Y:S02]  /*8550*/  STS [UR48+0x1c], R0 ;  /* 0x00001c00ff007988 */ /* 0x0005e40008000830 */
.L_x_171:
[----:B------:R-:W-:Y:S05]  /*8560*/  BSYNC B0 ;  /* 0x0000000000007941 */ /* 0x000fea0003800000 */
.L_x_170:
[----:B------:R-:W-:Y:S01]  /*8570*/  NOP ;  /* 0x0000000000007918 */ /* 0x000fe20000000000 */
[----:B------:R3:W4:Y:S01]  /*8580*/  LDS R3, [R21+UR48] ;  /* 0x0000003015037984 */ /* 0x0007220008000800 */
[----:B------:R-:W-:Y:S02]  /*8590*/  ELECT P0, URZ, PT ;  /* 0x00000000003f782f */ /* 0x000fe40003800000 */
[----:B------:R-:W-:Y:S01]  /*85a0*/  IADD3 R4, P2, R21, UR58, RZ ;  /* 0x0000003a15047c10 */ /* 0x000fe2000ff5e0ff */
[----:B------:R-:W-:Y:S04]  /*85b0*/  BSSY B0, `(.L_x_172) ;  /* 0x0000005000007945 */ /* 0x000fe80003800000 */
[----:B-1----:R-:W-:-:S06]  /*85c0*/  IMAD.X R5, RZ, RZ, UR59, P2 ;  /* 0x0000003bff057e24 */ /* 0x002fcc00090e06ff */
[----:B---3--:R-:W-:Y:S05]  /*85d0*/  @!P0 BRA `(.L_x_173) ;  /* 0x0000000000088947 */ /* 0x008fea0003800000 */
[----:B------:R0:W-:Y:S01]  /*85e0*/  UTMACMDFLUSH ;  /* 0x00000000000079b7 */ /* 0x0001e20000000000 */
[----:B------:R-:W-:-:S04]  /*85f0*/  DEPBAR.LE SB0, 0x0 ;  /* 0x000080000000791a */ /* 0x000fc80000000000 */
.L_x_173:
[----:B------:R-:W-:Y:S05]  /*8600*/  BSYNC B0 ;  /* 0x0000000000007941 */ /* 0x000fea0003800000 */
.L_x_172:
[----:B----4-:R3:W5:Y:S02]  /*8610*/  ATOMG.E.EXCH.STRONG.GPU PT, RZ, [R4], R3 ;  /* 0x0000000304ff73a8 */ /* 0x01076400041ee100 */
.L_x_169:
[----:B------:R-:W-:Y:S01]  /*8620*/  UIMAD.WIDE.U32 UR4, UR54, -0x50d79435, URZ ;  /* 0xaf286bcb360478a5 */ /* 0x000fe2000f8e003f */
[----:B------:R-:W-:Y:S01]  /*8630*/  ISETP.NE.AND P0, PT, R19, RZ, PT ;  /* 0x000000ff1300720c */ /* 0x000fe20003f05270 */
[----:B------:R-:W-:Y:S01]  /*8640*/  UIADD3 UR39, UR39, 0x1, URZ ;  /* 0x0000000127277890 */ /* 0x000fe2000fffe03f */
[----:B------:R-:W-:Y:S01]  /*8650*/  SEL R19, RZ, 0x1, !P1 ;  /* 0x00000001ff137807 */ /* 0x000fe20004800000 */
[----:B------:R-:W-:Y:S02]  /*8660*/  UIADD3 UR36, UR36, 0x1, URZ ;  /* 0x0000000124247890 */ /* 0x000fe4000fffe03f */
[----:B------:R-:W-:Y:S02]  /*8670*/  UIADD3 UR4, UR54, -UR5, URZ ;  /* 0x8000000536047290 */ /* 0x000fe4000fffe03f */
[----:B------:R-:W-:Y:S02]  /*8680*/  UISETP.NE.AND UP0, UPT, UR39, 0x2, UPT ;  /* 0x000000022700788c */ /* 0x000fe4000bf05270 */
[----:B------:R-:W-:-:S02]  /*8690*/  UISETP.NE.AND UP1, UPT, UR36, 0x8, UPT ;  /* 0x000000082400788c */ /* 0x000fc4000bf25270 */
[----:B------:R-:W-:Y:S02]  /*86a0*/  UIADD3 UR38, UR38, 0x1, URZ ;  /* 0x0000000126267890 */ /* 0x000fe4000fffe03f */
[----:B------:R-:W-:Y:S02]  /*86b0*/  ULEA.HI UR4, UR4, UR5, URZ, 0x1f ;  /* 0x0000000504047291 */ /* 0x000fe4000f8ff83f */
[----:B------:R-:W-:Y:S02]  /*86c0*/  USEL UR5, URZ, 0x1, UP0 ;  /* 0x000000013f057887 */ /* 0x000fe40008000000 */
[----:B------:R-:W-:Y:S02]  /*86d0*/  USEL UR6, URZ, 0x1, UP1 ;  /* 0x000000013f067887 */ /* 0x000fe40008800000 */
[----:B------:R-:W-:Y:S02]  /*86e0*/  UISETP.NE.AND UP2, UPT, UR38, 0x2, UPT ;  /* 0x000000022600788c */ /* 0x000fe4000bf45270 */
[----:B------:R-:W-:Y:S01]  /*86f0*/  USHF.R.U32.HI UR4, URZ, 0x4, UR4 ;  /* 0x000000043f047899 */ /* 0x000fe20008011604 */
[----:B------:R-:W-:Y:S01]  /*8700*/  LOP3.LUT R64, R64, UR5, RZ, 0x3c, !PT ;  /* 0x0000000540407c12 */ /* 0x000fe2000f8e3cff */
[----:B------:R-:W-:Y:S01]  /*8710*/  USEL UR39, UR39, URZ, UP0 ;  /* 0x0000003f27277287 */ /* 0x000fe20008000000 */
[----:B------:R-:W-:Y:S01]  /*8720*/  LOP3.LUT R65, R65, UR6, RZ, 0x3c, !PT ;  /* 0x0000000641417c12 */ /* 0x000fe2000f8e3cff */
[----:B------:R-:W-:-:S02]  /*8730*/  USEL UR38, UR38, URZ, UP2 ;  /* 0x0000003f26267287 */ /* 0x000fc40009000000 */
[----:B------:R-:W-:Y:S02]  /*8740*/  USEL UR36, UR36, URZ, UP1 ;  /* 0x0000003f24247287 */ /* 0x000fe40008800000 */
[----:B------:R-:W-:Y:S01]  /*8750*/  UIMAD UR54, UR4, -0x13, UR54 ;  /* 0xffffffed043678a4 */ /* 0x000fe2000f8e0236 */
[----:B------:R-:W-:Y:S11]  /*8760*/  @P0 BRA `(.L_x_174) ;  /* 0xffffffb400180947 */ /* 0x000ff6000383ffff */
[----:B------:R-:W-:-:S04]  /*8770*/  DEPBAR.LE SB0, 0x0 ;  /* 0x000080000000791a */ /* 0x000fc80000000000 */
[----:B------:R-:W-:Y:S05]  /*8780*/  EXIT ;  /* 0x000000000000794d */ /* 0x000fea0003800000 */
.L_x_94:
[----:B------:R-:W-:-:S08]  /*8790*/  UISETP.NE.AND UP1, UPT, UR51, 0x3, UPT ;  /* 0x000000033300788c */ /* 0x000fd0000bf25270 */
[----:B-----5:R-:W1:-:S00]  /*87a0*/  USETMAXREG.DEALLOC.CTAPOOL 0x28 ;  /* 0x00000028000079c8 */ /* 0x020e4000080e0500 */
[----:B------:R-:W-:-:S13]  /*87b0*/  PLOP3.LUT P1, PT, PT, PT, UP1, 0x80, 0x0 ;  /* 0x000000000000781c */ /* 0x000fda0003f2f018 */
[----:B-1----:R-:W-:Y:S05]  /*87c0*/  @!P1 BRA `(.L_x_175) ;  /* 0x0000004800a49947 */ /* 0x002fea0003800000 */
[----:B------:R-:W-:-:S13]  /*87d0*/  ISETP.NE.AND P0, PT, RZ, UR51, PT ;  /* 0x00000033ff007c0c */ /* 0x000fda000bf05270 */
[----:B------:R-:W-:Y:S05]  /*87e0*/  @!P0 BRA `(.L_x_176) ;  /* 0x0000001400208947 */ /* 0x000fea0003800000 */
[----:B------:R-:W-:-:S06]  /*87f0*/  UISETP.NE.AND UP0, UPT, UR51, 0x2, UPT ;  /* 0x000000023300788c */ /* 0x000fcc000bf05270 */
[----:B------:R-:W-:-:S13]  /*8800*/  PLOP3.LUT P0, PT, PT, PT, UP0, 0x80, 0x0 ;  /* 0x000000000000781c */ /* 0x000fda0003f0f008 */
[----:B--2---:R-:W-:Y:S05]  /*8810*/  @P0 EXIT ;  /* 0x000000000000094d */ /* 0x004fea0003800000 */
[----:B------:R-:W-:Y:S01]  /*8820*/  ELECT P0, URZ, PT ;  /* 0x00000000003f782f */ /* 0x000fe20003800000 */
[----:B------:R-:W-:-:S12]  /*8830*/  BSSY B0, `(.L_x_177) ;  /* 0x000001c000007945 */ /* 0x000fd80003800000 */
[----:B------:R-:W-:Y:S05]  /*8840*/  @!P0 BRA `(.L_x_178) ;  /* 0x0000000000688947 */ /* 0x000fea0003800000 */
[----:B------:R-:W1:Y:S01]  /*8850*/  LDC.64 R4, c[0x0][0x880] ;  /* 0x00022000ff047b82 */ /* 0x000e620000000a00 */
[----:B------:R-:W-:Y:S02]  /*8860*/  UMOV UR4, 0x400 ;  /* 0x0000040000047882 */ /* 0x000fe40000000000 */
[----:B------:R-:W-:-:S05]  /*8870*/  ULEA UR4, UR43, UR4, 0x18 ;  /* 0x000000042b047291 */ /* 0x000fca000f8ec03f */
[----:B------:R-:W1:Y:S08]  /*8880*/  LDC.64 R6, c[0x0][0x888] ;  /* 0x00022200ff067b82 */ /* 0x000e700000000a00 */
[----:B------:R-:W2:Y:S08]  /*8890*/  LDC.64 R32, c[0x0][0x890] ;  /* 0x00022400ff207b82 */ /* 0x000eb00000000a00 */
[----:B------:R-:W2:Y:S01]  /*88a0*/  LDC.64 R34, c[0x0][0x898] ;  /* 0x00022600ff227b82 */ /* 0x000ea20000000a00 */
[----:B-1----:R1:W-:Y:S07]  /*88b0*/  STS.128 [UR4+0x37080], R4 ;  /* 0x03708004ff007988 */ /* 0x0023ee0008000c04 */
[----:B------:R-:W3:Y:S08]  /*88c0*/  LDC.64 R28, c[0x0][0x8a0] ;  /* 0x00022800ff1c7b82 */ /* 0x000ef00000000a00 */
[----:B------:R-:W3:Y:S01]  /*88d0*/  LDC.64 R30, c[0x0][0x8a8] ;  /* 0x00022a00ff1e7b82 */ /* 0x000ee20000000a00 */
[----:B--2---:R2:W-:Y:S07]  /*88e0*/  STS.128 [UR4+0x37090], R32 ;  /* 0x03709020ff007988 */ /* 0x0045ee0008000c04 */
[----:B------:R-:W4:Y:S08]  /*88f0*/  LDC.64 R24, c[0x0][0x8b0] ;  /* 0x00022c00ff187b82 */ /* 0x000f300000000a00 */
[----:B------:R-:W4:Y:S08]  /*8900*/  LDC.64 R26, c[0x0][0x8b8] ;  /* 0x00022e00ff1a7b82 */ /* 0x000f300000000a00 */
[----:B------:R-:W5:Y:S01]  /*8910*/  LDC.64 R20, c[0x0][0x8c0] ;  /* 0x00023000ff147b82 */ /* 0x000f620000000a00 */
[----:B---3--:R2:W-:Y:S07]  /*8920*/  STS.128 [UR4+0x370a0], R28 ;  /* 0x0370a01cff007988 */ /* 0x0085ee0008000c04 */
[----:B------:R-:W5:Y:S08]  /*8930*/  LDC.64 R22, c[0x0][0x8c8] ;  /* 0x00023200ff167b82 */ /* 0x000f700000000a00 */
[----:B------:R-:W3:Y:S01]  /*8940*/  LDC.64 R12, c[0x0][0x8d0] ;  /* 0x00023400ff0c7b82 */ /* 0x000ee20000000a00 */
[----:B----4-:R2:W-:Y:S07]  /*8950*/  STS.128 [UR4+0x370b0], R24 ;  /* 0x0370b018ff007988 */ /* 0x0105ee0008000c04 */
[----:B------:R-:W3:Y:S08]  /*8960*/  LDC.64 R14, c[0x0][0x8d8] ;  /* 0x00023600ff0e7b82 */ /* 0x000ef00000000a00 */
[----:B------:R-:W4:Y:S01]  /*8970*/  LDC.64 R8, c[0x0][0x8e0] ;  /* 0x00023800ff087b82 */ /* 0x000f220000000a00 */
[----:B-----5:R2:W-:Y:S07]  /*8980*/  STS.128 [UR4+0x370c0], R20 ;  /* 0x0370c014ff007988 */ /* 0x0205ee0008000c04 */
[----:B------:R-:W4:Y:S08]  /*8990*/  LDC.64 R10, c[0x0][0x8e8] ;  /* 0x00023a00ff0a7b82 */ /* 0x000f300000000a00 */
[----:B-1----:R-:W1:Y:S01]  /*89a0*/  LDC.64 R4, c[0x0][0x8f0] ;  /* 0x00023c00ff047b82 */ /* 0x002e620000000a00 */
[----:B---3--:R2:W-:Y:S07]  /*89b0*/  STS.128 [UR4+0x370d0], R12 ;  /* 0x0370d00cff007988 */ /* 0x0085ee0008000c04 */
[----:B------:R-:W1:Y:S01]  /*89c0*/  LDC.64 R6, c[0x0][0x8f8] ;  /* 0x00023e00ff067b82 */ /* 0x000e620000000a00 */
[----:B----4-:R2:W-:Y:S04]  /*89d0*/  STS.128 [UR4+0x370e0], R8 ;  /* 0x0370e008ff007988 */ /* 0x0105e80008000c04 */
[----:B-1----:R2:W-:Y:S02]  /*89e0*/  STS.128 [UR4+0x370f0], R4 ;  /* 0x0370f004ff007988 */ /* 0x0025e40008000c04 */
.L_x_178:
[----:B------:R-:W-:Y:S05]  /*89f0*/  BSYNC B0 ;  /* 0x0000000000007941 */ /* 0x000fea0003800000 */
.L_x_177:
[----:B------:R-:W-:Y:S01]  /*8a00*/  S2UR UR5, SR_CTAID.X ;  /* 0x00000000000579c3 */ /* 0x000fe20000002500 */
[----:B------:R-:W-:Y:S01]  /*8a10*/  ELECT P0, URZ, PT ;  /* 0x00000000003f782f */ /* 0x000fe20003800000 */
[----:B------:R-:W-:-:S06]  /*8a20*/  NOP ;  /* 0x0000000000007918 */ /* 0x000fcc0000000000 */
[----:B------:R-:W1:Y:S01]  /*8a30*/  S2UR UR6, SR_CTAID.Y ;  /* 0x00000000000679c3 */ /* 0x000e620000002600 */
[----:B------:R-:W-:Y:S01]  /*8a40*/  ULDC UR4, c[0x0][0xc] ;  /* 0x0000030000047ab9 */ /* 0x000fe20000000800 */
[----:B------:R-:W-:Y:S01]  /*8a50*/  BSSY B0, `(.L_x_179) ;  /* 0x0000039000007945 */ /* 0x000fe20003800000 */
[----:B-1----:R-:W-:-:S03]  /*8a60*/  UIMAD UR4, UR6, UR4, UR5 ;  /* 0x00000004060472a4 */ /* 0x002fc6000f8e0205 */
[----:B------:R-:W-:Y:S01]  /*8a70*/  ULDC UR5, c[0x0][0xb04] ;  /* 0x0002c10000057ab9 */ /* 0x000fe20000000800 */
[----:B------:R-:W-:Y:S01]  /*8a80*/  ULDC.64 UR6, c[0x0][0xa80] ;  /* 0x0002a00000067ab9 */ /* 0x000fe20000000a00 */
[----:B------:R-:W-:-:S04]  /*8a90*/  ULEA UR4, UR5, UR4, 0x1 ;  /* 0x0000000405047291 */ /* 0x000fc8000f8e083f */
[----:B------:R-:W-:Y:S01]  /*8aa0*/  UIMAD.WIDE UR6, UR4, 0x80, UR6 ;  /* 0x00000080040678a5 */ /* 0x000fe2000f8e0206 */
[----:B------:R-:W-:Y:S11]  /*8ab0*/  @!P0 BRA `(.L_x_180) ;  /* 0x0000000000c88947 */ /* 0x000ff60003800000 */
[----:B------:R-:W-:Y:S01]  /*8ac0*/  ULDC.64 UR4, c[0x0][0xa88] ;  /* 0x0002a20000047ab9 */ /* 0x000fe20000000a00 */
[----:B------:R-:W-:Y:S01]  /*8ad0*/  ULDC.64 UR8, c[0x0][0xa90] ;  /* 0x0002a40000087ab9 */ /* 0x000fe20000000a00 */
[----:B------:R-:W-:Y:S02]  /*8ae0*/  ISETP.NE.U32.AND P0, PT, RZ, UR4, PT ;  /* 0x00000004ff007c0c */ /* 0x000fe4000bf05070 */
[----:B------:R-:W-:Y:S02]  /*8af0*/  ISETP.NE.U32.AND P1, PT, RZ, UR8, PT ;  /* 0x00000008ff007c0c */ /* 0x000fe4000bf25070 */
[----:B------:R-:W-:Y:S02]  /*8b00*/  ISETP.NE.AND.EX P0, PT, RZ, UR5, PT, P0 ;  /* 0x00000005ff007c0c */ /* 0x000fe4000bf05300 */
[----:B------:R-:W-:-:S11]  /*8b10*/  ISETP.NE.AND.EX P1, PT, RZ, UR9, PT, P1 ;  /* 0x00000009ff007c0c */ /* 0x000fd6000bf25310 */
[----:B------:R-:W-:Y:S05]  /*8b20*/  @!P0 BRA `(.L_x_181) ;  /* 0x00000000001c8947 */ /* 0x000fea0003800000 */
[----:B------:R-:W-:Y:S01]  /*8b30*/  IMAD.U32 R3, RZ, RZ, UR44 ;  /* 0x0000002cff037e24 */ /* 0x000fe2000f8e00ff */
[----:B--2---:R-:W-:-:S04]  /*8b40*/  LEA R4, P0, R18, UR4, 0x3 ;  /* 0x0000000412047c11 */ /* 0x004fc8000f8018ff */
[----:B------:R-:W-:-:S06]  /*8b50*/  LEA.HI.X R5, R18, UR5, R3, 0x3, P0 ;  /* 0x0000000512057c11 */ /* 0x000fcc00080f1c03 */
[----:B------:R-:W2:Y:S01]  /*8b60*/  LDG.E.64 R4, desc[UR56][R4.64] ;  /* 0x0000003804047981 */ /* 0x000ea2000c1e1b00 */
[----:B------:R-:W-:Y:S02]  /*8b70*/  UMOV UR4, 0x400 ;  /* 0x0000040000047882 */ /* 0x000fe40000000000 */
[----:B------:R-:W-:-:S09]  /*8b80*/  ULEA UR4, UR43, UR4, 0x18 ;  /* 0x000000042b047291 */ /* 0x000fd2000f8ec03f */
[----:B--2---:R1:W-:Y:S03]  /*8b90*/  STS.64 [UR4+0x37080], R4 ;  /* 0x03708004ff007988 */ /* 0x0043e60008000a04 */
.L_x_181:
[----:B------:R-:W-:Y:S05]  /*8ba0*/  @!P1 BRA `(.L_x_180) ;  /* 0x00000000008c9947 */ /* 0x000fea0003800000 */
[----:B------:R-:W-:Y:S01]  /*8bb0*/  IMAD.U32 R3, RZ, RZ, UR44 ;  /* 0x0000002cff037e24 */ /* 0x000fe2000f8e00ff */
[----:B-12---:R-:W-:-:S04]  /*8bc0*/  LEA R4, P0, R18, UR8, 0x3 ;  /* 0x0000000812047c11 */ /* 0x006fc8000f8018ff */
[----:B------:R-:W-:-:S06]  /*8bd0*/  LEA.HI.X R5, R18, UR9, R3, 0x3, P0 ;  /* 0x0000000912057c11 */ /* 0x000fcc00080f1c03 */
[----:B------:R-:W2:Y:S01]  /*8be0*/  LDG.E.64 R4, desc[UR56][R4.64] ;  /* 0x0000003804047981 */ /* 0x000ea2000c1e1b00 */
[----:B------:R-:W-:Y:S02]  /*8bf0*/  UMOV UR4, 0x400 ;  /* 0x0000040000047882 */ /* 0x000fe40000000000 */
[----:B------:R-:W-:-:S04]  /*8c00*/  ULEA UR4, UR43, UR4, 0x18 ;  /* 0x000000042b047291 */ /* 0x000fc8000f8ec03f */
[----:B------:R-:W-:-:S05]  /*8c10*/  UIADD3 UR5, UR4, 0x37080, URZ ;  /* 0x0003708004057890 */ /* 0x000fca000fffe03f */
[----:B------:R-:W1:Y:S01]  /*8c20*/  LDS R3, [UR4+0x3709c] ;  /* 0x03709c04ff037984 */ /* 0x000e620008000800 */
[----:B------:R-:W-:-:S03]  /*8c30*/  IMAD.U32 R8, RZ, RZ, UR5 ;  /* 0x00000005ff087e24 */ /* 0x000fc6000f8e00ff */
[----:B------:R-:W-:Y:S02]  /*8c40*/  STS [UR4+0x370b0], RZ ;  /* 0x0370b0ffff007988 */ /* 0x000fe40008000804 */
[----:B------:R-:W-:-:S05]  /*8c50*/  SHF.R.U64 R8, R8, 0x4, RZ ;  /* 0x0000000408087819 */ /* 0x000fca00000012ff */
[----:B------:R-:W-:Y:S04]  /*8c60*/  STS [UR4+0x37090], R8 ;  /* 0x03709008ff007988 */ /* 0x000fe80008000804 */
[----:B------:R-:W-:Y:S01]  /*8c70*/  STS [UR4+0x37094], R8 ;  /* 0x03709408ff007988 */ /* 0x000fe20008000804 */
[----:B--2---:R-:W-:Y:S01]  /*8c80*/  SHF.L.U64.HI R11, R4, 0x1, R5 ;  /* 0x00000001040b7819 */ /* 0x004fe20000010205 */
[----:B------:R-:W-:-:S03]  /*8c90*/  VIADD R5, R0, 0xffffffff ;  /* 0xffffffff00057836 */ /* 0x000fc60000000000 */
[----:B------:R-:W-:-:S04]  /*8ca0*/  LOP3.LUT R11, R11, 0x1fffffff, RZ, 0xc0, !PT ;  /* 0x1fffffff0b0b7812 */ /* 0x000fc800078ec0ff */
[----:B------:R-:W-:-:S04]  /*8cb0*/  SHF.R.U32.HI R6, RZ, 0x4, R11 ;  /* 0x00000004ff067819 */ /* 0x000fc8000001160b */
[----:B-1----:R-:W-:-:S05]  /*8cc0*/  LOP3.LUT R3, R3, 0xf, R6, 0xb8, !PT ;  /* 0x0000000f03037812 */ /* 0x002fca00078eb806 */
[----:B------:R1:W-:Y:S04]  /*8cd0*/  STS [UR4+0x3709c], R3 ;  /* 0x03709c03ff007988 */ /* 0x0003e80008000804 */
[----:B------:R-:W2:Y:S01]  /*8ce0*/  LDS R6, [UR4+0x3709c] ;  /* 0x03709c04ff067984 */ /* 0x000ea20008000800 */
[----:B-1----:R-:W-:Y:S02]  /*8cf0*/  IMAD.SHL.U32 R3, R4, 0x2, RZ ;  /* 0x0000000204037824 */ /* 0x002fe400078e00ff */
[----:B------:R-:W-:-:S03]  /*8d00*/  VIADD R4, R2, 0xffffffff ;  /* 0xffffffff02047836 */ /* 0x000fc60000000000 */
[----:B------:R-:W-:-:S04]  /*8d10*/  LOP3.LUT R2, R3, 0xfffffffe, RZ, 0xc0, !PT ;  /* 0xfffffffe03027812 */ /* 0x000fc800078ec0ff */
[----:B------:R-:W-:-:S05]  /*8d20*/  SHF.R.U64 R2, R2, 0x4, R11 ;  /* 0x0000000402027819 */ /* 0x000fca000000120b */
[----:B------:R-:W-:Y:S01]  /*8d30*/  STS [UR4+0x3708c], R2 ;  /* 0x03708c02ff007988 */ /* 0x000fe20008000804 */
[----:B--2---:R-:W-:-:S05]  /*8d40*/  LOP3.LUT R6, R6, 0xf0, RZ, 0xb8, !PT ;  /* 0x000000f006067812 */ /* 0x004fca00078eb8ff */
[----:B------:R1:W-:Y:S04]  /*8d50*/  STS [UR4+0x3709c], R6 ;  /* 0x03709c06ff007988 */ /* 0x0003e80008000804 */
[----:B------:R-:W2:Y:S01]  /*8d60*/  LDS R9, [UR4+0x3709c] ;  /* 0x03709c04ff097984 */ /* 0x000ea20008000800 */
[----:B-1----:R-:W-:-:S05]  /*8d70*/  CS2R R6, SRZ ;  /* 0x0000000000067805 */ /* 0x002fca000001ff00 */
[----:B------:R-:W-:Y:S01]  /*8d80*/  STS.128 [UR4+0x370a0], R4 ;  /* 0x0370a004ff007988 */ /* 0x000fe20008000c04 */
[----:B--2---:R-:W-:-:S05]  /*8d90*/  LOP3.LUT R9, R9, 0xf00, RZ, 0xb8, !PT ;  /* 0x00000f0009097812 */ /* 0x004fca00078eb8ff */
[----:B------:R-:W-:Y:S04]  /*8da0*/  STS.64 [UR4+0x37098], R8 ;  /* 0x03709808ff007988 */ /* 0x000fe80008000a04 */
[----:B------:R-:W1:Y:S02]  /*8db0*/  LDS R10, [UR4+0x3709c] ;  /* 0x03709c04ff0a7984 */ /* 0x000e640008000800 */
[----:B-1----:R-:W-:-:S05]  /*8dc0*/  LOP3.LUT R0, R10, 0xf000, RZ, 0xb8, !PT ;  /* 0x0000f0000a007812 */ /* 0x002fca00078eb8ff */
[----:B------:R3:W-:Y:S02]  /*8dd0*/  STS [UR4+0x3709c], R0 ;  /* 0x03709c00ff007988 */ /* 0x0007e40008000804 */
.L_x_180:
[----:B------:R-:W-:Y:S05]  /*8de0*/  BSYNC B0 ;  /* 0x0000000000007941 */ /* 0x000fea0003800000 */
.L_x_179:
[----:B---3--:R-:W3:Y:S01]  /*8df0*/  S2R R0, SR_LANEID ;  /* 0x0000000000007919 */ /* 0x008ee20000000000 */
[----:B------:R-:W-:Y:S01]  /*8e00*/  ELECT P0, URZ, PT ;  /* 0x00000000003f782f */ /* 0x000fe20003800000 */
[----:B------:R-:W-:Y:S01]  /*8e10*/  NOP ;  /* 0x0000000000007918 */ /* 0x000fe20000000000 */
[----:B------:R-:W-:Y:S11]  /*8e20*/  BSSY B0, `(.L_x_182) ;  /* 0x0000004000007945 */ /* 0x000ff60003800000 */
[----:B------:R-:W-:Y:S05]  /*8e30*/  @!P0 BRA `(.L_x_183) ;  /* 0x0000000000088947 */ /* 0x000fea0003800000 */
[----:B------:R0:W-:Y:S01]  /*8e40*/  UTMACMDFLUSH ;  /* 0x00000000000079b7 */ /* 0x0001e20000000000 */
[----:B------:R-:W-:-:S04]  /*8e50*/  DEPBAR.LE SB0, 0x0 ;  /* 0x000080000000791a */ /* 0x000fc80000000000 */
.L_x_183:
[----:B------:R-:W-:Y:S05]  /*8e60*/  BSYNC B0 ;  /* 0x0000000000007941 */ /* 0x000fea0003800000 */
.L_x_182:
[----:B------:R-:W-:Y:S01]  /*8e70*/  UMOV UR12, 0x400 ;  /* 0x00000400000c7882 */ /* 0x000fe20000000000 */
[----:B-123--:R-:W-:Y:S01]  /*8e80*/  IMAD.SHL.U32 R4, R0, 0x4, RZ ;  /* 0x0000000400047824 */ /* 0x00efe200078e00ff */
[----:B------:R-:W-:-:S04]  /*8e90*/  ULEA UR12, UR43, UR12, 0x18 ;  /* 0x0000000c2b0c7291 */ /* 0x000fc8000f8ec03f */
[----:B------:R-:W-:Y:S01]  /*8ea0*/  UIADD3 UR28, UR12, 0x37080, URZ ;  /* 0x000370800c1c7890 */ /* 0x000fe2000fffe03f */
[----:B------:R-:W-:Y:S01]  /*8eb0*/  IADD3 R2, P0, R4, UR6, RZ ;  /* 0x0000000604027c10 */ /* 0x000fe2000ff1e0ff */
[----:B------:R-:W-:-:S04]  /*8ec0*/  IMAD.MOV.U32 R0, RZ, RZ, RZ ;  /* 0x000000ffff007224 */ /* 0x000fc800078e00ff */
[----:B------:R-:W-:-:S03]  /*8ed0*/  IMAD.X R3, RZ, RZ, UR7, P0 ;  /* 0x00000007ff037e24 */ /* 0x000fc600080e06ff */
[----:B------:R-:W1:Y:S01]  /*8ee0*/  LDS R5, [R4+UR28] ;  /* 0x0000001c04057984 */ /* 0x000e620008000800 */
[----:B------:R-:W-:-:S03]  /*8ef0*/  SHF.L.U32 R0, R0, 0x1f, RZ ;  /* 0x0000001f00007819 */ /* 0x000fc600000006ff */
[----:B-1----:R1:W2:Y:S02]  /*8f00*/  ATOMG.E.EXCH.STRONG.GPU PT, RZ, [R2], R5 ;  /* 0x0000000502ff73a8 */ /* 0x0022a400041ee100 */
[----:B--2---:R-:W2:Y:S01]  /*8f10*/  SYNCS.PHASECHK.TRANS64.TRYWAIT P0, [UR12+0x36dd8], R0 ;  /* 0x036dd800ff0075a7 */ /* 0x004ea2000800014c */
[----:B------:R-:W-:Y:S02]  /*8f20*/  ULOP3.LUT UR29, UR40, 0x1, URZ, 0xfc, !UPT ;  /* 0x00000001281d7892 */ /* 0x000fe4000f8efc3f */
[----:B------:R-:W-:Y:S01]  /*8f30*/  ULOP3.LUT UR30, UR42, 0x2, URZ, 0xfc, !UPT ;  /* 0x000000022a1e7892 */ /* 0x000fe2000f8efc3f */
[----:B-12---:R-:W-:Y:S11]  /*8f40*/  @!P0 BRA `(.L_x_184) ;  /* 0x0000006800788947 */ /* 0x006ff60003800000 */
.L_x_311:
[----:B------:R-:W-:Y:S01]  /*8f50*/  IMAD.MOV.U32 R12, RZ, RZ, RZ ;  /* 0x000000ffff0c7224 */ /* 0x000fe200078e00ff */
[----:B------:R-:W-:Y:S01]  /*8f60*/  ULDC.64 UR14, c[0x0][0x290] ;  /* 0x0000a400000e7ab9 */ /* 0x000fe20000000a00 */
[----:B------:R-:W-:Y:S01]  /*8f70*/  IMAD.MOV.U32 R2, RZ, RZ, 0x1 ;  /* 0x00000001ff027424 */ /* 0x000fe200078e00ff */
[----:B------:R-:W-:Y:S01]  /*8f80*/  ULDC UR31, c[0x0][0x818] ;  /* 0x00020600001f7ab9 */ /* 0x000fe20000000800 */
[----:B-1----:R-:W-:Y:S01]  /*8f90*/  IMAD.MOV.U32 R0, RZ, RZ, 0x1 ;  /* 0x00000001ff007424 */ /* 0x002fe200078e00ff */
[----:B------:R-:W-:Y:S01]  /*8fa0*/  ULDC UR32, c[0x0][0x800] ;  /* 0x0002000000207ab9 */ /* 0x000fe20000000800 */
[----:B------:R-:W-:Y:S01]  /*8fb0*/  ULDC.64 UR20, c[0x0][0x810] ;  /* 0x0002040000147ab9 */ /* 0x000fe20000000a00 */
[----:B------:R-:W-:Y:S01]  /*8fc0*/  ULDC.64 UR22, c[0x0][0x808] ;  /* 0x0002020000167ab9 */ /* 0x000fe20000000a00 */
[----:B------:R-:W-:Y:S01]  /*8fd0*/  ULDC.64 UR24, c[0x0][0xa88] ;  /* 0x0002a20000187ab9 */ /* 0x000fe20000000a00 */
[----:B------:R-:W-:Y:S01]  /*8fe0*/  ULDC.64 UR26, c[0x0][0xa90] ;  /* 0x0002a400001a7ab9 */ /* 0x000fe20000000a00 */
[----:B------:R-:W-:Y:S01]  /*8ff0*/  UMOV UR5, URZ ;  /* 0x0000003f00057c82 */ /* 0x000fe20008000000 */
[----:B------:R-:W-:-:S05]  /*9000*/  UMOV UR4, URZ ;  /* 0x0000003f00047c82 */ /* 0x000fca0008000000 */
.L_x_203:
[----:B------:R-:W-:-:S06]  /*9010*/  UISETP.NE.AND UP0, UPT, UR29, 0x3, UPT ;  /* 0x000000031d00788c */ /* 0x000fcc000bf05270 */
[----:B------:R-:W-:-:S13]  /*9020*/  PLOP3.LUT P1, PT, PT, PT, UP0, 0x80, 0x0 ;  /* 0x000000000000781c */ /* 0x000fda0003f2f008 */
[----:B-----5:R-:W-:Y:S05]  /*9030*/  @!P1 BRA `(.L_x_185) ;  /* 0x0000000000049947 */ /* 0x020fea0003800000 */
[----:B------:R-:W-:Y:S01]  /*9040*/  BPT.TRAP 0x1 ;  /* 0x000000040000795c */ /* 0x000fe20000300000 */
.L_x_185:
[----:B------:R-:W-:Y:S01]  /*9050*/  ULEA UR8, UR5, UR12, 0x3 ;  /* 0x0000000c05087291 */ /* 0x000fe2000f8e183f */
[----:B------:R-:W-:-:S08]  /*9060*/  SHF.L.U32 R3, R12, 0x1f, RZ ;  /* 0x0000001f0c037819 */ /* 0x000fd000000006ff */
[----:B------:R-:W1:Y:S02]  /*9070*/  SYNCS.PHASECHK.TRANS64.TRYWAIT P0, [UR8+0x36c00], R3 ;  /* 0x036c0003ff0075a7 */ /* 0x000e640008000148 */
[----:B-1----:R-:W-:Y:S05]  /*9080*/  @!P0 BRA `(.L_x_186) ;  /* 0x0000006800408947 */ /* 0x002fea0003800000 */
.L_x_312:
[----:B------:R-:W-:-:S09]  /*9090*/  ULEA UR9, UR5, UR12, 0x4 ;  /* 0x0000000c05097291 */ /* 0x000fd2000f8e203f */
[----:B-1----:R-:W1:Y:S01]  /*90a0*/  LDS.128 R4, [UR9+0x36de0] ;  /* 0x036de009ff047984 */ /* 0x002e620008000c00 */
[----:B------:R-:W-:Y:S01]  /*90b0*/  @!PT LDS RZ, [RZ] ;  /* 0x00000000fffff984 */ /* 0x000fe20000000800 */
[----:B------:R-:W-:Y:S01]  /*90c0*/  @!PT LDS RZ, [RZ] ;  /* 0x00000000fffff984 */ /* 0x000fe20000000800 */
[----:B------:R-:W-:Y:S01]  /*90d0*/  @!PT LDS RZ, [RZ] ;  /* 0x00000000fffff984 */ /* 0x000fe20000000800 */
[----:B------:R-:W-:Y:S01]  /*90e0*/  @!PT LDS RZ, [RZ] ;  /* 0x00000000fffff984 */ /* 0x000fe20000000800 */
[----:B------:R2:W-:Y:S06]  /*90f0*/  MEMBAR.ALL.CTA ;  /* 0x0000000000007992 */ /* 0x0005ec0000008000 */
[----:B--2---:R-:W2:Y:S01]  /*9100*/  FENCE.VIEW.ASYNC.S ;  /* 0x00000000000073c6 */ /* 0x004ea20000000000 */
[----:B-1----:R-:W-:Y:S01]  /*9110*/  R2UR UR33, R6 ;  /* 0x00000000062172ca */ /* 0x002fe200000e0000 */
[----:B--2---:R-:W-:-:S14]  /*9120*/  @!P1 BRA `(.L_x_187) ;  /* 0x0000000000049947 */ /* 0x004fdc0003800000 */
[----:B------:R-:W-:Y:S01]  /*9130*/  BPT.TRAP 0x1 ;  /* 0x000000040000795c */ /* 0x000fe20000300000 */
.L_x_187:
[----:B------:R-:W-:Y:S01]  /*9140*/  UIADD3 UR8, UR8, 0x36c40, URZ ;  /* 0x00036c4008087890 */ /* 0x000fe2000fffe03f */
[----:B------:R-:W-:Y:S02]  /*9150*/  LOP3.LUT P1, RZ, R2, 0xff, RZ, 0xc0, !PT ;  /* 0x000000ff02ff7812 */ /* 0x000fe4000782c0ff */
[----:B------:R-:W-:Y:S01]  /*9160*/  ISETP.NE.U32.AND P0, PT, RZ, UR20, PT ;  /* 0x00000014ff007c0c */ /* 0x000fe2000bf05070 */
[----:B------:R-:W-:-:S03]  /*9170*/  UPRMT UR8, UR43, 0x654, UR8 ;  /* 0x000006542b087896 */ /* 0x000fc60008000008 */
[----:B------:R-:W-:-:S06]  /*9180*/  ISETP.NE.AND.EX P0, PT, RZ, UR21, PT, P0 ;  /* 0x00000015ff007c0c */ /* 0x000fcc000bf05300 */
[----:B------:R-:W-:Y:S01]  /*9190*/  SYNCS.ARRIVE.TRANS64.RED.A1T0 RZ, [UR8], RZ ;  /* 0x000000ffffff79a7 */ /* 0x000fe20008100408 */
[----:B------:R-:W-:Y:S06]  /*91a0*/  @!P1 BRA `(.L_x_188) ;  /* 0x00000000000c9947 */ /* 0x000fec0003800000 */
[----:B------:R-:W-:-:S04]  /*91b0*/  DEPBAR {5,4,3,2,1,0} ;  /* 0x0000003f0000791a */ /* 0x000fc80000000000 */
[----:B------:R1:W-:Y:S02]  /*91c0*/  UTMACCTL.IV [UR6] ;  /* 0x00000000060079b9 */ /* 0x0003e40008000000 */
[----:B-1----:R-:W-:Y:S01]  /*91d0*/  NOP ;  /* 0x0000000000007918 */ /* 0x002fe20000000000 */
.L_x_188:
[----:B------:R-:W-:Y:S05]  /*91e0*/  @!P0 BRA `(.L_x_189) ;  /* 0x0000000000188947 */ /* 0x000fea0003800000 */
[----:B------:R-:W1:Y:S02]  /*91f0*/  LDC.64 R2, c[0x0][0x810] ;  /* 0x00020400ff027b82 */ /* 0x000e640000000a00 */
[----:B-1----:R-:W-:-:S06]  /*9200*/  IMAD.WIDE R2, R18, 0x8, R2 ;  /* 0x0000000812027825 */ /* 0x002fcc00078e0202 */
[----:B------:R-:W2:Y:S04]  /*9210*/  LDG.E.64 R2, desc[UR56][R2.64] ;  /* 0x0000003802027981 */ /* 0x000ea8000c1e1b00 */
[----:B--2---:R-:W2:Y:S02]  /*9220*/  LD.E R6, desc[UR56][R2.64] ;  /* 0x0000003802067980 */ /* 0x004ea4000c101900 */
[----:B--2---:R-:W-:Y:S01]  /*9230*/  FSETP.NEU.AND P0, PT, R6, RZ, PT ;  /* 0x000000ff0600720b */ /* 0x004fe20003f0d000 */
[----:B------:R-:W-:-:S12]  /*9240*/  BRA `(.L_x_190) ;  /* 0x0000000000247947 */ /* 0x000fd80003800000 */
.L_x_189:
[----:B------:R-:W-:Y:S02]  /*9250*/  ISETP.NE.U32.AND P1, PT, RZ, UR22, PT ;  /* 0x00000016ff007c0c */ /* 0x000fe4000bf25070 */
[----:B------:R-:W-:Y:S02]  /*9260*/  FSETP.NEU.AND P0, PT, RZ, UR32, PT ;  /* 0x00000020ff007c0b */ /* 0x000fe4000bf0d000 */
[----:B------:R-:W-:-:S13]  /*9270*/  ISETP.NE.AND.EX P1, PT, RZ, UR23, PT, P1 ;  /* 0x00000017ff007c0c */ /* 0x000fda000bf25310 */
[----:B------:R-:W-:Y:S05]  /*9280*/  @!P1 BRA `(.L_x_190) ;  /* 0x0000000000149947 */ /* 0x000fea0003800000 */
[----:B------:R-:W1:Y:S01]  /*9290*/  LDC.64 R2, c[0x0][0x808] ;  /* 0x00020200ff027b82 */ /* 0x000e620000000a00 */
[----:B------:R-:W-:-:S04]  /*92a0*/  IMAD R9, R18, UR31, RZ ;  /* 0x0000001f12097c24 */ /* 0x000fc8000f8e02ff */
[----:B-1----:R-:W-:-:S06]  /*92b0*/  IMAD.WIDE R2, R9, 0x4, R2 ;  /* 0x0000000409027825 */ /* 0x002fcc00078e0202 */
[----:B------:R-:W2:Y:S02]  /*92c0*/  LDG.E R2, desc[UR56][R2.64] ;  /* 0x0000003802027981 */ /* 0x000ea4000c1e1900 */
[----:B--2---:R-:W-:-:S13]  /*92d0*/  FSETP.NEU.AND P0, PT, R2, RZ, PT ;  /* 0x000000ff0200720b */ /* 0x004fda0003f0d000 */
.L_x_190:
[----:B------:R-:W-:Y:S01]  /*92e0*/  UISETP.NE.AND UP0, UPT, UR30, 0x3, UPT ;  /* 0x000000031e00788c */ /* 0x000fe2000bf05270 */
[----:B------:R-:W-:-:S05]  /*92f0*/  ELECT P1, URZ, PT ;  /* 0x00000000003f782f */ /* 0x000fca0003820000 */
[----:B------:R-:W-:-:S13]  /*9300*/  PLOP3.LUT P2, PT, PT, PT, UP0, 0x80, 0x0 ;  /* 0x000000000000781c */ /* 0x000fda0003f4f008 */
[----:B------:R-:W-:Y:S05]  /*9310*/  @!P2 BRA `(.L_x_191) ;  /* 0x000000000004a947 */ /* 0x000fea0003800000 */
[----:B------:R-:W-:Y:S01]  /*9320*/  BPT.TRAP 0x1 ;  /* 0x000000040000795c */ /* 0x000fe20000300000 */
.L_x_191:
[----:B------:R-:W-:Y:S01]  /*9330*/  ULEA UR13, UR4, UR12, 0x3 ;  /* 0x0000000c040d7291 */ /* 0x000fe2000f8e183f */
[----:B------:R-:W-:Y:S02]  /*9340*/  SHF.L.U32 R2, R0, 0x1f, RZ ;  /* 0x0000001f00027819 */ /* 0x000fe400000006ff */
[----:B------:R-:W-:-:S06]  /*9350*/  PLOP3.LUT P0, PT, P0, P1, PT, 0x2a, 0x0 ;  /* 0x000000000000781c */ /* 0x000fcc0000702572 */
[----:B------:R-:W1:Y:S02]  /*9360*/  SYNCS.PHASECHK.TRANS64.TRYWAIT P3, [UR13+0x36dc0], R2 ;  /* 0x036dc002ff0075a7 */ /* 0x000e64000806014d */
[----:B-1----:R-:W-:Y:S05]  /*9370*/  @!P3 BRA `(.L_x_192) ;  /* 0x00000064009cb947 */ /* 0x002fea0003800000 */
.L_x_313:
[----:B------:R-:W-:Y:S04]  /*9380*/  BSSY B0, `(.L_x_193) ;  /* 0x0000015000007945 */ /* 0x000fe80003800000 */
[----:B------:R-:W-:Y:S05]  /*9390*/  @P0 BRA `(.L_x_194) ;  /* 0x00000000004c0947 */ /* 0x000fea0003800000 */
[----:B------:R-:W-:Y:S01]  /*93a0*/  R2UR UR18, R16 ;  /* 0x00000000101272ca */ /* 0x000fe200000e0000 */
[----:B------:R-:W-:Y:S01]  /*93b0*/  ULEA UR8, UR4, UR12, 0xc ;  /* 0x0000000c04087291 */ /* 0x000fe2000f8e603f */
[----:B------:R-:W-:Y:S01]  /*93c0*/  R2UR UR19, R17 ;  /* 0x00000000111372ca */ /* 0x000fe200000e0000 */
[----:B------:R-:W-:Y:S02]  /*93d0*/  UIADD3 UR17, UR13, 0x36db0, URZ ;  /* 0x00036db00d117890 */ /* 0x000fe4000fffe03f */
[----:B------:R-:W-:Y:S02]  /*93e0*/  UIADD3 UR16, UR8, 0x34800, URZ ;  /* 0x0003480008107890 */ /* 0x000fe4000fffe03f */
[----:B------:R-:W-:Y:S01]  /*93f0*/  UIADD3 UR8, UR8, 0x35000, URZ ;  /* 0x0003500008087890 */ /* 0x000fe2000fffe03f */
[----:B------:R-:W-:Y:S01]  /*9400*/  UMOV UR34, 0x0 ;  /* 0x0000000000227882 */ /* 0x000fe20000000000 */
[----:B------:R-:W-:Y:S01]  /*9410*/  UMOV UR35, 0x10000000 ;  /* 0x1000000000237882 */ /* 0x000fe20000000000 */
[----:B------:R-:W-:-:S03]  /*9420*/  UMOV UR9, UR17 ;  /* 0x0000001100097c82 */ /* 0x000fc60008000000 */
[----:B------:R-:W-:Y:S02]  /*9430*/  USHF.L.U32 UR18, UR18, 0x7, URZ ;  /* 0x0000000712127899 */ /* 0x000fe4000800063f */
[----:B------:R-:W-:Y:S02]  /*9440*/  USHF.L.U32 UR19, UR19, 0x4, URZ ;  /* 0x0000000413137899 */ /* 0x000fe4000800063f */
[----:B------:R-:W-:-:S05]  /*9450*/  UIADD3 UR10, UR18, 0x40, URZ ;  /* 0x00000040120a7890 */ /* 0x000fca000fffe03f */
[----:B------:R-:W-:Y:S02]  /*9460*/  UMOV UR11, UR19 ;  /* 0x00000013000b7c82 */ /* 0x000fe40008000000 */
[----:B------:R2:W-:Y:S02]  /*9470*/  UTMALDG.2D [UR16], [UR6], desc[UR34] ;  /* 0x00002210060075b4 */ /* 0x0005e40008009000 */
[----:B------:R2:W-:Y:S02]  /*9480*/  UTMALDG.2D [UR8], [UR6], desc[UR34] ;  /* 0x00002208060075b4 */ /* 0x0005e40008009000 */
[----:B--2---:R-:W-:Y:S05]  /*9490*/  @!P2 BRA `(.L_x_195) ;  /* 0x000000000004a947 */ /* 0x004fea0003800000 */
[----:B------:R-:W-:Y:S01]  /*94a0*/  BPT.TRAP 0x1 ;  /* 0x000000040000795c */ /* 0x000fe20000300000 */
.L_x_195:
[----:B-1----:R-:W1:Y:S02]  /*94b0*/  LDC R2, c[0x0][0xaa8] ;  /* 0x0002aa00ff027b82 */ /* 0x002e640000000800 */
[----:B-1----:R2:W-:Y:S02]  /*94c0*/  SYNCS.ARRIVE.TRANS64.RED.A0TR RZ, [UR13+0x36db0], R2 ;  /* 0x036db002ffff79a7 */ /* 0x0025e4000830040d */
.L_x_194:
[----:B------:R-:W-:Y:S05]  /*94d0*/  BSYNC B0 ;  /* 0x0000000000007941 */ /* 0x000fea0003800000 */
.L_x_193:
[----:B------:R-:W-:Y:S05]  /*94e0*/  @!P2 BRA `(.L_x_196) ;  /* 0x000000000004a947 */ /* 0x000fea0003800000 */
[----:B------:R-:W-:Y:S01]  /*94f0*/  BPT.TRAP 0x1 ;  /* 0x000000040000795c */ /* 0x000fe20000300000 */
.L_x_196:
[----:B------:R-:W-:Y:S01]  /*9500*/  UIADD3 UR8, UR13, 0x36db0, URZ ;  /* 0x00036db00d087890 */ /* 0x000fe2000fffe03f */
[----:B------:R-:W-:Y:S01]  /*9510*/  ISETP.NE.AND P0, PT, R7, RZ, PT ;  /* 0x000000ff0700720c */ /* 0x000fe20003f05270 */
[----:B------:R-:W-:Y:S01]  /*9520*/  UIADD3 UR4, UR4, 0x1, URZ ;  /* 0x0000000104047890 */ /* 0x000fe2000fffe03f */
[C---:B------:R-:W-:Y:S01]  /*9530*/  ISETP.NE.AND P3, PT, R18.reuse, UR33, PT ;  /* 0x0000002112007c0c */ /* 0x040fe2000bf65270 */
[----:B------:R-:W-:Y:S01]  /*9540*/  UPRMT UR8, UR43, 0x654, UR8 ;  /* 0x000006542b087896 */ /* 0x000fe20008000008 */
[----:B------:R-:W-:Y:S01]  /*9550*/  ISETP.EQ.OR P0, PT, R18, UR33, !P0 ;  /* 0x0000002112007c0c */ /* 0x000fe2000c702670 */
[----:B------:R-:W-:-:S04]  /*9560*/  UISETP.NE.AND UP0, UPT, UR4, 0x2, UPT ;  /* 0x000000020400788c */ /* 0x000fc8000bf05270 */
[----:B------:R-:W-:-:S03]  /*9570*/  USEL UR4, UR4, URZ, UP0 ;  /* 0x0000003f04047287 */ /* 0x000fc60008000000 */
[----:B------:R-:W-:Y:S01]  /*9580*/  SYNCS.ARRIVE.TRANS64.RED.A1T0 RZ, [UR8], RZ ;  /* 0x000000ffffff79a7 */ /* 0x000fe20008100408 */
[----:B------:R-:W-:-:S06]  /*9590*/  USEL UR8, URZ, 0x1, UP0 ;  /* 0x000000013f087887 */ /* 0x000fcc0008000000 */
[----:B------:R-:W-:Y:S01]  /*95a0*/  LOP3.LUT R0, R0, UR8, RZ, 0x3c, !PT ;  /* 0x0000000800007c12 */ /* 0x000fe2000f8e3cff */
[----:B------:R-:W-:Y:S06]  /*95b0*/  @P0 BRA `(.L_x_197) ;  /* 0x0000000400180947 */ /* 0x000fec0003800000 */
[----:B------:R-:W-:Y:S01]  /*95c0*/  ELECT P0, URZ, PT ;  /* 0x00000000003f782f */ /* 0x000fe20003800000 */
[----:B------:R-:W-:-:S12]  /*95d0*/  BSSY B0, `(.L_x_198) ;  /* 0x0000037000007945 */ /* 0x000fd80003800000 */
[----:B------:R-:W-:Y:S05]  /*95e0*/  @!P0 BRA `(.L_x_199) ;  /* 0x0000000000d48947 */ /* 0x000fea0003800000 */
[----:B------:R-:W-:-:S06]  /*95f0*/  UIMAD.WIDE UR8, UR33, 0xc, UR14 ;  /* 0x0000000c210878a5 */ /* 0x000fcc000f8e020e */
[----:B------:R-:W-:Y:S02]  /*9600*/  IMAD.U32 R8, RZ, RZ, UR8 ;  /* 0x00000008ff087e24 */ /* 0x000fe4000f8e00ff */
[----:B------:R-:W-:Y:S02]  /*9610*/  IMAD.U32 R9, RZ, RZ, UR9 ;  /* 0x00000009ff097e24 */ /* 0x000fe4000f8e00ff */
[----:B-12---:R-:W-:Y:S02]  /*9620*/  IMAD.U32 R2, RZ, RZ, UR8 ;  /* 0x00000008ff027e24 */ /* 0x006fe4000f8e00ff */
[----:B------:R-:W-:Y:S01]  /*9630*/  IMAD.U32 R3, RZ, RZ, UR9 ;  /* 0x00000009ff037e24 */ /* 0x000fe2000f8e00ff */
[----:B------:R1:W5:Y:S04]  /*9640*/  LDG.E R8, desc[UR56][R8.64] ;  /* 0x0000003808087981 */ /* 0x000368000c1e1900 */
[----:B------:R1:W5:Y:S01]  /*9650*/  LDG.E R10, desc[UR56][R2.64+0x4] ;  /* 0x00000438020a7981 */ /* 0x000362000c1e1900 */
[----:B------:R-:W-:Y:S01]  /*9660*/  ISETP.NE.U32.AND P0, PT, RZ, UR24, PT ;  /* 0x00000018ff007c0c */ /* 0x000fe2000bf05070 */
[----:B------:R-:W-:Y:S01]  /*9670*/  USHF.R.S32.HI UR8, URZ, 0x1f, UR33 ;  /* 0x0000001f3f087899 */ /* 0x000fe20008011421 */
[----:B------:R-:W-:-:S02]  /*9680*/  ISETP.NE.U32.AND P1, PT, RZ, UR26, PT ;  /* 0x0000001aff007c0c */ /* 0x000fc4000bf25070 */
[----:B------:R-:W-:Y:S02]  /*9690*/  ISETP.NE.AND.EX P0, PT, RZ, UR25, PT, P0 ;  /* 0x00000019ff007c0c */ /* 0x000fe4000bf05300 */
[----:B------:R-:W-:-:S11]  /*96a0*/  ISETP.NE.AND.EX P1, PT, RZ, UR27, PT, P1 ;  /* 0x0000001bff007c0c */ /* 0x000fd6000bf25310 */
[----:B-1----:R-:W-:Y:S05]  /*96b0*/  @!P0 BRA `(.L_x_200) ;  /* 0x0000000000188947 */ /* 0x002fea0003800000 */
[----:B------:R-:W-:-:S04]  /*96c0*/  ULEA UR9, UP0, UR33, UR24, 0x3 ;  /* 0x0000001821097291 */ /* 0x000fc8000f80183f */
[----:B------:R-:W-:Y:S02]  /*96d0*/  ULEA.HI.X UR10, UR33, UR25, UR8, 0x3, UP0 ;  /* 0x00000019210a7291 */ /* 0x000fe400080f1c08 */
[----:B------:R-:W-:-:S04]  /*96e0*/  IMAD.U32 R2, RZ, RZ, UR9 ;  /* 0x00000009ff027e24 */ /* 0x000fc8000f8e00ff */
[----:B------:R-:W-:-:S06]  /*96f0*/  IMAD.U32 R3, RZ, RZ, UR10 ;  /* 0x0000000aff037e24 */ /* 0x000fcc000f8e00ff */
[----:B------:R-:W2:Y:S04]  /*9700*/  LDG.E.64 R2, desc[UR56][R2.64] ;  /* 0x0000003802027981 */ /* 0x000ea8000c1e1b00 */
[----:B--2---:R1:W-:Y:S02]  /*9710*/  STS.64 [UR28], R2 ;  /* 0x00000002ff007988 */ /* 0x0043e40008000a1c */
.L_x_200:
[----:B------:R-:W-:Y:S05]  /*9720*/  @!P1 BRA `(.L_x_199) ;  /* 0x0000000000849947 */ /* 0x000fea0003800000 */
[----:B------:R-:W-:Y:S01]  /*9730*/  ULEA UR9, UP0, UR33, UR26, 0x3 ;  /* 0x0000001a21097291 */ /* 0x000fe2000f80183f */
[----:B------:R-:W2:Y:S03]  /*9740*/  LDS R6, [UR28+0x1c] ;  /* 0x00001c1cff067984 */ /* 0x000ea60008000800 */
[----:B------:R-:W-:Y:S02]  /*9750*/  ULEA.HI.X UR8, UR33, UR27, UR8, 0x3, UP0 ;  /* 0x0000001b21087291 */ /* 0x000fe400080f1c08 */
[----:B-1----:R-:W-:-:S04]  /*9760*/  IMAD.U32 R2, RZ, RZ, UR9 ;  /* 0x00000009ff027e24 */ /* 0x002fc8000f8e00ff */
[----:B------:R-:W-:-:S06]  /*9770*/  IMAD.U32 R3, RZ, RZ, UR8 ;  /* 0x00000008ff037e24 */ /* 0x000fcc000f8e00ff */
[----:B------:R-:W3:Y:S01]  /*9780*/  LDG.E.64 R2, desc[UR56][R2.64] ;  /* 0x0000003802027981 */ /* 0x000ee2000c1e1b00 */
[----:B------:R-:W-:Y:S02]  /*9790*/  IMAD.U32 R16, RZ, RZ, UR28 ;  /* 0x0000001cff107e24 */ /* 0x000fe4000f8e00ff */
[----:B-----5:R-:W-:Y:S01]  /*97a0*/  VIADD R8, R8, 0xffffffff ;  /* 0xffffffff08087836 */ /* 0x020fe20000000000 */
[----:B------:R-:W-:Y:S02]  /*97b0*/  STS [UR28+0x30], RZ ;  /* 0x000030ffff007988 */ /* 0x000fe4000800081c */
[----:B------:R-:W-:-:S05]  /*97c0*/  SHF.R.U64 R16, R16, 0x4, RZ ;  /* 0x0000000410107819 */ /* 0x000fca00000012ff */
[----:B------:R-:W-:Y:S04]  /*97d0*/  STS [UR28+0x10], R16 ;  /* 0x00001010ff007988 */ /* 0x000fe8000800081c */
[----:B------:R-:W-:Y:S01]  /*97e0*/  STS [UR28+0x14], R16 ;  /* 0x00001410ff007988 */ /* 0x000fe2000800081c */
[C---:B---3--:R-:W-:Y:S01]  /*97f0*/  SHF.L.U64.HI R14, R2.reuse, 0x1, R3 ;  /* 0x00000001020e7819 */ /* 0x048fe20000010203 */
[----:B------:R-:W-:-:S03]  /*9800*/  IMAD.SHL.U32 R3, R2, 0x2, RZ ;  /* 0x0000000202037824 */ /* 0x000fc600078e00ff */
[----:B------:R-:W-:Y:S02]  /*9810*/  LOP3.LUT R14, R14, 0x1fffffff, RZ, 0xc0, !PT ;  /* 0x1fffffff0e0e7812 */ /* 0x000fe400078ec0ff */
[----:B------:R-:W-:Y:S02]  /*9820*/  LOP3.LUT R3, R3, 0xfffffffe, RZ, 0xc0, !PT ;  /* 0xfffffffe03037812 */ /* 0x000fe400078ec0ff */
[--C-:B------:R-:W-:Y:S02]  /*9830*/  SHF.R.U32.HI R9, RZ, 0x4, R14.reuse ;  /* 0x00000004ff097819 */ /* 0x100fe4000001160e */
[----:B------:R-:W-:Y:S02]  /*9840*/  SHF.R.U64 R3, R3, 0x4, R14 ;  /* 0x0000000403037819 */ /* 0x000fe4000000120e */
[----:B--2---:R-:W-:-:S03]  /*9850*/  LOP3.LUT R6, R6, 0xf, R9, 0xb8, !PT ;  /* 0x0000000f06067812 */ /* 0x004fc600078eb809 */
[----:B------:R-:W-:Y:S04]  /*9860*/  STS [UR28+0xc], R3 ;  /* 0x00000c03ff007988 */ /* 0x000fe8000800081c */
[----:B------:R-:W-:Y:S04]  /*9870*/  STS [UR28+0x1c], R6 ;  /* 0x00001c06ff007988 */ /* 0x000fe8000800081c */
[----:B------:R-:W1:Y:S02]  /*9880*/  LDS R11, [UR28+0x1c] ;  /* 0x00001c1cff0b7984 */ /* 0x000e640008000800 */
[----:B-1----:R-:W-:-:S05]  /*9890*/  LOP3.LUT R11, R11, 0xf0, RZ, 0xb8, !PT ;  /* 0x000000f00b0b7812 */ /* 0x002fca00078eb8ff */
[----:B------:R-:W-:Y:S04]  /*98a0*/  STS [UR28+0x1c], R11 ;  /* 0x00001c0bff007988 */ /* 0x000fe8000800081c */
[----:B------:R-:W1:Y:S02]  /*98b0*/  LDS R9, [UR28+0x1c] ;  /* 0x00001c1cff097984 */ /* 0x000e640008000800 */
[----:B-1----:R-:W-:Y:S01]  /*98c0*/  LOP3.LUT R17, R9, 0xf00, RZ, 0xb8, !PT ;  /* 0x00000f0009117812 */ /* 0x002fe200078eb8ff */
[----:B------:R-:W-:Y:S01]  /*98d0*/  VIADD R9, R10, 0xffffffff ;  /* 0xffffffff0a097836 */ /* 0x000fe20000000000 */
[----:B------:R-:W-:-:S03]  /*98e0*/  CS2R R10, SRZ ;  /* 0x00000000000a7805 */ /* 0x000fc6000001ff00 */
[----:B------:R-:W-:Y:S04]  /*98f0*/  STS.64 [UR28+0x18], R16 ;  /* 0x00001810ff007988 */ /* 0x000fe80008000a1c */
[----:B------:R-:W1:Y:S04]  /*9900*/  LDS R13, [UR28+0x1c] ;  /* 0x00001c1cff0d7984 */ /* 0x000e680008000800 */
[----:B------:R3:W-:Y:S01]  /*9910*/  STS.128 [UR28+0x20], R8 ;  /* 0x00002008ff007988 */ /* 0x0007e20008000c1c */
[----:B-1----:R-:W-:-:S05]  /*9920*/  LOP3.LUT R2, R13, 0xf000, RZ, 0xb8, !PT ;  /* 0x0000f0000d027812 */ /* 0x002fca00078eb8ff */
[----:B------:R3:W-:Y:S02]  /*9930*/  STS [UR28+0x1c], R2 ;  /* 0x00001c02ff007988 */ /* 0x0007e4000800081c */
.L_x_199:
[----:B------:R-:W-:Y:S05]  /*9940*/  BSYNC B0 ;  /* 0x0000000000007941 */ /* 0x000fea0003800000 */
.L_x_198:
[----:B-123--:R-:W1:Y:S01]  /*9950*/  S2R R2, SR_LANEID ;  /* 0x0000000000027919 */ /* 0x00ee620000000000 */
[----:B------:R-:W-:Y:S01]  /*9960*/  NOP ;  /* 0x0000000000007918 */ /* 0x000fe20000000000 */
[----:B------:R-:W-:Y:S01]  /*9970*/  ELECT P0, URZ, PT ;  /* 0x00000000003f782f */ /* 0x000fe20003800000 */
[----:B------:R-:W-:Y:S01]  /*9980*/  BSSY B0, `(.L_x_201) ;  /* 0x0000008000007945 */ /* 0x000fe20003800000 */
[----:B-1----:R-:W-:-:S05]  /*9990*/  IMAD.SHL.U32 R6, R2, 0x4, RZ ;  /* 0x0000000402067824 */ /* 0x002fca00078e00ff */
[----:B------:R1:W2:Y:S01]  /*99a0*/  LDS R9, [R6+UR28] ;  /* 0x0000001c06097984 */ /* 0x0002a20008000800 */
[----:B------:R-:W-:-:S05]  /*99b0*/  IADD3 R2, P1, R6, UR6, RZ ;  /* 0x0000000606027c10 */ /* 0x000fca000ff3e0ff */
[----:B------:R-:W-:Y:S01]  /*99c0*/  IMAD.X R3, RZ, RZ, UR7, P1 ;  /* 0x00000007ff037e24 */ /* 0x000fe200088e06ff */
[----:B------:R-:W-:Y:S07]  /*99d0*/  @!P0 BRA `(.L_x_202) ;  /* 0x0000000000088947 */ /* 0x000fee0003800000 */
[----:B------:R0:W-:Y:S01]  /*99e0*/  UTMACMDFLUSH ;  /* 0x00000000000079b7 */ /* 0x0001e20000000000 */
[----:B------:R-:W-:-:S04]  /*99f0*/  DEPBAR.LE SB0, 0x0 ;  /* 0x000080000000791a */ /* 0x000fc80000000000 */
.L_x_202:
[----:B------:R-:W-:Y:S05]  /*9a00*/  BSYNC B0 ;  /* 0x0000000000007941 */ /* 0x000fea0003800000 */
.L_x_201:
[----:B--2---:R3:W5:Y:S02]  /*9a10*/  ATOMG.E.EXCH.STRONG.GPU PT, RZ, [R2], R9 ;  /* 0x0000000902ff73a8 */ /* 0x00476400041ee100 */
.L_x_197:
[----:B------:R-:W-:Y:S01]  /*9a20*/  UIADD3 UR5, UR5, 0x1, URZ ;  /* 0x0000000105057890 */ /* 0x000fe2000fffe03f */
[----:B------:R-:W-:Y:S01]  /*9a30*/  ISETP.NE.AND P0, PT, R7, RZ, PT ;  /* 0x000000ff0700720c */ /* 0x000fe20003f05270 */
[----:B------:R-:W-:Y:S01]  /*9a40*/  IMAD.MOV.U32 R16, RZ, RZ, R4 ;  /* 0x000000ffff107224 */ /* 0x000fe200078e0004 */
[----:B-123--:R-:W-:Y:S01]  /*9a50*/  SEL R2, RZ, 0x1, !P3 ;  /* 0x00000001ff027807 */ /* 0x00efe20005800000 */
[----:B------:R-:W-:Y:S01]  /*9a60*/  UISETP.NE.AND UP0, UPT, UR5, 0x8, UPT ;  /* 0x000000080500788c */ /* 0x000fe2000bf05270 */
[----:B------:R-:W-:Y:S02]  /*9a70*/  IMAD.MOV.U32 R17, RZ, RZ, R5 ;  /* 0x000000ffff117224 */ /* 0x000fe400078e0005 */
[----:B------:R-:W-:Y:S01]  /*9a80*/  IMAD.U32 R18, RZ, RZ, UR33 ;  /* 0x00000021ff127e24 */ /* 0x000fe2000f8e00ff */
[----:B------:R-:W-:Y:S02]  /*9a90*/  USEL UR8, URZ, 0x1, UP0 ;  /* 0x000000013f087887 */ /* 0x000fe40008000000 */
[----:B------:R-:W-:-:S04]  /*9aa0*/  USEL UR5, UR5, URZ, UP0 ;  /* 0x0000003f05057287 */ /* 0x000fc80008000000 */
[----:B------:R-:W-:Y:S01]  /*9ab0*/  LOP3.LUT R12, R12, UR8, RZ, 0x3c, !PT ;  /* 0x000000080c0c7c12 */ /* 0x000fe2000f8e3cff */
[----:B------:R-:W-:Y:S07]  /*9ac0*/  @P0 BRA `(.L_x_203) ;  /* 0xfffffff400500947 */ /* 0x000fee000383ffff */
[----:B-----5:R-:W-:Y:S01]  /*9ad0*/  ELECT P0, URZ, PT ;  /* 0x00000000003f782f */ /* 0x020fe20003800000 */
[----:B------:R-:W-:-:S12]  /*9ae0*/  BSSY B0, `(.L_x_204) ;  /* 0x0000017000007945 */ /* 0x000fd80003800000 */
[----:B------:R-:W-:Y:S05]  /*9af0*/  @!P0 BRA `(.L_x_205) ;  /* 0x0000000000548947 */ /* 0x000fea0003800000 */
[----:B------:R-:W-:Y:S05]  /*9b00*/  @!P2 BRA `(.L_x_206) ;  /* 0x000000000004a947 */ /* 0x000fea0003800000 */
[----:B------:R-:W-:Y:S01]  /*9b10*/  BPT.TRAP 0x1 ;  /* 0x000000040000795c */ /* 0x000fe20000300000 */
.L_x_206:
[----:B------:R-:W-:Y:S01]  /*9b20*/  IMAD.U32 R3, RZ, RZ, UR4 ;  /* 0x00000004ff037e24 */ /* 0x000fe2000f8e00ff */
[----:B------:R-:W-:-:S04]  /*9b30*/  SHF.L.U32 R2, R0, 0x1f, RZ ;  /* 0x0000001f00027819 */ /* 0x000fc800000006ff */
[----:B------:R-:W-:-:S04]  /*9b40*/  LEA R3, R3, UR12, 0x3 ;  /* 0x0000000c03037c11 */ /* 0x000fc8000f8e18ff */
[----:B------:R-:W1:Y:S02]  /*9b50*/  SYNCS.PHASECHK.TRANS64.TRYWAIT P0, [R3+URZ+0x36dc0], R2 ;  /* 0x036dc002030075a7 */ /* 0x000e64000800017f */
[----:B-1----:R-:W-:Y:S05]  /*9b60*/  @!P0 BRA `(.L_x_207) ;  /* 0x0000005c00b88947 */ /* 0x002fea0003800000 */
.L_x_314:
[----:B------:R-:W-:Y:S05]  /*9b70*/  @!P2 BRA `(.L_x_208) ;  /* 0x000000000004a947 */ /* 0x000fea0003800000 */
[----:B------:R-:W-:Y:S01]  /*9b80*/  BPT.TRAP 0x1 ;  /* 0x000000040000795c */ /* 0x000fe20000300000 */
.L_x_208:
[----:B------:R-:W-:-:S04]  /*9b90*/  UIADD3 UR5, UR4, 0x1, URZ ;  /* 0x0000000104057890 */ /* 0x000fc8000fffe03f */
[----:B------:R-:W-:-:S04]  /*9ba0*/  UISETP.NE.AND UP0, UPT, UR5, 0x2, UPT ;  /* 0x000000020500788c */ /* 0x000fc8000bf05270 */
[----:B------:R-:W-:Y:S02]  /*9bb0*/  USEL UR5, UR5, URZ, UP0 ;  /* 0x0000003f05057287 */ /* 0x000fe40008000000 */
[----:B------:R-:W-:-:S04]  /*9bc0*/  USEL UR6, URZ, 0x1, UP0 ;  /* 0x000000013f067887 */ /* 0x000fc80008000000 */
[----:B-1----:R-:W-:Y:S02]  /*9bd0*/  IMAD.U32 R3, RZ, RZ, UR5 ;  /* 0x00000005ff037e24 */ /* 0x002fe4000f8e00ff */
[----:B------:R-:W-:-:S03]  /*9be0*/  LOP3.LUT R0, R0, UR6, RZ, 0x3c, !PT ;  /* 0x0000000600007c12 */ /* 0x000fc6000f8e3cff */
[----:B------:R-:W-:Y:S02]  /*9bf0*/  LEA R3, R3, UR12, 0x3 ;  /* 0x0000000c03037c11 */ /* 0x000fe4000f8e18ff */
[----:B------:R-:W-:-:S07]  /*9c00*/  SHF.L.U32 R0, R0, 0x1f, RZ ;  /* 0x0000001f00007819 */ /* 0x000fce00000006ff */
.L_x_209:
[----:B-1----:R1:W2:Y:S02]  /*9c10*/  SYNCS.PHASECHK.TRANS64.TRYWAIT P0, [R3+URZ+0x36dc0], R0 ;  /* 0x036dc000030075a7 */ /* 0x0022a4000800017f */
[----:B--2---:R-:W-:Y:S05]  /*9c20*/  @!P0 NANOSLEEP.SYNCS 0x989680 ;  /* 0x009896800000895d */ /* 0x004fea0003900000 */
[----:B------:R-:W2:Y:S02]  /*9c30*/  @!P0 SYNCS.PHASECHK.TRANS64 P0, [R3+URZ+0x36dc0], R0 ;  /* 0x036dc000030085a7 */ /* 0x000ea4000800007f */
[----:B--2---:R-:W-:Y:S05]  /*9c40*/  @!P0 BRA `(.L_x_209) ;  /* 0xfffffffc00f08947 */ /* 0x004fea000383ffff */
.L_x_205:
[----:B------:R-:W-:Y:S05]  /*9c50*/  BSYNC B0 ;  /* 0x0000000000007941 */ /* 0x000fea0003800000 */
.L_x_204:
[----:B------:R-:W-:Y:S05]  /*9c60*/  EXIT ;  /* 0x000000000000794d */ /* 0x000fea0003800000 */
.L_x_176:
[----:B------:R-:W1:Y:S01]  /*9c70*/  S2R R3, SR_LANEID ;  /* 0x0000000000037919 */ /* 0x000e620000000000 */
[----:B------:R-:W-:Y:S01]  /*9c80*/  ELECT P0, URZ, PT ;  /* 0x00000000003f782f */ /* 0x000fe20003800000 */
[----:B------:R-:W-:-:S12]  /*9c90*/  BSSY B0, `(.L_x_210) ;  /* 0x0000034000007945 */ /* 0x000fd80003800000 */
[----:B------:R-:W-:Y:S05]  /*9ca0*/  @!P0 BRA `(.L_x_211) ;  /* 0x0000000000c88947 */ /* 0x000fea0003800000 */
[----:B------:R-:W3:Y:S01]  /*9cb0*/  LDC.64 R20, c[0x0][0x300] ;  /* 0x0000c000ff147b82 */ /* 0x000ee20000000a00 */
[----:B------:R-:W-:Y:S02]  /*9cc0*/  UMOV UR4, 0x400 ;  /* 0x0000040000047882 */ /* 0x000fe40000000000 */
[----:B--2---:R-:W-:-:S05]  /*9cd0*/  ULEA UR4, UR43, UR4, 0x18 ;  /* 0x000000042b047291 */ /* 0x004fca000f8ec03f */
[----:B------:R-:W3:Y:S08]  /*9ce0*/  LDC.64 R22, c[0x0][0x308] ;  /* 0x0000c200ff167b82 */ /* 0x000ef00000000a00 */
[----:B------:R-:W2:Y:S08]  /*9cf0*/  LDC.64 R12, c[0x0][0x310] ;  /* 0x0000c400ff0c7b82 */ /* 0x000eb00000000a00 */
[----:B------:R-:W2:Y:S08]  /*9d00*/  LDC.64 R14, c[0x0][0x318] ;  /* 0x0000c600ff0e7b82 */ /* 0x000eb00000000a00 */
[----:B------:R-:W4:Y:S01]  /*9d10*/  LDC.64 R8, c[0x0][0x320] ;  /* 0x0000c800ff087b82 */ /* 0x000f220000000a00 */
[----:B---3--:R3:W-:Y:S07]  /*9d20*/  STS.128 [UR4+0x36e80], R20 ;  /* 0x036e8014ff007988 */ /* 0x0087ee0008000c04 */
[----:B------:R-:W4:Y:S08]  /*9d30*/  LDC.64 R10, c[0x0][0x328] ;  /* 0x0000ca00ff0a7b82 */ /* 0x000f300000000a00 */
[----:B------:R-:W5:Y:S01]  /*9d40*/  LDC.64 R4, c[0x0][0x330] ;  /* 0x0000cc00ff047b82 */ /* 0x000f620000000a00 */
[----:B--2---:R2:W-:Y:S07]  /*9d50*/  STS.128 [UR4+0x36e90], R12 ;  /* 0x036e900cff007988 */ /* 0x0045ee0008000c04 */
[----:B------:R-:W5:Y:S01]  /*9d60*/  LDC.64 R6, c[0x0][0x338] ;  /* 0x0000ce00ff067b82 */ /* 0x000f620000000a00 */
[----:B----4-:R4:W-:Y:S07]  /*9d70*/  STS.128 [UR4+0x36ea0], R8 ;  /* 0x036ea008ff007988 */ /* 0x0109ee0008000c04 */
[----:B------:R-:W1:Y:S08]  /*9d80*/  LDC.64 R28, c[0x0][0x340] ;  /* 0x0000d000ff1c7b82 */ /* 0x000e700000000a00 */
[----:B------:R-:W1:Y:S01]  /*9d90*/  LDC.64 R30, c[0x0][0x348] ;  /* 0x0000d200ff1e7b82 */ /* 0x000e620000000a00 */
[----:B-----5:R5:W-:Y:S07]  /*9da0*/  STS.128 [UR4+0x36eb0], R4 ;  /* 0x036eb004ff007988 */ /* 0x020bee0008000c04 */
[----:B------:R-:W4:Y:S08]  /*9db0*/  LDC.64 R24, c[0x0][0x350] ;  /* 0x0000d400ff187b82 */ /* 0x000f300000000a00 */
[----:B------:R-:W4:Y:S08]  /*9dc0*/  LDC.64 R26, c[0x0][0x358] ;  /* 0x0000d600ff1a7b82 */ /* 0x000f300000000a00 */
[----:B---3--:R-:W3:Y:S01]  /*9dd0*/  LDC.64 R20, c[0x0][0x360] ;  /* 0x0000d800ff147b82 */ /* 0x008ee20000000a00 */
[----:B-1----:R1:W-:Y:S07]  /*9de0*/  STS.128 [UR4+0x36ec0], R28 ;  /* 0x036ec01cff007988 */ /* 0x0023ee0008000c04 */
[----:B------:R-:W3:Y:S08]  /*9df0*/  LDC.64 R22, c[0x0][0x368] ;  /* 0x0000da00ff167b82 */ /* 0x000ef00000000a00 */
[----:B--2---:R-:W2:Y:S01]  /*9e00*/  LDC.64 R12, c[0x0][0x370] ;  /* 0x0000dc00ff0c7b82 */ /* 0x004ea20000000a00 */
[----:B----4-:R4:W-:Y:S07]  /*9e10*/  STS.128 [UR4+0x36ed0], R24 ;  /* 0x036ed018ff007988 */ /* 0x0109ee0008000c04 */
[----:B------:R-:W2:Y:S08]  /*9e20*/  LDC.64 R14, c[0x0][0x378] ;  /* 0x0000de00ff0e7b82 */ /* 0x000eb00000000a00 */
[----:B------:R-:W1:Y:S01]  /*9e30*/  LDC.64 R8, c[0x0][0x400] ;  /* 0x00010000ff087b82 */ /* 0x000e620000000a00 */
[----:B---3--:R3:W-:Y:S07]  /*9e40*/  STS.128 [UR4+0x36ee0], R20 ;  /* 0x036ee014ff007988 */ /* 0x0087ee0008000c04 */
[----:B------:R-:W1:Y:S08]  /*9e50*/  LDC.64 R10, c[0x0][0x408] ;  /* 0x00010200ff0a7b82 */ /* 0x000e700000000a00 */
[----:B-----5:R-:W5:Y:S01]  /*9e60*/  LDC.64 R4, c[0x0][0x410] ;  /* 0x00010400ff047b82 */ /* 0x020f620000000a00 */
[----:B--2---:R2:W-:Y:S07]  /*9e70*/  STS.128 [UR4+0x36ef0], R12 ;  /* 0x036ef00cff007988 */ /* 0x0045ee0008000c04 */
[----:B------:R-:W5:Y:S01]  /*9e80*/  LDC.64 R6, c[0x0][0x418] ;  /* 0x00010600ff067b82 */ /* 0x000f620000000a00 */
[----:B-1----:R1:W-:Y:S07]  /*9e90*/  STS.128 [UR4+0x36f00], R8 ;  /* 0x036f0008ff007988 */ /* 0x0023ee0008000c04 */
[----:B------:R-:W2:Y:S08]  /*9ea0*/  LDC.64 R28, c[0x0][0x420] ;  /* 0x00010800ff1c7b82 */ /* 0x000eb00000000a00 */
[----:B------:R-:W2:Y:S01]  /*9eb0*/  LDC.64 R30, c[0x0][0x428] ;  /* 0x00010a00ff1e7b82 */ /* 0x000ea20000000a00 */
[----:B-----5:R5:W-:Y:S07]  /*9ec0*/  STS.128 [UR4+0x36f10], R4 ;  /* 0x036f1004ff007988 */ /* 0x020bee0008000c04 */
[----:B----4-:R-:W4:Y:S08]  /*9ed0*/  LDC.64 R24, c[0x0][0x430] ;  /* 0x00010c00ff187b82 */ /* 0x010f300000000a00 */
[----:B------:R-:W4:Y:S08]  /*9ee0*/  LDC.64 R26, c[0x0][0x438] ;  /* 0x00010e00ff1a7b82 */ /* 0x000f300000000a00 */
[----:B---3--:R-:W3:Y:S01]  /*9ef0*/  LDC.64 R20, c[0x0][0x440] ;  /* 0x00011000ff147b82 */ /* 0x008ee20000000a00 */
[----:B--2---:R2:W-:Y:S07]  /*9f00*/  STS.128 [UR4+0x36f20], R28 ;  /* 0x036f201cff007988 */ /* 0x0045ee0008000c04 */
[----:B------:R-:W3:Y:S08]  /*9f10*/  LDC.64 R22, c[0x0][0x448] ;  /* 0x00011200ff167b82 */ /* 0x000ef00000000a00 */
[----:B------:R-:W2:Y:S01]  /*9f20*/  LDC.64 R12, c[0x0][0x450] ;  /* 0x00011400ff0c7b82 */ /* 0x000ea20000000a00 */
[----:B----4-:R4:W-:Y:S07]  /*9f30*/  STS.128 [UR4+0x36f30], R24 ;  /* 0x036f3018ff007988 */ /* 0x0109ee0008000c04 */
[----:B------:R-:W2:Y:S08]  /*9f40*/  LDC.64 R14, c[0x0][0x458] ;  /* 0x00011600ff0e7b82 */ /* 0x000eb00000000a00 */
[----:B-1----:R-:W1:Y:S01]  /*9f50*/  LDC.64 R8, c[0x0][0x460] ;  /* 0x00011800ff087b82 */ /* 0x002e620000000a00 */
[----:B---3--:R4:W-:Y:S07]  /*9f60*/  STS.128 [UR4+0x36f40], R20 ;  /* 0x036f4014ff007988 */ /* 0x0089ee0008000c04 */
[----:B------:R-:W1:Y:S08]  /*9f70*/  LDC.64 R10, c[0x0][0x468] ;  /* 0x00011a00ff0a7b82 */ /* 0x000e700000000a00 */
[----:B-----5:R-:W3:Y:S01]  /*9f80*/  LDC.64 R4, c[0x0][0x470] ;  /* 0x00011c00ff047b82 */ /* 0x020ee20000000a00 */
[----:B--2---:R4:W-:Y:S07]  /*9f90*/  STS.128 [UR4+0x36f50], R12 ;  /* 0x036f500cff007988 */ /* 0x0049ee0008000c04 */
[----:B------:R-:W3:Y:S01]  /*9fa0*/  LDC.64 R6, c[0x0][0x478] ;  /* 0x00011e00ff067b82 */ /* 0x000ee20000000a00 */
[----:B-1----:R4:W-:Y:S04]  /*9fb0*/  STS.128 [UR4+0x36f60], R8 ;  /* 0x036f6008ff007988 */ /* 0x0029e80008000c04 */
[----:B---3--:R4:W-:Y:S02]  /*9fc0*/  STS.128 [UR4+0x36f70], R4 ;  /* 0x036f7004ff007988 */ /* 0x0089e40008000c04 */
.L_x_211:
[----:B--2---:R-:W-:Y:S05]  /*9fd0*/  BSYNC B0 ;  /* 0x0000000000007941 */ /* 0x004fea0003800000 */
.L_x_210:
[----:B------:R-:W-:Y:S01]  /*9fe0*/  ELECT P0, URZ, PT ;  /* 0x00000000003f782f */ /* 0x000fe20003800000 */
[----:B------:R-:W-:-:S12]  /*9ff0*/  BSSY B0, `(.L_x_212) ;  /* 0x000001c000007945 */ /* 0x000fd80003800000 */
[----:B------:R-:W-:Y:S05]  /*a000*/  @!P0 BRA `(.L_x_213) ;  /* 0x0000000000688947 */ /* 0x000fea0003800000 */
[----:B----4-:R-:W2:Y:S01]  /*a010*/  LDC.64 R8, c[0x0][0x580] ;  /* 0x00016000ff087b82 */ /* 0x010ea20000000a00 */
[----:B------:R-:W-:Y:S02]  /*a020*/  UMOV UR4, 0x400 ;  /* 0x0000040000047882 */ /* 0x000fe40000000000 */
[----:B------:R-:W-:-:S05]  /*a030*/  ULEA UR4, UR43, UR4, 0x18 ;  /* 0x000000042b047291 */ /* 0x000fca000f8ec03f */
[----:B------:R-:W2:Y:S08]  /*a040*/  LDC.64 R10, c[0x0][0x588] ;  /* 0x00016200ff0a7b82 */ /* 0x000eb00000000a00 */
[----:B------:R-:W3:Y:S08]  /*a050*/  LDC.64 R4, c[0x0][0x590] ;  /* 0x00016400ff047b82 */ /* 0x000ef00000000a00 */
[----:B------:R-:W3:Y:S01]  /*a060*/  LDC.64 R6, c[0x0][0x598] ;  /* 0x00016600ff067b82 */ /* 0x000ee20000000a00 */
[----:B--2---:R2:W-:Y:S07]  /*a070*/  STS.128 [UR4+0x36f80], R8 ;  /* 0x036f8008ff007988 */ /* 0x0045ee0008000c04 */
[----:B------:R-:W4:Y:S08]  /*a080*/  LDC.64 R28, c[0x0][0x5a0] ;  /* 0x00016800ff1c7b82 */ /* 0x000f300000000a00 */
[----:B------:R-:W4:Y:S01]  /*a090*/  LDC.64 R30, c[0x0][0x5a8] ;  /* 0x00016a00ff1e7b82 */ /* 0x000f220000000a00 */
[----:B---3--:R3:W-:Y:S07]  /*a0a0*/  STS.128 [UR4+0x36f90], R4 ;  /* 0x036f9004ff007988 */ /* 0x0087ee0008000c04 */
[----:B------:R-:W5:Y:S08]  /*a0b0*/  LDC.64 R24, c[0x0][0x5b0] ;  /* 0x00016c00ff187b82 */ /* 0x000f700000000a00 */
[----:B------:R-:W5:Y:S08]  /*a0c0*/  LDC.64 R26, c[0x0][0x5b8] ;  /* 0x00016e00ff1a7b82 */ /* 0x000f700000000a00 */
[----:B------:R-:W1:Y:S01]  /*a0d0*/  LDC.64 R20, c[0x0][0x5c0] ;  /* 0x00017000ff147b82 */ /* 0x000e620000000a00 */
[----:B----4-:R4:W-:Y:S07]  /*a0e0*/  STS.128 [UR4+0x36fa0], R28 ;  /* 0x036fa01cff007988 */ /* 0x0109ee0008000c04 */
[----:B------:R-:W1:Y:S08]  /*a0f0*/  LDC.64 R22, c[0x0][0x5c8] ;  /* 0x00017200ff167b82 */ /* 0x000e700000000a00 */
[----:B------:R-:W4:Y:S01]  /*a100*/  LDC.64 R12, c[0x0][0x5d0] ;  /* 0x00017400ff0c7b82 */ /* 0x000f220000000a00 */
[----:B-----5:R1:W-:Y:S07]  /*a110*/  STS.128 [UR4+0x36fb0], R24 ;  /* 0x036fb018ff007988 */ /* 0x0203ee0008000c04 */
[----:B------:R-:W4:Y:S08]  /*a120*/  LDC.64 R14, c[0x0][0x5d8] ;  /* 0x00017600ff0e7b82 */ /* 0x000f300000000a00 */
[----:B--2---:R-:W2:Y:S01]  /*a130*/  LDC.64 R8, c[0x0][0x5e0] ;  /* 0x00017800ff087b82 */ /* 0x004ea20000000a00 */
[----:B-1----:R1:W-:Y:S07]  /*a140*/  STS.128 [UR4+0x36fc0], R20 ;  /* 0x036fc014ff007988 */ /* 0x0023ee0008000c04 */
[----:B------:R-:W2:Y:S08]  /*a150*/  LDC.64 R10, c[0x0][0x5e8] ;  /* 0x00017a00ff0a7b82 */ /* 0x000eb00000000a00 */
[----:B---3--:R-:W3:Y:S01]  /*a160*/  LDC.64 R4, c[0x0][0x5f0] ;  /* 0x00017c00ff047b82 */ /* 0x008ee20000000a00 */
[----:B----4-:R1:W-:Y:S07]  /*a170*/  STS.128 [UR4+0x36fd0], R12 ;  /* 0x036fd00cff007988 */ /* 0x0103ee0008000c04 */
[----:B------:R-:W3:Y:S01]  /*a180*/  LDC.64 R6, c[0x0][0x5f8] ;  /* 0x00017e00ff067b82 */ /* 0x000ee20000000a00 */
[----:B--2---:R1:W-:Y:S04]  /*a190*/  STS.128 [UR4+0x36fe0], R8 ;  /* 0x036fe008ff007988 */ /* 0x0043e80008000c04 */
[----:B---3--:R1:W-:Y:S02]  /*a1a0*/  STS.128 [UR4+0x36ff0], R4 ;  /* 0x036ff004ff007988 */ /* 0x0083e40008000c04 */
.L_x_213:
[----:B------:R-:W-:Y:S05]  /*a1b0*/  BSYNC B0 ;  /* 0x0000000000007941 */ /* 0x000fea0003800000 */
.L_x_212:
[----:B------:R-:W-:Y:S01]  /*a1c0*/  ELECT P0, URZ, PT ;  /* 0x00000000003f782f */ /* 0x000fe20003800000 */
[----:B------:R-:W-:Y:S01]  /*a1d0*/  NOP ;  /* 0x0000000000007918 */ /* 0x000fe20000000000 */
[----:B------:R-:W-:Y:S11]  /*a1e0*/  BSSY B0, `(.L_x_214) ;  /* 0x0000099000007945 */ /* 0x000ff60003800000 */
[----:B------:R-:W-:Y:S05]  /*a1f0*/  @!P0 BRA `(.L_x_215) ;  /* 0x00000008005c8947 */ /* 0x000fea0003800000 */
[----:B-1--4-:R-:W-:Y:S01]  /*a200*/  IMAD.U32 R5, RZ, RZ, UR44 ;  /* 0x0000002cff057e24 */ /* 0x012fe2000f8e00ff */
[----:B------:R-:W-:Y:S01]  /*a210*/  ULDC.64 UR4, c[0x0][0x790] ;  /* 0x0001e40000047ab9 */ /* 0x000fe20000000a00 */
[C---:B------:R-:W-:Y:S01]  /*a220*/  IMAD.SHL.U32 R20, R18.reuse, 0x8, RZ ;  /* 0x0000000812147824 */ /* 0x040fe200078e00ff */
[----:B------:R-:W-:Y:S01]  /*a230*/  ULDC.64 UR8, c[0x0][0x7a0] ;  /* 0x0001e80000087ab9 */ /* 0x000fe20000000a00 */
[----:B------:R-:W-:Y:S01]  /*a240*/  ULDC.64 UR6, c[0x0][0x798] ;  /* 0x0001e60000067ab9 */ /* 0x000fe20000000a00 */
[----:B------:R-:W-:Y:S01]  /*a250*/  SHF.L.U64.HI R4, R18, 0x3, R5 ;  /* 0x0000000312047819 */ /* 0x000fe20000010205 */
[----:B------:R-:W1:Y:S01]  /*a260*/  LDC R29, c[0x0][0x7c8] ;  /* 0x0001f200ff1d7b82 */ /* 0x000e620000000800 */
[C---:B------:R-:W-:Y:S02]  /*a270*/  IADD3 R14, P0, R20.reuse, UR4, RZ ;  /* 0x00000004140e7c10 */ /* 0x040fe4000ff1e0ff */
[----:B------:R-:W-:Y:S02]  /*a280*/  IADD3 R12, P2, R20, UR8, RZ ;  /* 0x00000008140c7c10 */ /* 0x000fe4000ff5e0ff */
[----:B------:R-:W-:-:S02]  /*a290*/  R2UR UR8, R18 ;  /* 0x00000000120872ca */ /* 0x000fc400000e0000 */
[----:B------:R-:W-:Y:S01]  /*a2a0*/  IADD3.X R15, R4, UR5, RZ, P0, !PT ;  /* 0x00000005040f7c10 */ /* 0x000fe200087fe4ff */
[----:B------:R-:W-:Y:S02]  /*a2b0*/  ULDC.64 UR4, c[0x0][0x788] ;  /* 0x0001e20000047ab9 */ /* 0x000fe40000000a00 */
[----:B------:R-:W-:-:S03]  /*a2c0*/  IADD3 R24, P0, R20, UR4, RZ ;  /* 0x0000000414187c10 */ /* 0x000fc6000ff1e0ff */
[----:B------:R-:W2:Y:S01]  /*a2d0*/  LDG.E.64 R14, desc[UR56][R14.64] ;  /* 0x000000380e0e7981 */ /* 0x000ea2000c1e1b00 */
[C---:B------:R-:W-:Y:S01]  /*a2e0*/  IADD3.X R25, R4.reuse, UR5, RZ, P0, !PT ;  /* 0x0000000504197c10 */ /* 0x040fe200087fe4ff */
[----:B------:R-:W-:Y:S01]  /*a2f0*/  ULDC.64 UR4, c[0x0][0x7b0] ;  /* 0x0001ec0000047ab9 */ /* 0x000fe20000000a00 */
[----:B------:R-:W-:Y:S02]  /*a300*/  IADD3.X R13, R4, UR9, RZ, P2, !PT ;  /* 0x00000009040d7c10 */ /* 0x000fe400097fe4ff */
[----:B------:R-:W-:Y:S01]  /*a310*/  ULEA UR4, UP0, UR8, UR4, 0x4 ;  /* 0x0000000408047291 */ /* 0x000fe2000f80203f */
[----:B------:R-:W-:Y:S01]  /*a320*/  IADD3 R22, P1, R20, UR6, RZ ;  /* 0x0000000614167c10 */ /* 0x000fe2000ff3e0ff */
[----:B------:R-:W3:Y:S02]  /*a330*/  LDG.E.64 R24, desc[UR56][R24.64] ;  /* 0x0000003818187981 */ /* 0x000ee4000c1e1b00 */
[----:B------:R-:W-:Y:S01]  /*a340*/  ULEA.HI.X UR5, UR8, UR5, UR44, 0x4, UP0 ;  /* 0x0000000508057291 */ /* 0x000fe200080f242c */
[----:B------:R-:W-:Y:S01]  /*a350*/  IADD3.X R23, R4, UR7, RZ, P1, !PT ;  /* 0x0000000704177c10 */ /* 0x000fe20008ffe4ff */
[----:B------:R-:W-:Y:S01]  /*a360*/  IMAD.U32 R10, RZ, RZ, UR4 ;  /* 0x00000004ff0a7e24 */ /* 0x000fe2000f8e00ff */
[----:B------:R-:W4:Y:S01]  /*a370*/  LDG.E.64 R12, desc[UR56][R12.64] ;  /* 0x000000380c0c7981 */ /* 0x000f22000c1e1b00 */
[----:B------:R-:W-:Y:S01]  /*a380*/  IMAD.U32 R8, RZ, RZ, UR4 ;  /* 0x00000004ff087e24 */ /* 0x000fe2000f8e00ff */
[----:B------:R-:W-:Y:S01]  /*a390*/  ULDC.64 UR6, c[0x0][0x7a8] ;  /* 0x0001ea0000067ab9 */ /* 0x000fe20000000a00 */
[----:B------:R-:W-:Y:S01]  /*a3a0*/  IMAD.U32 R11, RZ, RZ, UR5 ;  /* 0x00000005ff0b7e24 */ /* 0x000fe2000f8e00ff */
[----:B------:R-:W5:Y:S05]  /*a3b0*/  LDG.E.64 R22, desc[UR56][R22.64] ;  /* 0x0000003816167981 */ /* 0x000f6a000c1e1b00 */
[----:B------:R-:W3:Y:S01]  /*a3c0*/  LDG.E.64 R10, desc[UR56][R10.64] ;  /* 0x000000380a0a7981 */ /* 0x000ee2000c1e1b00 */
[----:B------:R-:W-:Y:S01]  /*a3d0*/  IMAD.U32 R9, RZ, RZ, UR5 ;  /* 0x00000005ff097e24 */ /* 0x000fe2000f8e00ff */
[----:B------:R-:W-:-:S05]  /*a3e0*/  IADD3 R20, P0, R20, UR6, RZ ;  /* 0x0000000614147c10 */ /* 0x000fca000ff1e0ff */
[----:B------:R-:W5:Y:S01]  /*a3f0*/  LDG.E.64 R8, desc[UR56][R8.64+0x8] ;  /* 0x0000083808087981 */ /* 0x000f62000c1e1b00 */
[----:B------:R-:W-:-:S06]  /*a400*/  IADD3.X R21, R4, UR7, RZ, P0, !PT ;  /* 0x0000000704157c10 */ /* 0x000fcc00087fe4ff */
[----:B------:R-:W5:Y:S01]  /*a410*/  LDG.E.64 R20, desc[UR56][R20.64] ;  /* 0x0000003814147981 */ /* 0x000f62000c1e1b00 */
[----:B-1----:R-:W-:-:S04]  /*a420*/  IABS R28, R29 ;  /* 0x0000001d001c7213 */ /* 0x002fc80000000000 */
[----:B------:R-:W1:Y:S01]  /*a430*/  I2F.RP R30, R28 ;  /* 0x0000001c001e7306 */ /* 0x000e620000209400 */
[----:B------:R-:W-:Y:S02]  /*a440*/  UMOV UR4, 0x400 ;  /* 0x0000040000047882 */ /* 0x000fe40000000000 */
[----:B------:R-:W-:-:S05]  /*a450*/  ULEA UR4, UR43, UR4, 0x18 ;  /* 0x000000042b047291 */ /* 0x000fca000f8ec03f */
[----:B-1----:R-:W1:Y:S01]  /*a460*/  MUFU.RCP R30, R30 ;  /* 0x0000001e001e7308 */ /* 0x002e620000001000 */
[----:B------:R-:W-:Y:S01]  /*a470*/  VIADD R5, R0, 0xffffffff ;  /* 0xffffffff00057836 */ /* 0x000fe20000000000 */
[----:B------:R-:W-:Y:S01]  /*a480*/  CS2R R6, SRZ ;  /* 0x0000000000067805 */ /* 0x000fe2000001ff00 */
[----:B------:R-:W-:Y:S02]  /*a490*/  VIADD R4, R32, 0xffffffff ;  /* 0xffffffff20047836 */ /* 0x000fe40000000000 */
[----:B-1----:R-:W-:Y:S02]  /*a4a0*/  VIADD R27, R30, 0xffffffe ;  /* 0x0ffffffe1e1b7836 */ /* 0x002fe40000000000 */
[----:B------:R-:W1:Y:S04]  /*a4b0*/  LDS R30, [UR4+0x36e9c] ;  /* 0x036e9c04ff1e7984 */ /* 0x000e680008000800 */
[----:B------:R1:W-:Y:S01]  /*a4c0*/  STS.128 [UR4+0x36f20], R4 ;  /* 0x036f2004ff007988 */ /* 0x0003e20008000c04 */
[----:B------:R-:W1:Y:S02]  /*a4d0*/  F2I.FTZ.U32.TRUNC.NTZ R27, R27 ;  /* 0x0000001b001b7305 */ /* 0x000e64000021f000 */
[----:B-1----:R-:W-:-:S02]  /*a4e0*/  VIADD R5, R2, 0xffffffff ;  /* 0xffffffff02057836 */ /* 0x002fc40000000000 */
[----:B------:R-:W1:Y:S04]  /*a4f0*/  LDS R2, [UR4+0x36f1c] ;  /* 0x036f1c04ff027984 */ /* 0x000e680008000800 */
[----:B------:R3:W-:Y:S04]  /*a500*/  STS.128 [UR4+0x36ea0], R4 ;  /* 0x036ea004ff007988 */ /* 0x0007e80008000c04 */
[----:B------:R-:W1:Y:S01]  /*a510*/  LDS R6, [UR4+0x36f9c] ;  /* 0x036f9c04ff067984 */ /* 0x000e620008000800 */
[----:B------:R-:W-:Y:S02]  /*a520*/  IMAD.MOV R31, RZ, RZ, -R27 ;  /* 0x000000ffff1f7224 */ /* 0x000fe400078e0a1b */
[----:B------:R-:W-:-:S02]  /*a530*/  IMAD.MOV.U32 R26, RZ, RZ, RZ ;  /* 0x000000ffff1a7224 */ /* 0x000fc400078e00ff */
[----:B------:R-:W-:-:S04]  /*a540*/  IMAD R31, R31, R28, RZ ;  /* 0x0000001c1f1f7224 */ /* 0x000fc800078e02ff */
[----:B------:R-:W-:Y:S01]  /*a550*/  IMAD.HI.U32 R26, R27, R31, R26 ;  /* 0x0000001f1b1a7227 */ /* 0x000fe200078e001a */
[----:B------:R-:W-:Y:S02]  /*a560*/  UIADD3 UR5, UR4, 0x36e80, URZ ;  /* 0x00036e8004057890 */ /* 0x000fe4000fffe03f */
[----:B------:R-:W-:Y:S04]  /*a570*/  STS [UR4+0x36eb0], RZ ;  /* 0x036eb0ffff007988 */ /* 0x000fe80008000804 */
[----:B------:R-:W-:Y:S04]  /*a580*/  STS [UR4+0x36f30], RZ ;  /* 0x036f30ffff007988 */ /* 0x000fe80008000804 */
[----:B------:R-:W-:Y:S01]  /*a590*/  STS [UR4+0x36fb0], RZ ;  /* 0x036fb0ffff007988 */ /* 0x000fe20008000804 */
[----:B--2---:R-:W-:-:S04]  /*a5a0*/  SHF.R.U32.HI R0, RZ, 0x1, R15 ;  /* 0x00000001ff007819 */ /* 0x004fc8000001160f */
[----:B------:R-:W-:-:S04]  /*a5b0*/  LOP3.LUT R0, R0, 0x1fffffff, RZ, 0xc0, !PT ;  /* 0x1fffffff00007812 */ /* 0x000fc800078ec0ff */
[----:B------:R-:W-:-:S04]  /*a5c0*/  SHF.R.U32.HI R27, RZ, 0x4, R0 ;  /* 0x00000004ff1b7819 */ /* 0x000fc80000011600 */
[----:B------:R-:W-:Y:S02]  /*a5d0*/  LOP3.LUT R30, R30, 0xf, R27, 0xb8, !PT ;  /* 0x0000000f1e1e7812 */ /* 0x000fe400078eb81b */
[----:B----4-:R-:W-:-:S03]  /*a5e0*/  LOP3.LUT R13, R13, 0x1fffffff, RZ, 0xc0, !PT ;  /* 0x1fffffff0d0d7812 */ /* 0x010fc600078ec0ff */
[----:B------:R-:W-:Y:S04]  /*a5f0*/  STS [UR4+0x36e9c], R30 ;  /* 0x036e9c1eff007988 */ /* 0x000fe80008000804 */
[----:B------:R-:W2:Y:S01]  /*a600*/  LDS R4, [UR4+0x36e9c] ;  /* 0x036e9c04ff047984 */ /* 0x000ea20008000800 */
[----:B---3--:R-:W-:Y:S02]  /*a610*/  SHF.L.U64.HI R11, R10, 0x3, R11 ;  /* 0x000000030a0b7819 */ /* 0x008fe4000001020b */
[----:B------:R-:W-:Y:S02]  /*a620*/  SHF.R.U32.HI R7, RZ, 0x4, R13 ;  /* 0x00000004ff077819 */ /* 0x000fe4000001160d */
[----:B------:R-:W-:Y:S02]  /*a630*/  LOP3.LUT R11, R11, 0x1fffffff, RZ, 0xc0, !PT ;  /* 0x1fffffff0b0b7812 */ /* 0x000fe400078ec0ff */
[----:B-1----:R-:W-:-:S02]  /*a640*/  LOP3.LUT R7, R2, 0xf, R7, 0xb8, !PT ;  /* 0x0000000f02077812 */ /* 0x002fc400078eb807 */
[----:B------:R-:W-:Y:S02]  /*a650*/  SHF.R.U64 R2, R12, 0x4, R13 ;  /* 0x000000040c027819 */ /* 0x000fe4000000120d */
[----:B------:R-:W-:Y:S01]  /*a660*/  SHF.R.U32.HI R13, RZ, 0x4, R11 ;  /* 0x00000004ff0d7819 */ /* 0x000fe2000001160b */
[----:B------:R1:W-:Y:S03]  /*a670*/  STS [UR4+0x36f1c], R7 ;  /* 0x036f1c07ff007988 */ /* 0x0003e60008000804 */
[----:B------:R-:W-:Y:S01]  /*a680*/  LOP3.LUT R13, R6, 0xf, R13, 0xb8, !PT ;  /* 0x0000000f060d7812 */ /* 0x000fe200078eb80d */
[----:B------:R-:W3:Y:S04]  /*a690*/  LDS R12, [UR4+0x36f1c] ;  /* 0x036f1c04ff0c7984 */ /* 0x000ee80008000800 */
[----:B-----5:R-:W-:Y:S04]  /*a6a0*/  STS.64 [UR4+0x36f00], R22 ;  /* 0x036f0016ff007988 */ /* 0x020fe80008000a04 */
[----:B------:R-:W-:Y:S04]  /*a6b0*/  STS [UR4+0x36f9c], R13 ;  /* 0x036f9c0dff007988 */ /* 0x000fe80008000804 */
[----:B------:R-:W4:Y:S01]  /*a6c0*/  LDS R23, [UR4+0x36f9c] ;  /* 0x036f9c04ff177984 */ /* 0x000f220008000800 */
[----:B------:R-:W-:-:S04]  /*a6d0*/  SHF.L.U64.HI R9, R8, 0x3, R9 ;  /* 0x0000000308097819 */ /* 0x000fc80000010209 */
[----:B------:R-:W-:Y:S02]  /*a6e0*/  LOP3.LUT R9, R9, 0x1fffffff, RZ, 0xc0, !PT ;  /* 0x1fffffff09097812 */ /* 0x000fe400078ec0ff */
[----:B--2---:R-:W-:Y:S02]  /*a6f0*/  LOP3.LUT R6, R4, 0xf0, RZ, 0xb8, !PT ;  /* 0x000000f004067812 */ /* 0x004fe400078eb8ff */
[----:B------:R-:W-:-:S04]  /*a700*/  IADD3 R4, R32, -0x1, R29 ;  /* 0xffffffff20047810 */ /* 0x000fc80007ffe01d */
[----:B-1----:R-:W-:Y:S01]  /*a710*/  IABS R7, R4 ;  /* 0x0000000400077213 */ /* 0x002fe20000000000 */
[----:B------:R1:W-:Y:S04]  /*a720*/  STS [UR4+0x36e9c], R6 ;  /* 0x036e9c06ff007988 */ /* 0x0003e80008000804 */
[----:B------:R-:W-:Y:S01]  /*a730*/  IMAD.HI.U32 R26, R26, R7, RZ ;  /* 0x000000071a1a7227 */ /* 0x000fe200078e00ff */
[----:B------:R2:W-:Y:S01]  /*a740*/  STS.64 [UR4+0x36f80], R20 ;  /* 0x036f8014ff007988 */ /* 0x0005e20008000a04 */
[----:B-1----:R-:W-:-:S03]  /*a750*/  SHF.R.U32.HI R6, RZ, 0x4, R9 ;  /* 0x00000004ff067819 */ /* 0x002fc60000011609 */
[----:B------:R-:W-:Y:S01]  /*a760*/  LDS R21, [UR4+0x36e9c] ;  /* 0x036e9c04ff157984 */ /* 0x000fe20008000800 */
[----:B---3--:R-:W-:Y:S01]  /*a770*/  LOP3.LUT R12, R12, 0xf0, RZ, 0xb8, !PT ;  /* 0x000000f00c0c7812 */ /* 0x008fe200078eb8ff */
[----:B------:R-:W-:Y:S02]  /*a780*/  IMAD.SHL.U32 R6, R6, 0x10, RZ ;  /* 0x0000001006067824 */ /* 0x000fe400078e00ff */
[----:B--2---:R-:W-:Y:S02]  /*a790*/  IMAD.MOV R20, RZ, RZ, -R26 ;  /* 0x000000ffff147224 */ /* 0x004fe400078e0a1a */
[----:B------:R1:W-:Y:S02]  /*a7a0*/  STS [UR4+0x36f1c], R12 ;  /* 0x036f1c0cff007988 */ /* 0x0003e40008000804 */
[----:B------:R-:W-:Y:S02]  /*a7b0*/  IMAD R7, R28, R20, R7 ;  /* 0x000000141c077224 */ /* 0x000fe400078e0207 */
[----:B------:R-:W2:Y:S01]  /*a7c0*/  LDS R20, [UR4+0x36f1c] ;  /* 0x036f1c04ff147984 */ /* 0x000ea20008000800 */
[----:B----4-:R-:W-:-:S05]  /*a7d0*/  LOP3.LUT R6, R23, 0xf0, R6, 0xb8, !PT ;  /* 0x000000f017067812 */ /* 0x010fca00078eb806 */
[----:B------:R3:W-:Y:S04]  /*a7e0*/  STS [UR4+0x36f9c], R6 ;  /* 0x036f9c06ff007988 */ /* 0x0007e80008000804 */
[----:B------:R-:W4:Y:S01]  /*a7f0*/  LDS R22, [UR4+0x36f9c] ;  /* 0x036f9c04ff167984 */ /* 0x000f220008000800 */
[----:B------:R-:W-:Y:S01]  /*a800*/  ISETP.GT.U32.AND P1, PT, R28, R7, PT ;  /* 0x000000071c00720c */ /* 0x000fe20003f24070 */
[----:B-1----:R-:W-:Y:S01]  /*a810*/  IMAD.U32 R12, RZ, RZ, UR5 ;  /* 0x00000005ff0c7e24 */ /* 0x002fe2000f8e00ff */
[----:B------:R-:W-:-:S11]  /*a820*/  UIADD3 UR5, UR4, 0x36f00, URZ ;  /* 0x00036f0004057890 */ /* 0x000fd6000fffe03f */
[----:B------:R-:W-:-:S05]  /*a830*/  @!P1 IMAD.IADD R7, R7, 0x1, -R28 ;  /* 0x0000000107079824 */ /* 0x000fca00078e0a1c */
[----:B------:R-:W-:Y:S01]  /*a840*/  ISETP.GE.U32.AND P0, PT, R7, R28, PT ;  /* 0x0000001c0700720c */ /* 0x000fe20003f06070 */
[----:B------:R-:W-:Y:S01]  /*a850*/  IMAD.U32 R7, RZ, RZ, UR5 ;  /* 0x00000005ff077e24 */ /* 0x000fe2000f8e00ff */
[----:B------:R-:W-:-:S04]  /*a860*/  UIADD3 UR5, UR4, 0x36f80, URZ ;  /* 0x00036f8004057890 */ /* 0x000fc8000fffe03f */
[----:B---3--:R-:W-:Y:S02]  /*a870*/  SHF.R.U64 R6, R7, 0x4, RZ ;  /* 0x0000000407067819 */ /* 0x008fe400000012ff */
[----:B--2---:R-:W-:Y:S01]  /*a880*/  LOP3.LUT R7, R20, 0xf00, RZ, 0xb8, !PT ;  /* 0x00000f0014077812 */ /* 0x004fe200078eb8ff */
[----:B------:R-:W-:Y:S01]  /*a890*/  IMAD.U32 R20, RZ, RZ, UR5 ;  /* 0x00000005ff147e24 */ /* 0x000fe2000f8e00ff */
[----:B------:R-:W-:Y:S02]  /*a8a0*/  LOP3.LUT R13, R21, 0xf00, RZ, 0xb8, !PT ;  /* 0x00000f00150d7812 */ /* 0x000fe400078eb8ff */
[----:B------:R-:W-:Y:S02]  /*a8b0*/  SHF.R.U64 R12, R12, 0x4, RZ ;  /* 0x000000040c0c7819 */ /* 0x000fe400000012ff */
[----:B------:R-:W-:Y:S02]  /*a8c0*/  SHF.R.U64 R20, R20, 0x4, RZ ;  /* 0x0000000414147819 */ /* 0x000fe400000012ff */
[----:B----4-:R-:W-:Y:S01]  /*a8d0*/  LOP3.LUT R21, R22, 0xf00, RZ, 0xb8, !PT ;  /* 0x00000f0016157812 */ /* 0x010fe200078eb8ff */
[----:B------:R-:W-:Y:S04]  /*a8e0*/  STS.64 [UR4+0x36e98], R12 ;  /* 0x036e980cff007988 */ /* 0x000fe80008000a04 */
[----:B------:R-:W-:Y:S04]  /*a8f0*/  STS.64 [UR4+0x36f18], R6 ;  /* 0x036f1806ff007988 */ /* 0x000fe80008000a04 */
[----:B------:R-:W-:Y:S04]  /*a900*/  STS.64 [UR4+0x36f98], R20 ;  /* 0x036f9814ff007988 */ /* 0x000fe80008000a04 */
[----:B------:R-:W1:Y:S04]  /*a910*/  LDS R23, [UR4+0x36e9c] ;  /* 0x036e9c04ff177984 */ /* 0x000e680008000800 */
[----:B------:R-:W2:Y:S04]  /*a920*/  LDS R22, [UR4+0x36f1c] ;  /* 0x036f1c04ff167984 */ /* 0x000ea80008000800 */
[----:B------:R-:W3:Y:S01]  /*a930*/  LDS R13, [UR4+0x36f9c] ;  /* 0x036f9c04ff0d7984 */ /* 0x000ee20008000800 */
[----:B------:R-:W-:Y:S01]  /*a940*/  LOP3.LUT R4, R4, R29, RZ, 0x3c, !PT ;  /* 0x0000001d04047212 */ /* 0x000fe200078e3cff */
[----:B------:R-:W-:Y:S01]  /*a950*/  @!P1 VIADD R26, R26, 0x1 ;  /* 0x000000011a1a9836 */ /* 0x000fe20000000000 */
[----:B------:R-:W-:-:S02]  /*a960*/  ISETP.NE.AND P1, PT, R29, RZ, PT ;  /* 0x000000ff1d00720c */ /* 0x000fc40003f25270 */
[----:B------:R-:W-:Y:S01]  /*a970*/  ISETP.GE.AND P2, PT, R4, RZ, PT ;  /* 0x000000ff0400720c */ /* 0x000fe20003f46270 */
[----:B------:R-:W-:Y:S02]  /*a980*/  @P0 VIADD R26, R26, 0x1 ;  /* 0x000000011a1a0836 */ /* 0x000fe40000000000 */
[----:B------:R-:W-:Y:S02]  /*a990*/  IMAD.SHL.U32 R10, R10, 0x8, RZ ;  /* 0x000000080a0a7824 */ /* 0x000fe400078e00ff */
[----:B------:R-:W-:Y:S01]  /*a9a0*/  IMAD.SHL.U32 R8, R8, 0x8, RZ ;  /* 0x0000000808087824 */ /* 0x000fe200078e00ff */
[----:B------:R-:W-:Y:S02]  /*a9b0*/  SHF.R.U64 R15, R14, 0x1, R15 ;  /* 0x000000010e0f7819 */ /* 0x000fe4000000120f */
[----:B------:R-:W-:Y:S02]  /*a9c0*/  LOP3.LUT R10, R10, 0xfffffff8, RZ, 0xc0, !PT ;  /* 0xfffffff80a0a7812 */ /* 0x000fe400078ec0ff */
[----:B------:R-:W-:-:S03]  /*a9d0*/  LOP3.LUT R8, R8, 0xfffffff8, RZ, 0xc0, !PT ;  /* 0xfffffff808087812 */ /* 0x000fc600078ec0ff */
[----:B------:R-:W-:Y:S01]  /*a9e0*/  @!P2 IMAD.MOV R26, RZ, RZ, -R26 ;  /* 0x000000ffff1aa224 */ /* 0x000fe200078e0a1a */
[----:B------:R-:W-:Y:S01]  /*a9f0*/  @!P1 LOP3.LUT R26, RZ, R29, RZ, 0x33, !PT ;  /* 0x0000001dff1a9212 */ /* 0x000fe200078e33ff */
[----:B------:R-:W-:Y:S01]  /*aa00*/  STS [UR4+0x36f10], R6 ;  /* 0x036f1006ff007988 */ /* 0x000fe20008000804 */
[----:B------:R-:W-:Y:S01]  /*aa10*/  IMAD.MOV.U32 R4, RZ, RZ, R5 ;  /* 0x000000ffff047224 */ /* 0x000fe200078e0005 */
[----:B------:R-:W-:Y:S02]  /*aa20*/  SHF.R.U64 R0, R15, 0x4, R0 ;  /* 0x000000040f007819 */ /* 0x000fe40000001200 */
[----:B------:R4:W-:Y:S01]  /*aa30*/  STS [UR4+0x36f14], R6 ;  /* 0x036f1406ff007988 */ /* 0x0009e20008000804 */
[----:B------:R-:W-:Y:S01]  /*aa40*/  VIADD R5, R26, 0xffffffff ;  /* 0xffffffff1a057836 */ /* 0x000fe20000000000 */
[----:B------:R-:W-:Y:S02]  /*aa50*/  SHF.R.U64 R11, R10, 0x4, R11 ;  /* 0x000000040a0b7819 */ /* 0x000fe4000000120b */
[----:B------:R-:W-:-:S02]  /*aa60*/  SHF.R.U64 R9, R8, 0x4, R9 ;  /* 0x0000000408097819 */ /* 0x000fc40000001209 */
[----:B----4-:R-:W-:Y:S02]  /*aa70*/  CS2R R6, SRZ ;  /* 0x0000000000067805 */ /* 0x010fe4000001ff00 */
[----:B-1----:R-:W-:Y:S02]  /*aa80*/  LOP3.LUT R23, R23, 0xf000, RZ, 0xb8, !PT ;  /* 0x0000f00017177812 */ /* 0x002fe400078eb8ff */
[----:B--2---:R-:W-:Y:S02]  /*aa90*/  LOP3.LUT R22, R22, 0xf000, RZ, 0xb8, !PT ;  /* 0x0000f00016167812 */ /* 0x004fe400078eb8ff */
[----:B---3--:R-:W-:Y:S01]  /*aaa0*/  LOP3.LUT R13, R13, 0xf000, RZ, 0xb8, !PT ;  /* 0x0000f0000d0d7812 */ /* 0x008fe200078eb8ff */
[----:B------:R2:W-:Y:S04]  /*aab0*/  STS.64 [UR4+0x36e80], R24 ;  /* 0x036e8018ff007988 */ /* 0x0005e80008000a04 */
[----:B------:R2:W-:Y:S04]  /*aac0*/  STS [UR4+0x36e90], R12 ;  /* 0x036e900cff007988 */ /* 0x0005e80008000804 */
[----:B------:R2:W-:Y:S04]  /*aad0*/  STS [UR4+0x36e94], R12 ;  /* 0x036e940cff007988 */ /* 0x0005e80008000804 */
[----:B------:R2:W-:Y:S04]  /*aae0*/  STS [UR4+0x36f94], R20 ;  /* 0x036f9414ff007988 */ /* 0x0005e80008000804 */
[----:B------:R2:W-:Y:S04]  /*aaf0*/  STS [UR4+0x36e8c], R0 ;  /* 0x036e8c00ff007988 */ /* 0x0005e80008000804 */
[----:B------:R2:W-:Y:S04]  /*ab00*/  STS [UR4+0x36f0c], R2 ;  /* 0x036f0c02ff007988 */ /* 0x0005e80008000804 */
[----:B------:R2:W-:Y:S04]  /*ab10*/  STS.128 [UR4+0x36fa0], R4 ;  /* 0x036fa004ff007988 */ /* 0x0005e80008000c04 */
[----:B------:R2:W-:Y:S04]  /*ab20*/  STS [UR4+0x36f8c], R11 ;  /* 0x036f8c0bff007988 */ /* 0x0005e80008000804 */
[----:B------:R2:W-:Y:S04]  /*ab30*/  STS [UR4+0x36f90], R9 ;  /* 0x036f9009ff007988 */ /* 0x0005e80008000804 */
[----:B------:R2:W-:Y:S04]  /*ab40*/  STS [UR4+0x36e9c], R23 ;  /* 0x036e9c17ff007988 */ /* 0x0005e80008000804 */
[----:B------:R2:W-:Y:S04]  /*ab50*/  STS [UR4+0x36f1c], R22 ;  /* 0x036f1c16ff007988 */ /* 0x0005e80008000804 */
[----:B------:R2:W-:Y:S02]  /*ab60*/  STS [UR4+0x36f9c], R13 ;  /* 0x036f9c0dff007988 */ /* 0x0005e40008000804 */
.L_x_215:
[----:B------:R-:W-:Y:S05]  /*ab70*/  BSYNC B0 ;  /* 0x0000000000007941 */ /* 0x000fea0003800000 */
.L_x_214:
[----:B------:R-:W-:Y:S01]  /*ab80*/  ELECT P0, URZ, PT ;  /* 0x00000000003f782f */ /* 0x000fe20003800000 */
[----:B------:R-:W-:Y:S01]  /*ab90*/  NOP ;  /* 0x0000000000007918 */ /* 0x000fe20000000000 */
[----:B------:R-:W-:Y:S11]  /*aba0*/  BSSY B0, `(.L_x_216) ;  /* 0x0000004000007945 */ /* 0x000ff60003800000 */
[----:B------:R-:W-:Y:S05]  /*abb0*/  @!P0 BRA `(.L_x_217) ;  /* 0x0000000000088947 */ /* 0x000fea0003800000 */
[----:B------:R0:W-:Y:S01]  /*abc0*/  UTMACMDFLUSH ;  /* 0x00000000000079b7 */ /* 0x0001e20000000000 */
[----:B------:R-:W-:-:S04]  /*abd0*/  DEPBAR.LE SB0, 0x0 ;  /* 0x000080000000791a */ /* 0x000fc80000000000 */
.L_x_217:
[----:B------:R-:W-:Y:S05]  /*abe0*/  BSYNC B0 ;  /* 0x0000000000007941 */ /* 0x000fea0003800000 */
.L_x_216:
[----:B------:R-:W-:Y:S01]  /*abf0*/  UMOV UR37, 0x400 ;  /* 0x0000040000257882 */ /* 0x000fe20000000000 */
[----:B------:R-:W-:Y:S01]  /*ac00*/  S2UR UR5, SR_CTAID.X ;  /* 0x00000000000579c3 */ /* 0x000fe20000002500 */
[----:B------:R-:W-:Y:S01]  /*ac10*/  ULEA UR37, UR43, UR37, 0x18 ;  /* 0x000000252b257291 */ /* 0x000fe2000f8ec03f */
[----:B-1----:R-:W-:Y:S01]  /*ac20*/  IMAD.SHL.U32 R3, R3, 0x4, RZ ;  /* 0x0000000403037824 */ /* 0x002fe200078e00ff */
[----:B------:R-:W-:Y:S01]  /*ac30*/  ULDC UR4, c[0x0][0xc] ;  /* 0x0000030000047ab9 */ /* 0x000fe20000000800 */
[----:B------:R-:W-:Y:S01]  /*ac40*/  ULDC.64 UR48, c[0x0][0x780] ;  /* 0x0001e00000307ab9 */ /* 0x000fe20000000a00 */
[----:B------:R-:W-:Y:S01]  /*ac50*/  UIADD3 UR36, UR37, 0x36e80, URZ ;  /* 0x00036e8025247890 */ /* 0x000fe2000fffe03f */
[----:B------:R-:W-:Y:S02]  /*ac60*/  ULDC UR50, c[0x0][0xb04] ;  /* 0x0002c10000327ab9 */ /* 0x000fe40000000800 */
[----:B------:R-:W1:Y:S06]  /*ac70*/  S2UR UR6, SR_CTAID.Y ;  /* 0x00000000000679c3 */ /* 0x000e6c0000002600 */
[----:B--2-4-:R-:W2:Y:S04]  /*ac80*/  LDS R9, [R3+UR36] ;  /* 0x0000002403097984 */ /* 0x014ea80008000800 */
[----:B------:R-:W3:Y:S04]  /*ac90*/  LDS R11, [R3+UR36+0x80] ;  /* 0x00008024030b7984 */ /* 0x000ee80008000800 */
[----:B------:R4:W3:Y:S01]  /*aca0*/  LDS R13, [R3+UR36+0x100] ;  /* 0x00010024030d7984 */ /* 0x0008e20008000800 */
[----:B------:R-:W-:Y:S01]  /*acb0*/  LOP3.LUT P3, RZ, R19, 0x7f, RZ, 0xc0, !PT ;  /* 0x0000007f13ff7812 */ /* 0x000fe2000786c0ff */
[----:B-1----:R-:W-:-:S04]  /*acc0*/  UIMAD UR4, UR6, UR4, UR5 ;  /* 0x00000004060472a4 */ /* 0x002fc8000f8e0205 */
[----:B------:R-:W-:Y:S02]  /*acd0*/  UIMAD.WIDE UR52, UR4, 0x80, UR48 ;  /* 0x00000080043478a5 */ /* 0x000fe4000f8e0230 */
[----:B------:R-:W-:Y:S02]  /*ace0*/  ULEA UR4, UR50, UR4, 0x1 ;  /* 0x0000000432047291 */ /* 0x000fe4000f8e083f */
[----:B------:R-:W-:Y:S02]  /*acf0*/  UIMAD.WIDE UR50, UR50, 0x80, UR52 ;  /* 0x00000080323278a5 */ /* 0x000fe4000f8e0234 */
[----:B------:R-:W-:Y:S01]  /*ad00*/  IADD3 R6, P0, R3, UR52, RZ ;  /* 0x0000003403067c10 */ /* 0x000fe2000ff1e0ff */
[----:B------:R-:W-:Y:S01]  /*ad10*/  UIMAD.WIDE UR48, UR4, 0x80, UR48 ;  /* 0x00000080043078a5 */ /* 0x000fe2000f8e0230 */
[----:B------:R-:W-:Y:S02]  /*ad20*/  LOP3.LUT R33, R33, 0xfffffffd, RZ, 0xc0, !PT ;  /* 0xfffffffd21217812 */ /* 0x000fe400078ec0ff */
[----:B------:R-:W-:Y:S01]  /*ad30*/  IADD3 R4, P1, R3, UR50, RZ ;  /* 0x0000003203047c10 */ /* 0x000fe2000ff3e0ff */
[----:B------:R-:W-:Y:S01]  /*ad40*/  IMAD.X R7, RZ, RZ, UR53, P0 ;  /* 0x00000035ff077e24 */ /* 0x000fe200080e06ff */
[----:B------:R-:W-:-:S02]  /*ad50*/  ISETP.EQ.OR P0, PT, R34, RZ, P3 ;  /* 0x000000ff2200720c */ /* 0x000fc40001f02670 */
[----:B------:R-:W-:Y:S01]  /*ad60*/  IADD3 R2, P2, R3, UR48, RZ ;  /* 0x0000003003027c10 */ /* 0x000fe2000ff5e0ff */
[----:B------:R-:W-:Y:S01]  /*ad70*/  IMAD.X R5, RZ, RZ, UR51, P1 ;  /* 0x00000033ff057e24 */ /* 0x000fe200088e06ff */
[----:B------:R-:W-:Y:S01]  /*ad80*/  @P3 LOP3.LUT R33, R33, 0x2, RZ, 0xfc, !PT ;  /* 0x0000000221213812 */ /* 0x000fe200078efcff */
[----:B------:R-:W-:Y:S01]  /*ad90*/  BSSY B6, `(.L_x_218) ;  /* 0x0000196000067945 */ /* 0x000fe20003800000 */
[----:B--2---:R-:W5:Y:S01]  /*ada0*/  ATOMG.E.EXCH.STRONG.GPU PT, RZ, [R6], R9 ;  /* 0x0000000906ff73a8 */ /* 0x004f6200041ee100 */
[----:B----4-:R-:W-:Y:S01]  /*adb0*/  IMAD.X R3, RZ, RZ, UR49, P2 ;  /* 0x00000031ff037e24 */ /* 0x010fe200090e06ff */
[----:B------:R-:W-:Y:S02]  /*adc0*/  LOP3.LUT R33, R33, 0xfffffffe, RZ, 0xc0, !PT ;  /* 0xfffffffe21217812 */ /* 0x000fe400078ec0ff */
[----:B---3--:R-:W5:Y:S01]  /*add0*/  ATOMG.E.EXCH.STRONG.GPU PT, RZ, [R4], R11 ;  /* 0x0000000b04ff73a8 */ /* 0x008f6200041ee100 */
[----:B------:R-:W-:Y:S02]  /*ade0*/  IMAD.MOV.U32 R25, RZ, RZ, 0x1 ;  /* 0x00000001ff197424 */ /* 0x000fe400078e00ff */
[----:B------:R-:W-:Y:S01]  /*adf0*/  @P0 LOP3.LUT R33, R33, 0x1, RZ, 0xfc, !PT ;  /* 0x0000000121210812 */ /* 0x000fe200078efcff */
[----:B------:R1:W5:Y:S01]  /*ae00*/  ATOMG.E.EXCH.STRONG.GPU PT, RZ, [R2], R13 ;  /* 0x0000000d02ff73a8 */ /* 0x00036200041ee100 */
[----:B------:R-:W-:-:S02]  /*ae10*/  IMAD.MOV.U32 R0, RZ, RZ, 0x1 ;  /* 0x00000001ff007424 */ /* 0x000fc400078e00ff */
[----:B------:R-:W-:Y:S02]  /*ae20*/  IMAD.MOV.U32 R24, RZ, RZ, RZ ;  /* 0x000000ffff187224 */ /* 0x000fe400078e00ff */
[----:B------:R-:W-:Y:S02]  /*ae30*/  IMAD.MOV.U32 R23, RZ, RZ, 0x1 ;  /* 0x00000001ff177424 */ /* 0x000fe400078e00ff */
[----:B------:R-:W-:Y:S01]  /*ae40*/  IMAD.MOV.U32 R22, RZ, RZ, RZ ;  /* 0x000000ffff167224 */ /* 0x000fe200078e00ff */
[----:B------:R-:W-:Y:S01]  /*ae50*/  ULOP3.LUT UR38, UR40, 0x1, URZ, 0xfc, !UPT ;  /* 0x0000000128267892 */ /* 0x000fe2000f8efc3f */
[----:B-1----:R-:W-:Y:S01]  /*ae60*/  IMAD.MOV.U32 R2, RZ, RZ, RZ ;  /* 0x000000ffff027224 */ /* 0x002fe200078e00ff */
[----:B------:R-:W-:Y:S02]  /*ae70*/  ULOP3.LUT UR39, UR41, 0x2, URZ, 0xfc, !UPT ;  /* 0x0000000229277892 */ /* 0x000fe4000f8efc3f */
[----:B------:R-:W-:Y:S02]  /*ae80*/  UIADD3 UR45, UR37, 0x36f00, URZ ;  /* 0x00036f00252d7890 */ /* 0x000fe4000fffe03f */
[----:B------:R-:W-:-:S12]  /*ae90*/  UIADD3 UR46, UR37, 0x36f80, URZ ;  /* 0x00036f80252e7890 */ /* 0x000fd8000fffe03f */
.L_x_244:
[----:B------:R-:W-:Y:S01]  /*aea0*/  LOP3.LUT P0, RZ, R0, 0xff, RZ, 0xc0, !PT ;  /* 0x000000ff00ff7812 */ /* 0x000fe2000780c0ff */
[----:B------:R-:W-:Y:S05]  /*aeb0*/  YIELD ;  /* 0x0000000000007946 */ /* 0x000fea0003800000 */
[----:B------:R-:W-:Y:S01]  /*aec0*/  BSSY B0, `(.L_x_219) ;  /* 0x000000a000007945 */ /* 0x000fe20003800000 */
[----:B-----5:R-:W-:-:S06]  /*aed0*/  VIADD R0, R32, 0x7f ;  /* 0x0000007f20007836 */ /* 0x020fcc0000000000 */
[----:B------:R-:W-:Y:S05]  /*aee0*/  @!P0 BRA `(.L_x_220) ;  /* 0x00000000001c8947 */ /* 0x000fea0003800000 */
[----:B------:R-:W-:-:S04]  /*aef0*/  DEPBAR {5,4,3,2,1,0} ;  /* 0x0000003f0000791a */ /* 0x000fc80000000000 */
[----:B------:R1:W-:Y:S01]  /*af00*/  UTMACCTL.IV [UR52] ;  /* 0x00000000340079b9 */ /* 0x0003e20008000000 */
[----:B------:R-:W-:-:S04]  /*af10*/  DEPBAR {5,4,3,2,1,0} ;  /* 0x0000003f0000791a */ /* 0x000fc80000000000 */
[----:B------:R1:W-:Y:S01]  /*af20*/  UTMACCTL.IV [UR50] ;  /* 0x00000000320079b9 */ /* 0x0003e20008000000 */
[----:B------:R-:W-:-:S04]  /*af30*/  DEPBAR {5,4,3,2,1,0} ;  /* 0x0000003f0000791a */ /* 0x000fc80000000000 */
[----:B------:R1:W-:Y:S02]  /*af40*/  UTMACCTL.IV [UR48] ;  /* 0x00000000300079b9 */ /* 0x0003e40008000000 */
[----:B-1----:R-:W-:Y:S01]  /*af50*/  NOP ;  /* 0x0000000000007918 */ /* 0x002fe20000000000 */
.L_x_220:
[----:B------:R-:W-:Y:S05]  /*af60*/  BSYNC B0 ;  /* 0x0000000000007941 */ /* 0x000fea0003800000 */
.L_x_219:
[----:B------:R-:W-:Y:S01]  /*af70*/  ULOP3.LUT UP0, URZ, UR37, 0x1bf, URZ, 0xc0, !UPT ;  /* 0x000001bf253f7892 */ /* 0x000fe2000f80c03f */
[----:B------:R-:W-:-:S04]  /*af80*/  SHF.R.S32.HI R3, RZ, 0x1f, R0 ;  /* 0x0000001fff037819 */ /* 0x000fc80000011400 */
[----:B------:R-:W-:Y:S02]  /*af90*/  LEA.HI R3, R3, R0, RZ, 0x7 ;  /* 0x0000000003037211 */ /* 0x000fe400078f38ff */
[----:B------:R-:W-:Y:S02]  /*afa0*/  PLOP3.LUT P0, PT, PT, PT, UP0, 0x80, 0x0 ;  /* 0x000000000000781c */ /* 0x000fe40003f0f008 */
[----:B------:R-:W-:-:S11]  /*afb0*/  SHF.R.S32.HI R26, RZ, 0x7, R3 ;  /* 0x00000007ff1a7819 */ /* 0x000fd60000011403 */
[----:B------:R-:W-:Y:S05]  /*afc0*/  @!P0 BRA `(.L_x_221) ;  /* 0x0000000000408947 */ /* 0x000fea0003800000 */
[----:B------:R-:W-:Y:S01]  /*afd0*/  MOV R14, 0x118 ;  /* 0x00000118000e7802 */ /* 0x000fe20000000f00 */
[----:B------:R-:W-:Y:S01]  /*afe0*/  ULDC.64 UR4, c[0x4][0x108] ;  /* 0x0100420000047ab9 */ /* 0x000fe20000000a00 */
[----:B------:R-:W-:Y:S01]  /*aff0*/  ULDC.64 UR6, c[0x4][0x70] ;  /* 0x01001c0000067ab9 */ /* 0x000fe20000000a00 */
[----:B------:R-:W-:Y:S02]  /*b000*/  IMAD.U32 R4, RZ, RZ, UR4 ;  /* 0x00000004ff047e24 */ /* 0x000fe4000f8e00ff */
[----:B------:R-:W-:Y:S01]  /*b010*/  IMAD.U32 R5, RZ, RZ, UR5 ;  /* 0x00000005ff057e24 */ /* 0x000fe2000f8e00ff */
[----:B------:R-:W1:Y:S01]  /*b020*/  LDC.64 R14, c[0x4][R14] ;  /* 0x010000000e0e7b82 */ /* 0x000e620000000a00 */
        /* <DEDUP_REMOVED lines=9> */
[----:B-1---5:R-:W-:Y:S05]  /*b0c0*/  CALL.ABS.NOINC R14 ;  /* 0x000000000e007343 */ /* 0x022fea0003c00000 */
.L_x_221:
[----:B------:R-:W-:-:S04]  /*b0d0*/  UIADD3 UR4, UR37, 0x26000, URZ ;  /* 0x0002600025047890 */ /* 0x000fc8000fffe03f */
[----:B------:R-:W-:-:S06]  /*b0e0*/  ULOP3.LUT UP0, URZ, UR4, 0x3ff, URZ, 0xc0, !UPT ;  /* 0x000003ff043f7892 */ /* 0x000fcc000f80c03f */
[----:B------:R-:W-:-:S13]  /*b0f0*/  PLOP3.LUT P0, PT, PT, PT, UP0, 0x80, 0x0 ;  /* 0x000000000000781c */ /* 0x000fda0003f0f008 */
        /* <DEDUP_REMOVED lines=17> */
.L_x_222:
[----:B------:R-:W-:Y:S01]  /*b210*/  ISETP.GE.AND P0, PT, R32, 0x1, PT ;  /* 0x000000012000780c */ /* 0x000fe20003f06270 */
[----:B------:R-:W-:-:S12]  /*b220*/  BSSY B0, `(.L_x_223) ;  /* 0x0000066000007945 */ /* 0x000fd80003800000 */
[----:B------:R-:W-:Y:S05]  /*b230*/  @!P0 BRA `(.L_x_224) ;  /* 0x0000000400908947 */ /* 0x000fea0003800000 */
[----:B------:R-:W-:Y:S01]  /*b240*/  IMAD.SHL.U32 R16, R16, 0x80, RZ ;  /* 0x0000008010107824 */ /* 0x000fe200078e00ff */
[----:B------:R-:W-:Y:S01]  /*b250*/  CS2R R8, SRZ ;  /* 0x0000000000087805 */ /* 0x000fe2000001ff00 */
[----:B------:R-:W-:Y:S02]  /*b260*/  IMAD.SHL.U32 R17, R17, 0x10, RZ ;  /* 0x0000001011117824 */ /* 0x000fe400078e00ff */
[----:B------:R-:W-:Y:S02]  /*b270*/  VIADD R6, R26, 0x1 ;  /* 0x000000011a067836 */ /* 0x000fe40000000000 */
[----:B------:R-:W-:Y:S02]  /*b280*/  IMAD.MOV.U32 R0, RZ, RZ, R23 ;  /* 0x000000ffff007224 */ /* 0x000fe400078e0017 */
[----:B------:R-:W-:Y:S02]  /*b290*/  IMAD.MOV.U32 R3, RZ, RZ, R2 ;  /* 0x000000ffff037224 */ /* 0x000fe400078e0002 */
[----:B------:R-:W-:-:S07]  /*b2a0*/  IMAD.MOV.U32 R10, RZ, RZ, RZ ;  /* 0x000000ffff0a7224 */ /* 0x000fce00078e00ff */
.L_x_233:
[----:B------:R-:W-:Y:S01]  /*b2b0*/  LEA R7, R3, UR37, 0x3 ;  /* 0x0000002503077c11 */ /* 0x000fe2000f8e18ff */
[----:B------:R-:W-:Y:S05]  /*b2c0*/  YIELD ;  /* 0x0000000000007946 */ /* 0x000fea0003800000 */
[----:B------:R-:W-:Y:S01]  /*b2d0*/  SHF.L.U32 R4, R0, 0x1f, RZ ;  /* 0x0000001f00047819 */ /* 0x000fe200000006ff */
[----:B------:R-:W-:Y:S01]  /*b2e0*/  BSSY B1, `(.L_x_225) ;  /* 0x0000005000017945 */ /* 0x000fe20003800000 */
[----:B------:R-:W-:Y:S02]  /*b2f0*/  LOP3.LUT P1, RZ, R19, 0x7f, RZ, 0xc0, !PT ;  /* 0x0000007f13ff7812 */ /* 0x000fe4000782c0ff */
[----:B-----5:R-:W1:Y:S11]  /*b300*/  SYNCS.PHASECHK.TRANS64.TRYWAIT P0, [R7+URZ+0x36d18], R4 ;  /* 0x036d1804070075a7 */ /* 0x020e76000800017f */
[----:B------:R-:W2:Y:S01]  /*b310*/  @!P1 LDC R5, c[0x0][0x500] ;  /* 0x00014000ff059b82 */ /* 0x000ea20000000800 */
[----:B-1----:R-:W-:Y:S05]  /*b320*/  @!P0 BRA `(.L_x_226) ;  /* 0x0000004400dc8947 */ /* 0x002fea0003800000 */
.L_x_315:
[----:B------:R-:W-:Y:S05]  /*b330*/  BSYNC B1 ;  /* 0x0000000000017941 */ /* 0x000fea0003800000 */
.L_x_225:
[----:B------:R-:W-:Y:S01]  /*b340*/  LOP3.LUT P0, RZ, R19, 0x7f, RZ, 0xc0, !PT ;  /* 0x0000007f13ff7812 */ /* 0x000fe2000780c0ff */
[----:B------:R-:W-:-:S04]  /*b350*/  UPRMT UR4, UR39, 0x9910, URZ ;  /* 0x0000991027047896 */ /* 0x000fc8000800003f */
[----:B------:R-:W-:-:S08]  /*b360*/  UISETP.NE.AND UP0, UPT, UR4, 0x2, UPT ;  /* 0x000000020400788c */ /* 0x000fd0000bf05270 */
[----:B--2---:R2:W-:Y:S01]  /*b370*/  @!P0 SYNCS.ARRIVE.TRANS64 RZ, [R7+URZ+0x36c80], R5 ;  /* 0x036c800507ff89a7 */ /* 0x0045e2000800003f */
[----:B------:R-:W-:-:S13]  /*b380*/  PLOP3.LUT P0, PT, PT, PT, UP0, 0x80, 0x0 ;  /* 0x000000000000781c */ /* 0x000fda0003f0f008 */
[----:B--2---:R-:W-:Y:S05]  /*b390*/  @P0 BRA `(.L_x_227) ;  /* 0x0000000000040947 */ /* 0x004fea0003800000 */
[----:B------:R-:W-:Y:S01]  /*b3a0*/  BPT.TRAP 0x1 ;  /* 0x000000040000795c */ /* 0x000fe20000300000 */
.L_x_227:
[----:B------:R-:W-:Y:S01]  /*b3b0*/  LOP3.LUT P0, RZ, R33, 0x1, RZ, 0xc0, !PT ;  /* 0x0000000121ff7812 */ /* 0x000fe2000780c0ff */
[----:B------:R-:W-:-:S12]  /*b3c0*/  BSSY B1, `(.L_x_228) ;  /* 0x0000003000017945 */ /* 0x000fd80003800000 */
[----:B------:R-:W-:Y:S05]  /*b3d0*/  @P0 BRA `(.L_x_229) ;  /* 0x0000000000040947 */ /* 0x000fea0003800000 */
[----:B------:R-:W-:Y:S01]  /*b3e0*/  BPT.TRAP 0x1 ;  /* 0x000000040000795c */ /* 0x000fe20000300000 */
.L_x_229:
[----:B------:R-:W-:Y:S05]  /*b3f0*/  BSYNC B1 ;  /* 0x0000000000017941 */ /* 0x000fea0003800000 */
.L_x_228:
[----:B------:R-:W-:-:S03]  /*b400*/  UMOV UR4, 0xffffffff ;  /* 0xffffffff00047882 */ /* 0x000fc60000000000 */
[----:B------:R-:W-:Y:S05]  /*b410*/  BRA.DIV UR4, `(.L_x_230) ;  /* 0x0000004604b47947 */ /* 0x000fea000b800000 */
[----:B------:R-:W-:-:S13]  /*b420*/  ELECT P6, URZ, PT ;  /* 0x00000000003f782f */ /* 0x000fda00038c0000 */
[----:B------:R-:W-:Y:S01]  /*b430*/  @P6 R2UR UR7, R16 ;  /* 0x00000000100762ca */ /* 0x000fe200000e0000 */
[----:B------:R-:W-:Y:S01]  /*b440*/  UMOV UR12, 0x0 ;  /* 0x00000000000c7882 */ /* 0x000fe20000000000 */
[----:B------:R-:W-:Y:S01]  /*b450*/  @P6 R2UR UR6, R9 ;  /* 0x00000000090662ca */ /* 0x000fe200000e0000 */
[----:B------:R-:W-:Y:S01]  /*b460*/  UMOV UR13, 0x10000000 ;  /* 0x10000000000d7882 */ /* 0x000fe20000000000 */
[----:B------:R-:W-:Y:S01]  /*b470*/  @P6 R2UR UR11, R17 ;  /* 0x00000000110b62ca */ /* 0x000fe200000e0000 */
[----:B------:R-:W-:Y:S01]  /*b480*/  UMOV UR14, 0x0 ;  /* 0x00000000000e7882 */ /* 0x000fe20000000000 */
[----:B------:R-:W-:Y:S01]  /*b490*/  @P6 R2UR UR10, R8 ;  /* 0x00000000080a62ca */ /* 0x000fe200000e0000 */
[----:B------:R-:W-:Y:S01]  /*b4a0*/  UMOV UR15, 0x10000000 ;  /* 0x10000000000f7882 */ /* 0x000fe20000000000 */
[----:B------:R-:W-:Y:S01]  /*b4b0*/  @P6 VIADD R11, R7, 0x36c80 ;  /* 0x00036c80070b6836 */ /* 0x000fe20000000000 */
[C---:B------:R-:W-:Y:S01]  /*b4c0*/  @P6 LEA R5, R3.reuse, UR37, 0xd ;  /* 0x0000002503056c11 */ /* 0x040fe2000f8e68ff */
[----:B------:R-:W-:Y:S01]  /*b4d0*/  VOTEU.ANY UP0, P6 ;  /* 0x00000000003f7886 */ /* 0x000fe20003000100 */
[----:B-1----:R-:W-:-:S02]  /*b4e0*/  @P6 LEA R4, R3, UR37, 0xb ;  /* 0x0000002503046c11 */ /* 0x002fc4000f8e58ff */
[----:B------:R-:W-:Y:S02]  /*b4f0*/  @P6 R2UR UR4, R5 ;  /* 0x00000000050462ca */ /* 0x000fe400000e0000 */
[C---:B------:R-:W-:Y:S01]  /*b500*/  @P6 R2UR UR5, R11.reuse ;  /* 0x000000000b0562ca */ /* 0x040fe200000e0000 */
[----:B------:R-:W-:Y:S01]  /*b510*/  @P6 VIADD R4, R4, 0x26000 ;  /* 0x0002600004046836 */ /* 0x000fe20000000000 */
[----:B------:R-:W-:-:S04]  /*b520*/  @P6 R2UR UR9, R11 ;  /* 0x000000000b0962ca */ /* 0x000fc800000e0000 */
[----:B------:R-:W-:-:S07]  /*b530*/  @P6 R2UR UR8, R4 ;  /* 0x00000000040862ca */ /* 0x000fce00000e0000 */
[----:B------:R1:W-:Y:S01]  /*b540*/  @UP0 UTMALDG.2D [UR4], [UR52], desc[UR12] ;  /* 0x00000c04340005b4 */ /* 0x0003e20008009000 */
[----:B------:R-:W-:Y:S01]  /*b550*/  VOTEU.ANY UP0, P6 ;  /* 0x00000000003f7886 */ /* 0x000fe20003000100 */
[----:B------:R-:W-:-:S04]  /*b560*/  ELECT P6, URZ, PT ;  /* 0x00000000003f782f */ /* 0x000fc800038c0000 */
[----:B------:R1:W-:Y:S02]  /*b570*/  @UP0 UTMALDG.2D [UR8], [UR50], desc[UR14] ;  /* 0x00000e08320005b4 */ /* 0x0003e40008009000 */
[----:B-1----:R-:W-:-:S07]  /*b580*/  NOP ;  /* 0x0000000000007918 */ /* 0x002fce0000000000 */
.L_x_320:
[----:B------:R-:W-:Y:S04]  /*b590*/  BSSY B1, `(.L_x_231) ;  /* 0x0000023000017945 */ /* 0x000fe80003800000 */
[----:B------:R-:W-:Y:S05]  /*b5a0*/  @!P6 BRA `(.L_x_232) ;  /* 0x000000000084e947 */ /* 0x000fea0003800000 */
[----:B------:R-:W-:Y:S01]  /*b5b0*/  ULDC UR7, c[0x0][0x7cc] ;  /* 0x0001f30000077ab9 */ /* 0x000fe20000000800 */
[----:B------:R-:W-:Y:S01]  /*b5c0*/  R2UR UR10, R10 ;  /* 0x000000000a0a72ca */ /* 0x000fe200000e0000 */
[----:B------:R-:W1:Y:S01]  /*b5d0*/  I2F.U32.RP R4, UR7 ;  /* 0x0000000700047d06 */ /* 0x000e620008209000 */
[----:B------:R-:W-:Y:S01]  /*b5e0*/  UMOV UR4, URZ ;  /* 0x0000003f00047c82 */ /* 0x000fe20008000000 */
[----:B------:R-:W-:Y:S01]  /*b5f0*/  R2UR UR8, R3 ;  /* 0x00000000030872ca */ /* 0x000fe200000e0000 */
[----:B------:R-:W-:Y:S01]  /*b600*/  UISETP.NE.U32.AND UP2, UPT, UR7, URZ, UPT ;  /* 0x0000003f0700728c */ /* 0x000fe2000bf45070 */
[----:B------:R-:W-:Y:S01]  /*b610*/  R2UR UR9, R7 ;  /* 0x00000000070972ca */ /* 0x000fe200000e0000 */
[----:B------:R-:W-:-:S03]  /*b620*/  UMOV UR12, URZ ;  /* 0x0000003f000c7c82 */ /* 0x000fc60008000000 */
[----:B-1----:R-:W1:Y:S07]  /*b630*/  MUFU.RCP R4, R4 ;  /* 0x0000000400047308 */ /* 0x002e6e0000001000 */
[----:B------:R-:W-:Y:S02]  /*b640*/  ULEA UR8, UR8, UR37, 0xa ;  /* 0x0000002508087291 */ /* 0x000fe4000f8e503f */
[----:B------:R-:W-:Y:S02]  /*b650*/  UIADD3 UR9, UR9, 0x36c80, URZ ;  /* 0x00036c8009097890 */ /* 0x000fe4000fffe03f */
[----:B------:R-:W-:Y:S01]  /*b660*/  UIADD3 UR8, UR8, 0x2f800, URZ ;  /* 0x0002f80008087890 */ /* 0x000fe2000fffe03f */
[----:B-1----:R-:W-:-:S06]  /*b670*/  VIADD R5, R4, 0xffffffe ;  /* 0x0ffffffe04057836 */ /* 0x002fcc0000000000 */
[----:B------:R-:W1:Y:S02]  /*b680*/  F2I.FTZ.U32.TRUNC.NTZ R5, R5 ;  /* 0x0000000500057305 */ /* 0x000e64000021f000 */
[----:B-1----:R-:W-:-:S13]  /*b690*/  R2UR UR5, R5 ;  /* 0x00000000050572ca */ /* 0x002fda00000e0000 */
[----:B------:R-:W-:-:S04]  /*b6a0*/  UIADD3 UR6, URZ, -UR5, URZ ;  /* 0x800000053f067290 */ /* 0x000fc8000fffe03f */
[----:B------:R-:W-:-:S04]  /*b6b0*/  UIMAD UR6, UR6, UR7, URZ ;  /* 0x00000007060672a4 */ /* 0x000fc8000f8e023f */
[----:B------:R-:W-:-:S03]  /*b6c0*/  UIMAD.WIDE.U32 UR4, UR5, UR6, UR4 ;  /* 0x00000006050472a5 */ /* 0x000fc6000f8e0004 */
[----:B------:R-:W-:Y:S01]  /*b6d0*/  R2UR UR6, R10 ;  /* 0x000000000a0672ca */ /* 0x000fe200000e0000 */
[----:B------:R-:W-:-:S03]  /*b6e0*/  UIMAD.WIDE.U32 UR10, UR5, UR10, URZ ;  /* 0x0000000a050a72a5 */ /* 0x000fc6000f8e003f */
[----:B------:R-:W-:Y:S01]  /*b6f0*/  UMOV UR5, 0x10000000 ;  /* 0x1000000000057882 */ /* 0x000fe20000000000 */
[----:B------:R-:W-:-:S03]  /*b700*/  UIADD3 UR4, -UR11, URZ, URZ ;  /* 0x0000003f0b047290 */ /* 0x000fc6000fffe13f */
[----:B------:R-:W-:-:S05]  /*b710*/  R2UR UR10, R16 ;  /* 0x00000000100a72ca */ /* 0x000fca00000e0000 */
[----:B------:R-:W-:-:S04]  /*b720*/  UIMAD UR4, UR7, UR4, UR6 ;  /* 0x00000004070472a4 */ /* 0x000fc8000f8e0206 */
[----:B------:R-:W-:-:S11]  /*b730*/  UISETP.GE.U32.AND UP0, UPT, UR4, UR7, UPT ;  /* 0x000000070400728c */ /* 0x000fd6000bf06070 */
[----:B------:R-:W-:Y:S02]  /*b740*/  @UP0 UIADD3 UR4, UR4, -UR7, URZ ;  /* 0x8000000704040290 */ /* 0x000fe4000fffe03f */
[----:B------:R-:W-:Y:S02]  /*b750*/  @UP0 UIADD3 UR11, UR11, 0x1, URZ ;  /* 0x000000010b0b0890 */ /* 0x000fe4000fffe03f */
[----:B------:R-:W-:-:S03]  /*b760*/  UISETP.GE.U32.AND UP1, UPT, UR4, UR7, UPT ;  /* 0x000000070400728c */ /* 0x000fc6000bf26070 */
[----:B------:R-:W-:-:S08]  /*b770*/  UMOV UR4, 0x0 ;  /* 0x0000000000047882 */ /* 0x000fd00000000000 */
[----:B------:R-:W-:Y:S02]  /*b780*/  @UP1 UIADD3 UR11, UR11, 0x1, URZ ;  /* 0x000000010b0b1890 */ /* 0x000fe4000fffe03f */
[----:B------:R-:W-:-:S09]  /*b790*/  @!UP2 ULOP3.LUT UR11, URZ, UR7, URZ, 0x33, !UPT ;  /* 0x000000073f0ba292 */ /* 0x000fd2000f8e333f */
[----:B------:R1:W-:Y:S02]  /*b7a0*/  UTMALDG.3D [UR8], [UR48], desc[UR4] ;  /* 0x00000408300075b4 */ /* 0x0003e40008011000 */
[----:B-1----:R-:W-:Y:S01]  /*b7b0*/  NOP ;  /* 0x0000000000007918 */ /* 0x002fe20000000000 */
.L_x_232:
[----:B------:R-:W-:Y:S05]  /*b7c0*/  BSYNC B1 ;  /* 0x0000000000017941 */ /* 0x000fea0003800000 */
.L_x_231:
[----:B------:R-:W-:Y:S02]  /*b7d0*/  VIADD R6, R6, 0xffffffff ;  /* 0xffffffff06067836 */ /* 0x000fe40000000000 */
[----:B------:R-:W-:Y:S02]  /*b7e0*/  VIADD R3, R3, 0x1 ;  /* 0x0000000103037836 */ /* 0x000fe40000000000 */
[----:B------:R-:W-:Y:S01]  /*b7f0*/  VIADD R10, R10, 0x1 ;  /* 0x000000010a0a7836 */ /* 0x000fe20000000000 */
[----:B------:R-:W-:Y:S01]  /*b800*/  ISETP.GT.AND P1, PT, R6, 0x1, PT ;  /* 0x000000010600780c */ /* 0x000fe20003f24270 */
[----:B------:R-:W-:Y:S01]  /*b810*/  VIADD R9, R9, 0x40 ;  /* 0x0000004009097836 */ /* 0x000fe20000000000 */
[----:B------:R-:W-:Y:S01]  /*b820*/  ISETP.NE.AND P0, PT, R3, 0x13, PT ;  /* 0x000000130300780c */ /* 0x000fe20003f05270 */
[----:B------:R-:W-:-:S03]  /*b830*/  VIADD R8, R8, 0x80 ;  /* 0x0000008008087836 */ /* 0x000fc60000000000 */
[----:B------:R-:W-:Y:S02]  /*b840*/  SEL R5, RZ, 0x1, P0 ;  /* 0x00000001ff057807 */ /* 0x000fe40000000000 */
[----:B------:R-:W-:Y:S02]  /*b850*/  SEL R3, R3, RZ, P0 ;  /* 0x000000ff03037207 */ /* 0x000fe40000000000 */
[----:B------:R-:W-:-:S03]  /*b860*/  LOP3.LUT R0, R0, R5, RZ, 0x3c, !PT ;  /* 0x0000000500007212 */ /* 0x000fc600078e3cff */
[----:B------:R-:W-:Y:S05]  /*b870*/  @P1 BRA `(.L_x_233) ;  /* 0xfffffff8008c1947 */ /* 0x000fea000383ffff */
.L_x_224:
[----:B------:R-:W-:Y:S05]  /*b880*/  BSYNC B0 ;  /* 0x0000000000007941 */ /* 0x000fea0003800000 */
.L_x_223:
[----:B------:R-:W-:Y:S01]  /*b890*/  LOP3.LUT P1, RZ, R25, 0xff, RZ, 0xc0, !PT ;  /* 0x000000ff19ff7812 */ /* 0x000fe2000782c0ff */
[----:B------:R-:W-:Y:S02]  /*b8a0*/  IMAD.IADD R5, R26, 0x1, R2 ;  /* 0x000000011a057824 */ /* 0x000fe400078e0202 */
[----:B------:R-:W-:Y:S02]  /*b8b0*/  IMAD.U32 R4, RZ, RZ, UR38 ;  /* 0x00000026ff047e24 */ /* 0x000fe4000f8e00ff */
[C---:B------:R-:W-:Y:S01]  /*b8c0*/  IMAD.WIDE.U32 R2, R5.reuse, -0x50d79435, RZ ;  /* 0xaf286bcb05027825 */ /* 0x040fe200078e00ff */
[C---:B------:R-:W-:Y:S02]  /*b8d0*/  ISETP.GT.U32.AND P0, PT, R5.reuse, 0x12, PT ;  /* 0x000000120500780c */ /* 0x040fe40003f04070 */
[----:B------:R-:W-:Y:S01]  /*b8e0*/  ISETP.NE.AND P2, PT, R4, 0x3, PT ;  /* 0x000000030400780c */ /* 0x000fe20003f45270 */
[----:B------:R-:W-:Y:S01]  /*b8f0*/  IMAD.IADD R2, R5, 0x1, -R3 ;  /* 0x0000000105027824 */ /* 0x000fe200078e0a03 */
[----:B------:R-:W-:-:S03]  /*b900*/  ISETP.LT.U32.AND P0, PT, R26, 0x13, P0 ;  /* 0x000000131a00780c */ /* 0x000fc60000701070 */
[----:B-----5:R-:W-:Y:S01]  /*b910*/  @P1 SYNCS.ARRIVE.TRANS64.A1T0 RZ, [UR37+0x36dd8], RZ ;  /* 0x036dd8ffffff19a7 */ /* 0x020fe20008100025 */
[----:B------:R-:W-:Y:S02]  /*b920*/  ISETP.GE.U32.AND P1, PT, R26, 0x13, PT ;  /* 0x000000131a00780c */ /* 0x000fe40003f26070 */
[----:B------:R-:W-:Y:S02]  /*b930*/  SEL R0, RZ, 0x1, !P0 ;  /* 0x00000001ff007807 */ /* 0x000fe40004000000 */
[----:B------:R-:W-:Y:S02]  /*b940*/  LEA.HI R2, R2, R3, RZ, 0x1f ;  /* 0x0000000302027211 */ /* 0x000fe400078ff8ff */
[----:B------:R-:W-:Y:S02]  /*b950*/  LOP3.LUT R23, R23, R0, RZ, 0x3c, !PT ;  /* 0x0000000017177212 */ /* 0x000fe400078e3cff */
[----:B------:R-:W-:-:S05]  /*b960*/  SHF.R.U32.HI R2, RZ, 0x4, R2 ;  /* 0x00000004ff027819 */ /* 0x000fca0000011602 */
[----:B------:R-:W-:Y:S01]  /*b970*/  @P1 LOP3.LUT R23, R23, 0x1, R2, 0x78, !PT ;  /* 0x0000000117171812 */ /* 0x000fe200078e7802 */
[----:B------:R-:W-:Y:S01]  /*b980*/  IMAD R2, R2, -0x13, R5 ;  /* 0xffffffed02027824 */ /* 0x000fe200078e0205 */
[----:B------:R-:W-:Y:S06]  /*b990*/  @!P2 BRA `(.L_x_234) ;  /* 0x000000000004a947 */ /* 0x000fec0003800000 */
[----:B------:R-:W-:Y:S01]  /*b9a0*/  BPT.TRAP 0x1 ;  /* 0x000000040000795c */ /* 0x000fe20000300000 */
.L_x_234:
[----:B------:R-:W-:Y:S01]  /*b9b0*/  LEA R3, R22, UR37, 0x3 ;  /* 0x0000002516037c11 */ /* 0x000fe2000f8e18ff */
[----:B------:R-:W-:Y:S01]  /*b9c0*/  BSSY B0, `(.L_x_235) ;  /* 0x0000005000007945 */ /* 0x000fe20003800000 */
[----:B------:R-:W-:Y:S02]  /*b9d0*/  SHF.L.U32 R0, R24, 0x1f, RZ ;  /* 0x0000001f18007819 */ /* 0x000fe400000006ff */
[----:B------:R-:W-:Y:S02]  /*b9e0*/  LEA R4, R22, UR37, 0x4 ;  /* 0x0000002516047c11 */ /* 0x000fe4000f8e20ff */
[----:B------:R-:W1:Y:S02]  /*b9f0*/  SYNCS.PHASECHK.TRANS64.TRYWAIT P0, [R3+URZ+0x36c00], R0 ;  /* 0x036c0000030075a7 */ /* 0x000e64000800017f */
[----:B-1----:R-:W-:Y:S05]  /*ba00*/  @!P0 BRA `(.L_x_236) ;  /* 0x0000004000c88947 */ /* 0x002fea0003800000 */
.L_x_321:
[----:B------:R-:W-:Y:S05]  /*ba10*/  BSYNC B0 ;  /* 0x0000000000007941 */ /* 0x000fea0003800000 */
.L_x_235:
[----:B------:R-:W2:Y:S01]  /*ba20*/  LDS.128 R4, [R4+0x36de0] ;  /* 0x036de00004047984 */ /* 0x000ea20000000c00 */
[----:B------:R-:W-:Y:S01]  /*ba30*/  @!PT LDS RZ, [RZ] ;  /* 0x00000000fffff984 */ /* 0x000fe20000000800 */
[----:B------:R-:W-:Y:S01]  /*ba40*/  @!PT LDS RZ, [RZ] ;  /* 0x00000000fffff984 */ /* 0x000fe20000000800 */
[----:B------:R-:W-:Y:S01]  /*ba50*/  @!PT LDS RZ, [RZ] ;  /* 0x00000000fffff984 */ /* 0x000fe20000000800 */
[----:B------:R-:W-:Y:S01]  /*ba60*/  @!PT LDS RZ, [RZ] ;  /* 0x00000000fffff984 */ /* 0x000fe20000000800 */
[----:B------:R3:W-:Y:S06]  /*ba70*/  MEMBAR.ALL.CTA ;  /* 0x0000000000007992 */ /* 0x0007ec0000008000 */
[----:B---3--:R-:W3:Y:S01]  /*ba80*/  FENCE.VIEW.ASYNC.S ;  /* 0x00000000000073c6 */ /* 0x008ee20000000000 */
[----:B--2---:R-:W-:Y:S02]  /*ba90*/  IMAD.MOV.U32 R17, RZ, RZ, R5 ;  /* 0x000000ffff117224 */ /* 0x004fe400078e0005 */
[----:B------:R-:W-:Y:S01]  /*baa0*/  IMAD.MOV.U32 R16, RZ, RZ, R4 ;  /* 0x000000ffff107224 */ /* 0x000fe200078e0004 */
[----:B---3--:R-:W-:Y:S06]  /*bab0*/  @!P2 BRA `(.L_x_237) ;  /* 0x000000000004a947 */ /* 0x008fec0003800000 */
[----:B------:R-:W-:Y:S01]  /*bac0*/  BPT.TRAP 0x1 ;  /* 0x000000040000795c */ /* 0x000fe20000300000 */
.L_x_237:
[----:B------:R-:W2:Y:S01]  /*bad0*/  S2R R5, SR_CgaCtaId ;  /* 0x0000000000057919 */ /* 0x000ea20000008800 */
[----:B------:R-:W-:Y:S01]  /*bae0*/  ISETP.NE.AND P0, PT, R7, RZ, PT ;  /* 0x000000ff0700720c */ /* 0x000fe20003f05270 */
[----:B-1----:R-:W-:Y:S01]  /*baf0*/  VIADD R0, R3, 0x36c40 ;  /* 0x00036c4003007836 */ /* 0x002fe20000000000 */
[CC--:B------:R-:W-:Y:S02]  /*bb00*/  ISETP.NE.AND P1, PT, R6.reuse, R18.reuse, PT ;  /* 0x000000120600720c */ /* 0x0c0fe40003f25270 */
[----:B------:R-:W-:Y:S02]  /*bb10*/  ISETP.EQ.OR P0, PT, R6, R18, !P0 ;  /* 0x000000120600720c */ /* 0x000fe40004702670 */
[----:B--2---:R-:W-:-:S04]  /*bb20*/  PRMT R0, R5, 0x654, R0 ;  /* 0x0000065405007816 */ /* 0x004fc80000000000 */
[----:B------:R1:W-:Y:S07]  /*bb30*/  SYNCS.ARRIVE.TRANS64.RED.A1T0 RZ, [R0+URZ], RZ ;  /* 0x000000ff00ff79a7 */ /* 0x0003ee000810043f */
[----:B------:R-:W-:Y:S05]  /*bb40*/  @P0 BRA `(.L_x_238) ;  /* 0x0000000800c40947 */ /* 0x000fea0003800000 */
[----:B------:R-:W2:Y:S02]  /*bb50*/  LDC.64 R10, c[0x0][0x290] ;  /* 0x0000a400ff0a7b82 */ /* 0x000ea40000000a00 */
[----:B--2---:R-:W-:-:S05]  /*bb60*/  IMAD.WIDE R10, R6, 0xc, R10 ;  /* 0x0000000c060a7825 */ /* 0x004fca00078e020a */
[----:B------:R2:W5:Y:S01]  /*bb70*/  LDG.E R32, desc[UR56][R10.64+0x8] ;  /* 0x000008380a207981 */ /* 0x000562000c1e1900 */
[----:B------:R-:W-:-:S03]  /*bb80*/  UMOV UR4, 0xffffffff ;  /* 0xffffffff00047882 */ /* 0x000fc60000000000 */
[----:B------:R-:W-:Y:S05]  /*bb90*/  BRA.DIV UR4, `(.L_x_239) ;  /* 0x0000004204787947 */ /* 0x000fea000b800000 */
[----:B------:R-:W-:-:S13]  /*bba0*/  ELECT P6, URZ, PT ;  /* 0x00000000003f782f */ /* 0x000fda00038c0000 */
.L_x_324:
[----:B------:R-:W-:Y:S04]  /*bbb0*/  BSSY B0, `(.L_x_240) ;  /* 0x0000093000007945 */ /* 0x000fe80003800000 */
[----:B------:R-:W-:Y:S05]  /*bbc0*/  @!P6 BRA `(.L_x_241) ;  /* 0x000000080044e947 */ /* 0x000fea0003800000 */
[C---:B------:R-:W-:Y:S01]  /*bbd0*/  IMAD.SHL.U32 R4, R6.reuse, 0x8, RZ ;  /* 0x0000000806047824 */ /* 0x040fe200078e00ff */
[----:B------:R-:W-:Y:S01]  /*bbe0*/  SHF.R.S32.HI R3, RZ, 0x1f, R6 ;  /* 0x0000001fff037819 */ /* 0x000fe20000011406 */
[----:B------:R-:W-:Y:S01]  /*bbf0*/  ULDC.64 UR4, c[0x0][0x788] ;  /* 0x0001e20000047ab9 */ /* 0x000fe20000000a00 */
[----:B------:R-:W-:Y:S01]  /*bc00*/  ULDC.64 UR6, c[0x0][0x798] ;  /* 0x0001e60000067ab9 */ /* 0x000fe20000000a00 */
[----:B------:R-:W-:Y:S01]  /*bc10*/  ULDC.64 UR8, c[0x0][0x7a8] ;  /* 0x0001ea0000087ab9 */ /* 0x000fe20000000a00 */
[----:B------:R-:W-:Y:S01]  /*bc20*/  SHF.L.U64.HI R5, R6, 0x3, R3 ;  /* 0x0000000306057819 */ /* 0x000fe20000010203 */
[----:B-1----:R-:W3:Y:S01]  /*bc30*/  LDG.E R0, desc[UR56][R10.64] ;  /* 0x000000380a007981 */ /* 0x002ee2000c1e1900 */
[C---:B------:R-:W-:Y:S02]  /*bc40*/  IADD3 R20, P0, R4.reuse, UR4, RZ ;  /* 0x0000000404147c10 */ /* 0x040fe4000ff1e0ff */
[C---:B------:R-:W-:Y:S02]  /*bc50*/  IADD3 R14, P2, R4.reuse, UR6, RZ ;  /* 0x00000006040e7c10 */ /* 0x040fe4000ff5e0ff */
[----:B------:R-:W-:-:S02]  /*bc60*/  IADD3 R12, P3, R4, UR8, RZ ;  /* 0x00000008040c7c10 */ /* 0x000fc4000ff7e0ff */
[C---:B------:R-:W-:Y:S01]  /*bc70*/  IADD3.X R21, R5.reuse, UR5, RZ, P0, !PT ;  /* 0x0000000505157c10 */ /* 0x040fe200087fe4ff */
[----:B------:R-:W-:Y:S01]  /*bc80*/  ULDC.64 UR4, c[0x0][0x790] ;  /* 0x0001e40000047ab9 */ /* 0x000fe20000000a00 */
[C---:B------:R-:W-:Y:S02]  /*bc90*/  IADD3.X R15, R5.reuse, UR7, RZ, P2, !PT ;  /* 0x00000007050f7c10 */ /* 0x040fe400097fe4ff */
[----:B------:R-:W-:Y:S02]  /*bca0*/  IADD3.X R13, R5, UR9, RZ, P3, !PT ;  /* 0x00000009050d7c10 */ /* 0x000fe40009ffe4ff */
[----:B------:R-:W4:Y:S04]  /*bcb0*/  LDG.E.64 R20, desc[UR56][R20.64] ;  /* 0x0000003814147981 */ /* 0x000f28000c1e1b00 */
[----:B------:R-:W2:Y:S04]  /*bcc0*/  LDG.E.64 R14, desc[UR56][R14.64] ;  /* 0x000000380e0e7981 */ /* 0x000ea8000c1e1b00 */
[----:B------:R-:W3:Y:S01]  /*bcd0*/  LDG.E.64 R12, desc[UR56][R12.64] ;  /* 0x000000380c0c7981 */ /* 0x000ee2000c1e1b00 */
[----:B------:R-:W-:-:S04]  /*bce0*/  IADD3 R8, P0, R4, UR4, RZ ;  /* 0x0000000404087c10 */ /* 0x000fc8000ff1e0ff */
[----:B------:R-:W-:Y:S01]  /*bcf0*/  IADD3.X R9, R5, UR5, RZ, P0, !PT ;  /* 0x0000000505097c10 */ /* 0x000fe200087fe4ff */
[----:B------:R-:W-:-:S05]  /*bd00*/  ULDC.64 UR4, c[0x0][0x7a0] ;  /* 0x0001e80000047ab9 */ /* 0x000fca0000000a00 */
[----:B------:R-:W3:Y:S01]  /*bd10*/  LDG.E.64 R8, desc[UR56][R8.64] ;  /* 0x0000003808087981 */ /* 0x000ee2000c1e1b00 */
[----:B------:R-:W-:-:S04]  /*bd20*/  IADD3 R4, P0, R4, UR4, RZ ;  /* 0x0000000404047c10 */ /* 0x000fc8000ff1e0ff */
[----:B------:R-:W-:Y:S01]  /*bd30*/  IADD3.X R5, R5, UR5, RZ, P0, !PT ;  /* 0x0000000505057c10 */ /* 0x000fe200087fe4ff */
[----:B------:R-:W-:-:S05]  /*bd40*/  ULDC.64 UR4, c[0x0][0x7b0] ;  /* 0x0001ec0000047ab9 */ /* 0x000fca0000000a00 */
[----:B------:R-:W3:Y:S04]  /*bd50*/  LDG.E.64 R4, desc[UR56][R4.64] ;  /* 0x0000003804047981 */ /* 0x000ee8000c1e1b00 */
[----:B----4-:R-:W-:Y:S04]  /*bd60*/  STS.64 [UR36], R20 ;  /* 0x00000014ff007988 */ /* 0x010fe80008000a24 */
[----:B--2---:R-:W-:Y:S04]  /*bd70*/  STS.64 [UR45], R14 ;  /* 0x0000000eff007988 */ /* 0x004fe80008000a2d */
[----:B---3--:R-:W-:Y:S04]  /*bd80*/  STS.64 [UR46], R12 ;  /* 0x0000000cff007988 */ /* 0x008fe80008000a2e */
[----:B------:R-:W1:Y:S01]  /*bd90*/  LDS R18, [UR36+0x1c] ;  /* 0x00001c24ff127984 */ /* 0x000e620008000800 */
[----:B------:R-:W-:-:S04]  /*bda0*/  SHF.R.U32.HI R25, RZ, 0x1, R9 ;  /* 0x00000001ff197819 */ /* 0x000fc80000011609 */
[----:B------:R-:W-:-:S04]  /*bdb0*/  LOP3.LUT R25, R25, 0x1fffffff, RZ, 0xc0, !PT ;  /* 0x1fffffff19197812 */ /* 0x000fc800078ec0ff */
[----:B------:R-:W-:-:S04]  /*bdc0*/  SHF.R.U32.HI R27, RZ, 0x4, R25 ;  /* 0x00000004ff1b7819 */ /* 0x000fc80000011619 */
[----:B-1----:R-:W-:Y:S02]  /*bdd0*/  LOP3.LUT R28, R18, 0xf, R27, 0xb8, !PT ;  /* 0x0000000f121c7812 */ /* 0x002fe400078eb81b */
[----:B------:R1:W2:Y:S04]  /*bde0*/  LDG.E R18, desc[UR56][R10.64+0x4] ;  /* 0x000004380a127981 */ /* 0x0002a8000c1e1900 */
[----:B------:R-:W-:Y:S04]  /*bdf0*/  STS [UR36+0x1c], R28 ;  /* 0x00001c1cff007988 */ /* 0x000fe80008000824 */
[----:B------:R-:W3:Y:S01]  /*be00*/  LDS R26, [UR36+0x1c] ;  /* 0x00001c24ff1a7984 */ /* 0x000ee20008000800 */
[----:B------:R-:W-:-:S04]  /*be10*/  LEA R20, P0, R6, UR4, 0x4 ;  /* 0x0000000406147c11 */ /* 0x000fc8000f8020ff */
[----:B------:R-:W-:Y:S02]  /*be20*/  LEA.HI.X R21, R6, UR5, R3, 0x4, P0 ;  /* 0x0000000506157c11 */ /* 0x000fe400080f2403 */
[----:B---3--:R-:W-:-:S03]  /*be30*/  LOP3.LUT R14, R26, 0xf0, RZ, 0xb8, !PT ;  /* 0x000000f01a0e7812 */ /* 0x008fc600078eb8ff */
[----:B------:R-:W3:Y:S04]  /*be40*/  LDG.E.64 R26, desc[UR56][R20.64] ;  /* 0x00000038141a7981 */ /* 0x000ee8000c1e1b00 */
[----:B------:R-:W-:Y:S04]  /*be50*/  STS [UR36+0x1c], R14 ;  /* 0x00001c0eff007988 */ /* 0x000fe80008000824 */
[----:B------:R-:W4:Y:S01]  /*be60*/  LDS R13, [UR36+0x1c] ;  /* 0x00001c24ff0d7984 */ /* 0x000f220008000800 */
[----:B------:R-:W-:-:S03]  /*be70*/  IMAD.U32 R12, RZ, RZ, UR36 ;  /* 0x00000024ff0c7e24 */ /* 0x000fc6000f8e00ff */
[----:B------:R-:W3:Y:S02]  /*be80*/  LDG.E.64 R20, desc[UR56][R20.64+0x8] ;  /* 0x0000083814147981 */ /* 0x000ee4000c1e1b00 */
[----:B------:R-:W-:Y:S02]  /*be90*/  SHF.R.U64 R12, R12, 0x4, RZ ;  /* 0x000000040c0c7819 */ /* 0x000fe400000012ff */
[----:B----4-:R-:W-:-:S05]  /*bea0*/  LOP3.LUT R13, R13, 0xf00, RZ, 0xb8, !PT ;  /* 0x00000f000d0d7812 */ /* 0x010fca00078eb8ff */
[----:B------:R-:W-:Y:S04]  /*beb0*/  STS.64 [UR36+0x18], R12 ;  /* 0x0000180cff007988 */ /* 0x000fe80008000a24 */
[----:B------:R-:W4:Y:S01]  /*bec0*/  LDS R3, [UR36+0x1c] ;  /* 0x00001c24ff037984 */ /* 0x000f220008000800 */
[----:B------:R-:W-:Y:S01]  /*bed0*/  SHF.R.U64 R28, R8, 0x1, R9 ;  /* 0x00000001081c7819 */ /* 0x000fe20000001209 */
[----:B------:R-:W-:Y:S01]  /*bee0*/  VIADD R9, R0, 0xffffffff ;  /* 0xffffffff00097836 */ /* 0x000fe20000000000 */
[----:B-1----:R-:W-:Y:S01]  /*bef0*/  CS2R R10, SRZ ;  /* 0x00000000000a7805 */ /* 0x002fe2000001ff00 */
[----:B-----5:R-:W-:Y:S01]  /*bf00*/  VIADD R8, R32, 0xffffffff ;  /* 0xffffffff20087836 */ /* 0x020fe20000000000 */
[----:B------:R-:W-:Y:S01]  /*bf10*/  SHF.R.U64 R25, R28, 0x4, R25 ;  /* 0x000000041c197819 */ /* 0x000fe20000001219 */
[----:B------:R-:W-:Y:S04]  /*bf20*/  STS [UR36+0x10], R12 ;  /* 0x0000100cff007988 */ /* 0x000fe80008000824 */
[----:B------:R-:W-:Y:S04]  /*bf30*/  STS.128 [UR36+0x20], R8 ;  /* 0x00002008ff007988 */ /* 0x000fe80008000c24 */
[----:B------:R-:W-:Y:S04]  /*bf40*/  STS [UR36+0x14], R12 ;  /* 0x0000140cff007988 */ /* 0x000fe80008000824 */
[----:B------:R-:W-:Y:S04]  /*bf50*/  STS [UR36+0xc], R25 ;  /* 0x00000c19ff007988 */ /* 0x000fe80008000824 */
[----:B------:R-:W-:Y:S01]  /*bf60*/  STS [UR36+0x30], RZ ;  /* 0x000030ffff007988 */ /* 0x000fe20008000824 */
[----:B----4-:R-:W-:-:S05]  /*bf70*/  LOP3.LUT R0, R3, 0xf000, RZ, 0xb8, !PT ;  /* 0x0000f00003007812 */ /* 0x010fca00078eb8ff */
[----:B------:R-:W-:Y:S04]  /*bf80*/  STS [UR36+0x1c], R0 ;  /* 0x00001c00ff007988 */ /* 0x000fe80008000824 */
[----:B------:R-:W1:Y:S01]  /*bf90*/  LDS R3, [UR45+0x1c] ;  /* 0x00001c2dff037984 */ /* 0x000e620008000800 */
[----:B------:R-:W-:-:S04]  /*bfa0*/  LOP3.LUT R29, R5, 0x1fffffff, RZ, 0xc0, !PT ;  /* 0x1fffffff051d7812 */ /* 0x000fc800078ec0ff */
[----:B------:R-:W-:-:S04]  /*bfb0*/  SHF.R.U32.HI R14, RZ, 0x4, R29 ;  /* 0x00000004ff0e7819 */ /* 0x000fc8000001161d */
[----:B-1----:R-:W-:Y:S01]  /*bfc0*/  LOP3.LUT R5, R3, 0xf, R14, 0xb8, !PT ;  /* 0x0000000f03057812 */ /* 0x002fe200078eb80e */
[----:B------:R-:W-:Y:S01]  /*bfd0*/  IMAD.U32 R10, RZ, RZ, UR45 ;  /* 0x0000002dff0a7e24 */ /* 0x000fe2000f8e00ff */
[----:B------:R-:W1:Y:S03]  /*bfe0*/  LDC R3, c[0x0][0x7c8] ;  /* 0x0001f200ff037b82 */ /* 0x000e660000000800 */
[----:B------:R-:W-:Y:S04]  /*bff0*/  STS [UR45+0x1c], R5 ;  /* 0x00001c05ff007988 */ /* 0x000fe8000800082d */
[----:B------:R-:W4:Y:S02]  /*c000*/  LDS R15, [UR45+0x1c] ;  /* 0x00001c2dff0f7984 */ /* 0x000f240008000800 */
[----:B----4-:R-:W-:-:S05]  /*c010*/  LOP3.LUT R15, R15, 0xf0, RZ, 0xb8, !PT ;  /* 0x000000f00f0f7812 */ /* 0x010fca00078eb8ff */
[----:B------:R-:W-:Y:S04]  /*c020*/  STS [UR45+0x1c], R15 ;  /* 0x00001c0fff007988 */ /* 0x000fe8000800082d */
[----:B------:R-:W4:Y:S01]  /*c030*/  LDS R11, [UR45+0x1c] ;  /* 0x00001c2dff0b7984 */ /* 0x000f220008000800 */
[----:B------:R-:W-:Y:S02]  /*c040*/  SHF.R.U64 R10, R10, 0x4, RZ ;  /* 0x000000040a0a7819 */ /* 0x000fe400000012ff */
[----:B----4-:R-:W-:-:S05]  /*c050*/  LOP3.LUT R11, R11, 0xf00, RZ, 0xb8, !PT ;  /* 0x00000f000b0b7812 */ /* 0x010fca00078eb8ff */
[----:B------:R-:W-:Y:S04]  /*c060*/  STS.64 [UR45+0x18], R10 ;  /* 0x0000180aff007988 */ /* 0x000fe80008000a2d */
[----:B------:R-:W4:Y:S01]  /*c070*/  LDS R0, [UR45+0x1c] ;  /* 0x00001c2dff007984 */ /* 0x000f220008000800 */
[----:B--2---:R-:W-:Y:S01]  /*c080*/  VIADD R13, R18, 0xffffffff ;  /* 0xffffffff120d7836 */ /* 0x004fe20000000000 */
[----:B------:R-:W-:Y:S01]  /*c090*/  SHF.R.U64 R18, R4, 0x4, R29 ;  /* 0x0000000404127819 */ /* 0x000fe2000000121d */
[----:B------:R-:W-:Y:S01]  /*c0a0*/  IMAD.MOV.U32 R12, RZ, RZ, R8 ;  /* 0x000000ffff0c7224 */ /* 0x000fe200078e0008 */
[----:B------:R-:W-:Y:S01]  /*c0b0*/  CS2R R14, SRZ ;  /* 0x00000000000e7805 */ /* 0x000fe2000001ff00 */
[----:B------:R-:W-:Y:S04]  /*c0c0*/  STS [UR45+0x10], R10 ;  /* 0x0000100aff007988 */ /* 0x000fe8000800082d */
[----:B------:R2:W-:Y:S04]  /*c0d0*/  STS.128 [UR45+0x20], R12 ;  /* 0x0000200cff007988 */ /* 0x0005e80008000c2d */
[----:B------:R3:W-:Y:S04]  /*c0e0*/  STS [UR45+0x14], R10 ;  /* 0x0000140aff007988 */ /* 0x0007e8000800082d */
[----:B------:R-:W-:Y:S04]  /*c0f0*/  STS [UR45+0xc], R18 ;  /* 0x00000c12ff007988 */ /* 0x000fe8000800082d */
[----:B------:R-:W-:Y:S01]  /*c100*/  STS [UR45+0x30], RZ ;  /* 0x000030ffff007988 */ /* 0x000fe2000800082d */
[----:B-1----:R-:W-:-:S02]  /*c110*/  IABS R8, R3 ;  /* 0x0000000300087213 */ /* 0x002fc40000000000 */
[----:B----4-:R-:W-:-:S05]  /*c120*/  LOP3.LUT R4, R0, 0xf000, RZ, 0xb8, !PT ;  /* 0x0000f00000047812 */ /* 0x010fca00078eb8ff */
[----:B------:R-:W-:Y:S04]  /*c130*/  STS [UR45+0x1c], R4 ;  /* 0x00001c04ff007988 */ /* 0x000fe8000800082d */
[----:B------:R-:W1:Y:S01]  /*c140*/  LDS R5, [UR46+0x1c] ;  /* 0x00001c2eff057984 */ /* 0x000e620008000800 */
[----:B--2---:R-:W2:Y:S01]  /*c150*/  I2F.RP R12, R8 ;  /* 0x00000008000c7306 */ /* 0x004ea20000209400 */
[----:B---3--:R-:W-:-:S04]  /*c160*/  SHF.L.U64.HI R0, R26, 0x3, R27 ;  /* 0x000000031a007819 */ /* 0x008fc8000001021b */
[----:B------:R-:W-:-:S04]  /*c170*/  LOP3.LUT R0, R0, 0x1fffffff, RZ, 0xc0, !PT ;  /* 0x1fffffff00007812 */ /* 0x000fc800078ec0ff */
[----:B------:R-:W-:Y:S01]  /*c180*/  SHF.R.U32.HI R10, RZ, 0x4, R0 ;  /* 0x00000004ff0a7819 */ /* 0x000fe20000011600 */
[----:B--2---:R-:W2:Y:S03]  /*c190*/  MUFU.RCP R12, R12 ;  /* 0x0000000c000c7308 */ /* 0x004ea60000001000 */
[----:B-1----:R-:W-:Y:S01]  /*c1a0*/  LOP3.LUT R10, R5, 0xf, R10, 0xb8, !PT ;  /* 0x0000000f050a7812 */ /* 0x002fe200078eb80a */
[----:B--2---:R-:W-:-:S04]  /*c1b0*/  VIADD R13, R12, 0xffffffe ;  /* 0x0ffffffe0c0d7836 */ /* 0x004fc80000000000 */
[----:B------:R-:W-:Y:S04]  /*c1c0*/  STS [UR46+0x1c], R10 ;  /* 0x00001c0aff007988 */ /* 0x000fe8000800082e */
[----:B------:R-:W1:Y:S01]  /*c1d0*/  LDS R11, [UR46+0x1c] ;  /* 0x00001c2eff0b7984 */ /* 0x000e620008000800 */
[----:B------:R-:W2:Y:S01]  /*c1e0*/  F2I.FTZ.U32.TRUNC.NTZ R5, R13 ;  /* 0x0000000d00057305 */ /* 0x000ea2000021f000 */
[----:B------:R-:W-:Y:S01]  /*c1f0*/  SHF.L.U64.HI R12, R20, 0x3, R21 ;  /* 0x00000003140c7819 */ /* 0x000fe20000010215 */
[----:B------:R-:W-:-:S03]  /*c200*/  IMAD.MOV.U32 R4, RZ, RZ, RZ ;  /* 0x000000ffff047224 */ /* 0x000fc600078e00ff */
[----:B------:R-:W-:Y:S01]  /*c210*/  LOP3.LUT R12, R12, 0x1fffffff, RZ, 0xc0, !PT ;  /* 0x1fffffff0c0c7812 */ /* 0x000fe200078ec0ff */
[----:B--2---:R-:W-:-:S04]  /*c220*/  IMAD.MOV R15, RZ, RZ, -R5 ;  /* 0x000000ffff0f7224 */ /* 0x004fc800078e0a05 */
[----:B------:R-:W-:-:S04]  /*c230*/  IMAD R15, R15, R8, RZ ;  /* 0x000000080f0f7224 */ /* 0x000fc800078e02ff */
[----:B------:R-:W-:Y:S01]  /*c240*/  IMAD.HI.U32 R15, R5, R15, R4 ;  /* 0x0000000f050f7227 */ /* 0x000fe200078e0004 */
[----:B------:R-:W-:-:S05]  /*c250*/  SHF.R.U32.HI R4, RZ, 0x4, R12 ;  /* 0x00000004ff047819 */ /* 0x000fca000001160c */
[----:B------:R-:W-:-:S05]  /*c260*/  IMAD.SHL.U32 R4, R4, 0x10, RZ ;  /* 0x0000001004047824 */ /* 0x000fca00078e00ff */
[----:B-1----:R-:W-:-:S05]  /*c270*/  LOP3.LUT R4, R11, 0xf0, R4, 0xb8, !PT ;  /* 0x000000f00b047812 */ /* 0x002fca00078eb804 */
[----:B------:R1:W-:Y:S04]  /*c280*/  STS [UR46+0x1c], R4 ;  /* 0x00001c04ff007988 */ /* 0x0003e8000800082e */
[----:B------:R-:W2:Y:S01]  /*c290*/  LDS R5, [UR46+0x1c] ;  /* 0x00001c2eff057984 */ /* 0x000ea20008000800 */
[----:B------:R-:W-:-:S04]  /*c2a0*/  IADD3 R10, R32, -0x1, R3 ;  /* 0xffffffff200a7810 */ /* 0x000fc80007ffe003 */
[----:B------:R-:W-:Y:S01]  /*c2b0*/  IABS R11, R10 ;  /* 0x0000000a000b7213 */ /* 0x000fe20000000000 */
[----:B-1----:R-:W-:-:S04]  /*c2c0*/  IMAD.U32 R4, RZ, RZ, UR46 ;  /* 0x0000002eff047e24 */ /* 0x002fc8000f8e00ff */
[----:B------:R-:W-:-:S04]  /*c2d0*/  IMAD.HI.U32 R13, R15, R11, RZ ;  /* 0x0000000b0f0d7227 */ /* 0x000fc800078e00ff */
[----:B------:R-:W-:Y:S01]  /*c2e0*/  IMAD.MOV R14, RZ, RZ, -R13 ;  /* 0x000000ffff0e7224 */ /* 0x000fe200078e0a0d */
[----:B------:R-:W-:-:S03]  /*c2f0*/  SHF.R.U64 R4, R4, 0x4, RZ ;  /* 0x0000000404047819 */ /* 0x000fc600000012ff */
[----:B------:R-:W-:-:S05]  /*c300*/  IMAD R11, R8, R14, R11 ;  /* 0x0000000e080b7224 */ /* 0x000fca00078e020b */
[----:B------:R-:W-:Y:S02]  /*c310*/  ISETP.GT.U32.AND P0, PT, R8, R11, PT ;  /* 0x0000000b0800720c */ /* 0x000fe40003f04070 */
[----:B--2---:R-:W-:-:S05]  /*c320*/  LOP3.LUT R5, R5, 0xf00, RZ, 0xb8, !PT ;  /* 0x00000f0005057812 */ /* 0x004fca00078eb8ff */
[----:B------:R1:W-:Y:S04]  /*c330*/  STS.64 [UR46+0x18], R4 ;  /* 0x00001804ff007988 */ /* 0x0003e80008000a2e */
[----:B------:R-:W2:Y:S02]  /*c340*/  LDS R14, [UR46+0x1c] ;  /* 0x00001c2eff0e7984 */ /* 0x000ea40008000800 */
[----:B------:R-:W-:Y:S01]  /*c350*/  @!P0 IMAD.IADD R11, R11, 0x1, -R8 ;  /* 0x000000010b0b8824 */ /* 0x000fe200078e0a08 */
[----:B------:R-:W-:-:S04]  /*c360*/  LOP3.LUT R10, R10, R3, RZ, 0x3c, !PT ;  /* 0x000000030a0a7212 */ /* 0x000fc800078e3cff */
[----:B------:R-:W-:Y:S01]  /*c370*/  ISETP.GE.U32.AND P2, PT, R11, R8, PT ;  /* 0x000000080b00720c */ /* 0x000fe20003f46070 */
[----:B------:R-:W-:Y:S01]  /*c380*/  @!P0 VIADD R13, R13, 0x1 ;  /* 0x000000010d0d8836 */ /* 0x000fe20000000000 */
[----:B------:R-:W-:Y:S02]  /*c390*/  ISETP.GE.AND P3, PT, R10, RZ, PT ;  /* 0x000000ff0a00720c */ /* 0x000fe40003f66270 */
[----:B------:R-:W-:Y:S01]  /*c3a0*/  ISETP.NE.AND P0, PT, R3, RZ, PT ;  /* 0x000000ff0300720c */ /* 0x000fe20003f05270 */
[----:B------:R-:W-:Y:S02]  /*c3b0*/  IMAD.SHL.U32 R26, R26, 0x8, RZ ;  /* 0x000000081a1a7824 */ /* 0x000fe400078e00ff */
[----:B------:R-:W-:-:S06]  /*c3c0*/  IMAD.SHL.U32 R20, R20, 0x8, RZ ;  /* 0x0000000814147824 */ /* 0x000fcc00078e00ff */
[----:B------:R-:W-:Y:S01]  /*c3d0*/  @P2 VIADD R13, R13, 0x1 ;  /* 0x000000010d0d2836 */ /* 0x000fe20000000000 */
[----:B-1----:R-:W-:-:S03]  /*c3e0*/  LOP3.LUT R5, R20, 0xfffffff8, RZ, 0xc0, !PT ;  /* 0xfffffff814057812 */ /* 0x002fc600078ec0ff */
[----:B------:R-:W-:Y:S01]  /*c3f0*/  @!P3 IMAD.MOV R13, RZ, RZ, -R13 ;  /* 0x000000ffff0db224 */ /* 0x000fe200078e0a0d */
[----:B------:R-:W-:Y:S02]  /*c400*/  @!P0 LOP3.LUT R13, RZ, R3, RZ, 0x33, !PT ;  /* 0x00000003ff0d8212 */ /* 0x000fe400078e33ff */
[----:B------:R-:W-:Y:S01]  /*c410*/  LOP3.LUT R3, R26, 0xfffffff8, RZ, 0xc0, !PT ;  /* 0xfffffff81a037812 */ /* 0x000fe200078ec0ff */
[----:B------:R-:W-:Y:S01]  /*c420*/  IMAD.MOV.U32 R8, RZ, RZ, R9 ;  /* 0x000000ffff087224 */ /* 0x000fe200078e0009 */
[----:B------:R-:W-:Y:S01]  /*c430*/  CS2R R10, SRZ ;  /* 0x00000000000a7805 */ /* 0x000fe2000001ff00 */
[----:B------:R-:W-:Y:S01]  /*c440*/  VIADD R9, R13, 0xffffffff ;  /* 0xffffffff0d097836 */ /* 0x000fe20000000000 */
[----:B------:R-:W-:Y:S02]  /*c450*/  SHF.R.U64 R3, R3, 0x4, R0 ;  /* 0x0000000403037819 */ /* 0x000fe40000001200 */
[----:B------:R-:W-:Y:S01]  /*c460*/  SHF.R.U64 R12, R5, 0x4, R12 ;  /* 0x00000004050c7819 */ /* 0x000fe2000000120c */
[----:B------:R3:W-:Y:S01]  /*c470*/  STS [UR46+0x14], R4 ;  /* 0x00001404ff007988 */ /* 0x0007e2000800082e */
[----:B--2---:R-:W-:-:S03]  /*c480*/  LOP3.LUT R0, R14, 0xf000, RZ, 0xb8, !PT ;  /* 0x0000f0000e007812 */ /* 0x004fc600078eb8ff */
[----:B------:R3:W-:Y:S04]  /*c490*/  STS.128 [UR46+0x20], R8 ;  /* 0x00002008ff007988 */ /* 0x0007e80008000c2e */
[----:B------:R3:W-:Y:S04]  /*c4a0*/  STS [UR46+0xc], R3 ;  /* 0x00000c03ff007988 */ /* 0x0007e8000800082e */
[----:B------:R3:W-:Y:S04]  /*c4b0*/  STS [UR46+0x10], R12 ;  /* 0x0000100cff007988 */ /* 0x0007e8000800082e */
[----:B------:R3:W-:Y:S04]  /*c4c0*/  STS [UR46+0x1c], R0 ;  /* 0x00001c00ff007988 */ /* 0x0007e8000800082e */
[----:B------:R-:W-:Y:S01]  /*c4d0*/  STS [UR46+0x30], RZ ;  /* 0x000030ffff007988 */ /* 0x000fe2000800082e */
.L_x_241:
[----:B------:R-:W-:Y:S05]  /*c4e0*/  BSYNC B0 ;  /* 0x0000000000007941 */ /* 0x000fea0003800000 */
.L_x_240:
[----:B------:R-:W-:-:S03]  /*c4f0*/  UMOV UR4, 0xffffffff ;  /* 0xffffffff00047882 */ /* 0x000fc60000000000 */
[----:B------:R-:W-:Y:S05]  /*c500*/  BRA.DIV UR4, `(.L_x_242) ;  /* 0x0000003a043c7947 */ /* 0x000fea000b800000 */
[----:B------:R-:W-:Y:S01]  /*c510*/  ELECT P6, URZ, PT ;  /* 0x00000000003f782f */ /* 0x000fe200038c0000 */
[----:B------:R-:W-:-:S12]  /*c520*/  NOP ;  /* 0x0000000000007918 */ /* 0x000fd80000000000 */
.L_x_328:
[----:B-1-3--:R-:W1:Y:S02]  /*c530*/  S2R R0, SR_LANEID ;  /* 0x0000000000007919 */ /* 0x00ae640000000000 */
[----:B-1----:R-:W-:-:S05]  /*c540*/  IMAD.SHL.U32 R0, R0, 0x4, RZ ;  /* 0x0000000400007824 */ /* 0x002fca00078e00ff */
[----:B------:R1:W3:Y:S01]  /*c550*/  LDS R3, [R0+UR36] ;  /* 0x0000002400037984 */ /* 0x0002e20008000800 */
[C---:B--2---:R-:W-:Y:S02]  /*c560*/  IADD3 R10, P0, R0.reuse, UR52, RZ ;  /* 0x00000034000a7c10 */ /* 0x044fe4000ff1e0ff */
[C---:B------:R-:W-:Y:S01]  /*c570*/  IADD3 R8, P2, R0.reuse, UR50, RZ ;  /* 0x0000003200087c10 */ /* 0x040fe2000ff5e0ff */
[----:B------:R1:W2:Y:S01]  /*c580*/  LDS R13, [R0+UR36+0x80] ;  /* 0x00008024000d7984 */ /* 0x0002a20008000800 */
[----:B------:R-:W-:-:S03]  /*c590*/  IADD3 R4, P3, R0, UR48, RZ ;  /* 0x0000003000047c10 */ /* 0x000fc6000ff7e0ff */
[----:B------:R1:W4:Y:S01]  /*c5a0*/  LDS R15, [R0+UR36+0x100] ;  /* 0x00010024000f7984 */ /* 0x0003220008000800 */
[----:B------:R-:W-:Y:S09]  /*c5b0*/  @!P6 BRA `(.L_x_243) ;  /* 0x000000000008e947 */ /* 0x000ff20003800000 */
[----:B------:R0:W-:Y:S01]  /*c5c0*/  UTMACMDFLUSH ;  /* 0x00000000000079b7 */ /* 0x0001e20000000000 */
[----:B------:R-:W-:-:S04]  /*c5d0*/  DEPBAR.LE SB0, 0x0 ;  /* 0x000080000000791a */ /* 0x000fc80000000000 */
.L_x_243:
[----:B------:R-:W-:Y:S01]  /*c5e0*/  IMAD.X R11, RZ, RZ, UR53, P0 ;  /* 0x00000035ff0b7e24 */ /* 0x000fe200080e06ff */
[----:B------:R-:W-:Y:S05]  /*c5f0*/  WARPSYNC.ALL ;  /* 0x0000000000007948 */ /* 0x000fea0003800000 */
[----:B------:R-:W-:Y:S01]  /*c600*/  IMAD.X R9, RZ, RZ, UR51, P2 ;  /* 0x00000033ff097e24 */ /* 0x000fe200090e06ff */
[----:B---3--:R3:W5:Y:S01]  /*c610*/  ATOMG.E.EXCH.STRONG.GPU PT, RZ, [R10], R3 ;  /* 0x000000030aff73a8 */ /* 0x00876200041ee100 */
[----:B------:R-:W-:-:S03]  /*c620*/  IMAD.X R5, RZ, RZ, UR49, P3 ;  /* 0x00000031ff057e24 */ /* 0x000fc600098e06ff */
[----:B--2---:R3:W5:Y:S04]  /*c630*/  ATOMG.E.EXCH.STRONG.GPU PT, RZ, [R8], R13 ;  /* 0x0000000d08ff73a8 */ /* 0x00476800041ee100 */
[----:B----4-:R3:W5:Y:S01]  /*c640*/  ATOMG.E.EXCH.STRONG.GPU PT, RZ, [R4], R15 ;  /* 0x0000000f04ff73a8 */ /* 0x01076200041ee100 */
[----:B------:R-:W-:-:S07]  /*c650*/  IMAD.MOV.U32 R18, RZ, RZ, R6 ;  /* 0x000000ffff127224 */ /* 0x000fce00078e0006 */
.L_x_238:
[----:B------:R-:W-:Y:S01]  /*c660*/  ISETP.NE.AND P2, PT, R7, RZ, PT ;  /* 0x000000ff0700720c */ /* 0x000fe20003f45270 */
[----:B------:R-:W-:Y:S01]  /*c670*/  VIADD R22, R22, 0x1 ;  /* 0x0000000116167836 */ /* 0x000fe20000000000 */
[----:B-1----:R-:W-:Y:S02]  /*c680*/  SEL R0, RZ, 0x1, !P1 ;  /* 0x00000001ff007807 */ /* 0x002fe40004800000 */
[----:B------:R-:W-:Y:S02]  /*c690*/  PRMT R25, RZ, 0x7610, R25 ;  /* 0x00007610ff197816 */ /* 0x000fe40000000019 */
[----:B------:R-:W-:-:S04]  /*c6a0*/  ISETP.NE.AND P0, PT, R22, 0x8, PT ;  /* 0x000000081600780c */ /* 0x000fc80003f05270 */
[----:B---3--:R-:W-:Y:S02]  /*c6b0*/  SEL R3, RZ, 0x1, P0 ;  /* 0x00000001ff037807 */ /* 0x008fe40000000000 */
[----:B------:R-:W-:Y:S02]  /*c6c0*/  SEL R22, R22, RZ, P0 ;  /* 0x000000ff16167207 */ /* 0x000fe40000000000 */
[----:B------:R-:W-:Y:S01]  /*c6d0*/  LOP3.LUT R24, R24, R3, RZ, 0x3c, !PT ;  /* 0x0000000318187212 */ /* 0x000fe200078e3cff */
[----:B------:R-:W-:Y:S06]  /*c6e0*/  @P2 BRA `(.L_x_244) ;  /* 0xffffffe400ec2947 */ /* 0x000fec000383ffff */
[----:B------:R-:W-:Y:S05]  /*c6f0*/  BSYNC B6 ;  /* 0x0000000000067941 */ /* 0x000fea0003800000 */
.L_x_218:
[----:B------:R-:W-:-:S03]  /*c700*/  UMOV UR4, 0xffffffff ;  /* 0xffffffff00047882 */ /* 0x000fc60000000000 */
[----:B------:R-:W-:Y:S05]  /*c710*/  BRA.DIV UR4, `(.L_x_245) ;  /* 0x0000003604e87947 */ /* 0x000fea000b800000 */
[----:B-----5:R-:W-:-:S13]  /*c720*/  ELECT P6, URZ, PT ;  /* 0x00000000003f782f */ /* 0x020fda00038c0000 */
.L_x_331:
[----:B------:R-:W-:Y:S04]  /*c730*/  BSSY B0, `(.L_x_246) ;  /* 0x00000b1000007945 */ /* 0x000fe80003800000 */
[----:B------:R-:W-:Y:S05]  /*c740*/  @!P6 BRA `(.L_x_247) ;  /* 0x0000000800bce947 */ /* 0x000fea0003800000 */
[----:B------:R-:W-:-:S04]  /*c750*/  ULOP3.LUT UR4, UR41, 0x2, URZ, 0xfc, !UPT ;  /* 0x0000000229047892 */ /* 0x000fc8000f8efc3f */
[----:B------:R-:W-:-:S06]  /*c760*/  UISETP.NE.AND UP0, UPT, UR4, 0x3, UPT ;  /* 0x000000030400788c */ /* 0x000fcc000bf05270 */
[----:B------:R-:W-:-:S13]  /*c770*/  PLOP3.LUT P0, PT, PT, PT, UP0, 0x80, 0x0 ;  /* 0x000000000000781c */ /* 0x000fda0003f0f008 */
[----:B------:R-:W-:Y:S05]  /*c780*/  @!P0 BRA `(.L_x_248) ;  /* 0x0000000000048947 */ /* 0x000fea0003800000 */
[----:B------:R-:W-:Y:S01]  /*c790*/  BPT.TRAP 0x1 ;  /* 0x000000040000795c */ /* 0x000fe20000300000 */
.L_x_248:
[----:B------:R-:W-:Y:S01]  /*c7a0*/  IMAD.U32 R3, RZ, RZ, UR37 ;  /* 0x00000025ff037e24 */ /* 0x000fe2000f8e00ff */
[----:B------:R-:W-:-:S03]  /*c7b0*/  SHF.L.U32 R4, R23, 0x1f, RZ ;  /* 0x0000001f17047819 */ /* 0x000fc600000006ff */
[----:B------:R-:W-:-:S04]  /*c7c0*/  VIADD R3, R3, 0x36d18 ;  /* 0x00036d1803037836 */ /* 0x000fc80000000000 */
[C---:B------:R-:W-:Y:S02]  /*c7d0*/  IMAD R7, R2.reuse, 0x8, R3 ;  /* 0x0000000802077824 */ /* 0x040fe400078e0203 */
[----:B------:R-:W-:Y:S02]  /*c7e0*/  VIADD R2, R2, 0x1 ;  /* 0x0000000102027836 */ /* 0x000fe40000000000 */
[----:B------:R-:W1:Y:S03]  /*c7f0*/  SYNCS.PHASECHK.TRANS64.TRYWAIT P0, [R7+URZ], R4 ;  /* 0x00000004070075a7 */ /* 0x000e66000800017f */
[----:B------:R-:W-:-:S04]  /*c800*/  ISETP.NE.AND P1, PT, R2, 0x13, PT ;  /* 0x000000130200780c */ /* 0x000fc80003f25270 */
[----:B------:R-:W-:Y:S02]  /*c810*/  SEL R0, RZ, 0x1, P1 ;  /* 0x00000001ff007807 */ /* 0x000fe40000800000 */
[----:B------:R-:W-:Y:S02]  /*c820*/  SEL R2, R2, RZ, P1 ;  /* 0x000000ff02027207 */ /* 0x000fe40000800000 */
[----:B------:R-:W-:-:S03]  /*c830*/  LOP3.LUT R23, R23, R0, RZ, 0x3c, !PT ;  /* 0x0000000017177212 */ /* 0x000fc600078e3cff */
[----:B------:R-:W-:Y:S01]  /*c840*/  IMAD R6, R2, 0x8, R3 ;  /* 0x0000000802067824 */ /* 0x000fe200078e0203 */
[----:B------:R-:W-:Y:S01]  /*c850*/  SHF.L.U32 R5, R23, 0x1f, RZ ;  /* 0x0000001f17057819 */ /* 0x000fe200000006ff */
[----:B-1----:R-:W-:Y:S06]  /*c860*/  @!P0 BRA `(.L_x_249) ;  /* 0x0000003400b48947 */ /* 0x002fec0003800000 */
.L_x_332:
[----:B------:R-:W2:Y:S01]  /*c870*/  SYNCS.PHASECHK.TRANS64.TRYWAIT P0, [R6+URZ], R5 ;  /* 0x00000005060075a7 */ /* 0x000ea2000800017f */
[----:B------:R-:W-:-:S05]  /*c880*/  VIADD R0, R2, 0x1 ;  /* 0x0000000102007836 */ /* 0x000fca0000000000 */
[----:B------:R-:W-:-:S04]  /*c890*/  ISETP.NE.AND P1, PT, R0, 0x13, PT ;  /* 0x000000130000780c */ /* 0x000fc80003f25270 */
[----:B------:R-:W-:Y:S02]  /*c8a0*/  SEL R2, RZ, 0x1, P1 ;  /* 0x00000001ff027807 */ /* 0x000fe40000800000 */
[----:B------:R-:W-:Y:S02]  /*c8b0*/  SEL R0, R0, RZ, P1 ;  /* 0x000000ff00007207 */ /* 0x000fe40000800000 */
[----:B------:R-:W-:-:S03]  /*c8c0*/  LOP3.LUT R23, R23, R2, RZ, 0x3c, !PT ;  /* 0x0000000217177212 */ /* 0x000fc600078e3cff */
[----:B-1----:R-:W-:Y:S01]  /*c8d0*/  IMAD R7, R0, 0x8, R3 ;  /* 0x0000000800077824 */ /* 0x002fe200078e0203 */
[----:B------:R-:W-:Y:S01]  /*c8e0*/  SHF.L.U32 R4, R23, 0x1f, RZ ;  /* 0x0000001f17047819 */ /* 0x000fe200000006ff */
[----:B--2---:R-:W-:Y:S06]  /*c8f0*/  @!P0 BRA `(.L_x_250) ;  /* 0x0000003400a48947 */ /* 0x004fec0003800000 */
.L_x_333:
        /* <DEDUP_REMOVED lines=9> */
.L_x_334:
        /* <DEDUP_REMOVED lines=9> */
.L_x_335:
        /* <DEDUP_REMOVED lines=9> */
.L_x_336:
        /* <DEDUP_REMOVED lines=9> */
.L_x_337:
        /* <DEDUP_REMOVED lines=9> */
.L_x_338:
        /* <DEDUP_REMOVED lines=9> */
.L_x_339:
        /* <DEDUP_REMOVED lines=9> */
.L_x_340:
        /* <DEDUP_REMOVED lines=9> */
.L_x_341:
        /* <DEDUP_REMOVED lines=9> */
.L_x_342:
        /* <DEDUP_REMOVED lines=9> */
.L_x_343:
        /* <DEDUP_REMOVED lines=9> */
.L_x_344:
        /* <DEDUP_REMOVED lines=9> */
.L_x_345:
        /* <DEDUP_REMOVED lines=9> */
.L_x_346:
        /* <DEDUP_REMOVED lines=9> */
.L_x_347:
        /* <DEDUP_REMOVED lines=9> */
.L_x_348:
[----:B------:R-:W2:Y:S01]  /*d170*/  SYNCS.PHASECHK.TRANS64.TRYWAIT P0, [R6+URZ], R5 ;  /* 0x00000005060075a7 */ /* 0x000ea2000800017f */
[----:B------:R-:W-:-:S05]  /*d180*/  VIADD R0, R0, 0x1 ;  /* 0x0000000100007836 */ /* 0x000fca0000000000 */
[----:B------:R-:W-:-:S04]  /*d190*/  ISETP.NE.AND P1, PT, R0, 0x13, PT ;  /* 0x000000130000780c */ /* 0x000fc80003f25270 */
[----:B------:R-:W-:Y:S02]  /*d1a0*/  SEL R2, RZ, 0x1, P1 ;  /* 0x00000001ff027807 */ /* 0x000fe40000800000 */
[----:B------:R-:W-:Y:S02]  /*d1b0*/  SEL R0, R0, RZ, P1 ;  /* 0x000000ff00007207 */ /* 0x000fe40000800000 */
[----:B------:R-:W-:Y:S01]  /*d1c0*/  LOP3.LUT R2, R23, R2, RZ, 0x3c, !PT ;  /* 0x0000000217027212 */ /* 0x000fe200078e3cff */
[----:B--2---:R-:W-:Y:S06]  /*d1d0*/  @!P0 BRA `(.L_x_266) ;  /* 0x0000003000ac8947 */ /* 0x004fec0003800000 */
.L_x_349:
[----:B------:R-:W-:Y:S01]  /*d1e0*/  IMAD R3, R0, 0x8, R3 ;  /* 0x0000000800037824 */ /* 0x000fe200078e0203 */
[----:B------:R-:W-:-:S07]  /*d1f0*/  SHF.L.U32 R0, R2, 0x1f, RZ ;  /* 0x0000001f02007819 */ /* 0x000fce00000006ff */
.L_x_267:
[----:B---3--:R3:W4:Y:S02]  /*d200*/  SYNCS.PHASECHK.TRANS64.TRYWAIT P0, [R3+URZ], R0 ;  /* 0x00000000030075a7 */ /* 0x008724000800017f */
[----:B----4-:R-:W-:Y:S05]  /*d210*/  @!P0 NANOSLEEP.SYNCS 0x989680 ;  /* 0x009896800000895d */ /* 0x010fea0003900000 */
[----:B------:R-:W4:Y:S02]  /*d220*/  @!P0 SYNCS.PHASECHK.TRANS64 P0, [R3+URZ], R0 ;  /* 0x00000000030085a7 */ /* 0x000f24000800007f */
[----:B----4-:R-:W-:Y:S05]  /*d230*/  @!P0 BRA `(.L_x_267) ;  /* 0xfffffffc00f08947 */ /* 0x010fea000383ffff */
.L_x_247:
[----:B------:R-:W-:Y:S05]  /*d240*/  BSYNC B0 ;  /* 0x0000000000007941 */ /* 0x000fea0003800000 */
.L_x_246:
[----:B------:R-:W-:Y:S05]  /*d250*/  EXIT ;  /* 0x000000000000794d */ /* 0x000fea0003800000 */
.L_x_175:
[----:B------:R-:W1:Y:S01]  /*d260*/  S2UR UR34, SR_CTAID.X ;  /* 0x00000000002279c3 */ /* 0x000e620000002500 */
[----:B------:R-:W-:Y:S01]  /*d270*/  ULDC.64 UR10, c[0x0][0xb60] ;  /* 0x0002d800000a7ab9 */ /* 0x000fe20000000a00 */
[----:B------:R-:W-:Y:S01]  /*d280*/  ULDC.64 UR20, c[0x0][0xb48] ;  /* 0x0002d20000147ab9 */ /* 0x000fe20000000a00 */
[----:B------:R-:W-:Y:S02]  /*d290*/  UIADD3 UR32, UP3, UR10, -0x1, URZ ;  /* 0xffffffff0a207890 */ /* 0x000fe4000ff7e03f */
[----:B------:R-:W-:Y:S02]  /*d2a0*/  UIADD3 UR33, UP1, UR20, -0x1, URZ ;  /* 0xffffffff14217890 */ /* 0x000fe4000ff3e03f */
[----:B------:R-:W-:Y:S01]  /*d2b0*/  UIADD3.X UR20, UR11, -0x1, URZ, UP3, !UPT ;  /* 0xffffffff0b147890 */ /* 0x000fe20009ffe43f */
[----:B------:R-:W3:Y:S01]  /*d2c0*/  @UP2 S2UR UR34, SR_CTAID.Y ;  /* 0x00000000002229c3 */ /* 0x000ee20000002600 */
[----:B------:R-:W-:Y:S01]  /*d2d0*/  ULDC UR18, c[0x0][0xbb4] ;  /* 0x0002ed0000127ab9 */ /* 0x000fe20000000800 */
[----:B------:R-:W-:Y:S01]  /*d2e0*/  ULDC UR15, c[0x0][0xb84] ;  /* 0x0002e100000f7ab9 */ /* 0x000fe20000000800 */
[----:B------:R-:W-:Y:S01]  /*d2f0*/  ULDC UR17, c[0x0][0xbb8] ;  /* 0x0002ee0000117ab9 */ /* 0x000fe20000000800 */
[----:B------:R-:W-:Y:S01]  /*d300*/  UMOV UR7, 0xffffffff ;  /* 0xffffffff00077882 */ /* 0x000fe20000000000 */
[----:B------:R-:W-:Y:S01]  /*d310*/  UMOV UR11, 0x1 ;  /* 0x00000001000b7882 */ /* 0x000fe20000000000 */
[----:B------:R-:W-:-:S02]  /*d320*/  USHF.L.U32 UR18, UR18, UR15, URZ ;  /* 0x0000000f12127299 */ /* 0x000fc4000800063f */
[----:B------:R-:W-:Y:S02]  /*d330*/  USHF.L.U32 UR17, UR17, UR15, URZ ;  /* 0x0000000f11117299 */ /* 0x000fe4000800063f */
[----:B------:R-:W-:Y:S01]  /*d340*/  USHF.L.U32 UR12, UR7, UR15, URZ ;  /* 0x0000000f070c7299 */ /* 0x000fe2000800063f */
[----:B------:R-:W-:Y:S01]  /*d350*/  ULDC UR10, c[0x0][0xc] ;  /* 0x00000300000a7ab9 */ /* 0x000fe20000000800 */
[----:B------:R-:W-:Y:S01]  /*d360*/  USHF.L.U32 UR15, UR11, UR15, URZ ;  /* 0x0000000f0b0f7299 */ /* 0x000fe2000800063f */
[----:B------:R-:W-:Y:S02]  /*d370*/  ULDC UR16, c[0x0][0xb28] ;  /* 0x0002ca0000107ab9 */ /* 0x000fe40000000800 */
[----:B------:R-:W-:Y:S01]  /*d380*/  ULDC UR11, c[0x0][0x10] ;  /* 0x00000400000b7ab9 */ /* 0x000fe20000000800 */
[----:B------:R-:W-:Y:S01]  /*d390*/  ULDC UR7, c[0x0][0x14] ;  /* 0x0000050000077ab9 */ /* 0x000fe20000000800 */
[----:B------:R-:W-:Y:S02]  /*d3a0*/  UIMAD.WIDE.U32 UR10, UR10, UR11, URZ ;  /* 0x0000000b0a0a72a5 */ /* 0x000fe4000f8e003f */
[----:B------:R-:W-:-:S02]  /*d3b0*/  UIADD3.X UR21, UR21, -0x1, URZ, UP1, !UPT ;  /* 0xffffffff15157890 */ /* 0x000fc40008ffe43f */
[----:B------:R-:W-:Y:S02]  /*d3c0*/  UIMAD.WIDE.U32 UR24, UR10, UR7, URZ ;  /* 0x000000070a1872a5 */ /* 0x000fe4000f8e003f */
[----:B------:R-:W-:Y:S02]  /*d3d0*/  UIMAD UR11, UR11, UR7, URZ ;  /* 0x000000070b0b72a4 */ /* 0x000fe4000f8e023f */
[----:B------:R-:W-:Y:S02]  /*d3e0*/  ULOP3.LUT UR19, UR40, 0x2, URZ, 0xfc, !UPT ;  /* 0x0000000228137892 */ /* 0x000fe4000f8efc3f */
[----:B------:R-:W-:Y:S02]  /*d3f0*/  UIADD3 UR16, UR16, -0x1, URZ ;  /* 0xffffffff10107890 */ /* 0x000fe4000fffe03f */
[----:B------:R-:W-:Y:S02]  /*d400*/  UIADD3 UR14, UR18, -0x1, URZ ;  /* 0xffffffff120e7890 */ /* 0x000fe4000fffe03f */
[----:B------:R-:W-:-:S02]  /*d410*/  UIADD3 UR13, UR17, -0x1, URZ ;  /* 0xffffffff110d7890 */ /* 0x000fc4000fffe03f */
[----:B------:R-:W-:Y:S02]  /*d420*/  ULOP3.LUT UR12, URZ, UR12, URZ, 0x33, !UPT ;  /* 0x0000000c3f0c7292 */ /* 0x000fe4000f8e333f */
[----:B------:R-:W-:Y:S01]  /*d430*/  UIADD3 UR11, UR25, UR11, URZ ;  /* 0x0000000b190b7290 */ /* 0x000fe2000fffe03f */
[----:B------:R-:W-:Y:S01]  /*d440*/  UMOV UR10, 0x1 ;  /* 0x00000001000a7882 */ /* 0x000fe20000000000 */
[----:B-1-3--:R-:W-:-:S10]  /*d450*/  UMOV UR7, URZ ;  /* 0x0000003f00077c82 */ /* 0x00afd40008000000 */
.L_x_288:
[----:B------:R-:W-:Y:S01]  /*d460*/  UIADD3 UR8, UP1, UR8, UR24, URZ ;  /* 0x0000001808087290 */ /* 0x000fe2000ff3e03f */
[----:B------:R-:W-:Y:S01]  /*d470*/  LOP3.LUT P2, RZ, R33, 0x2, RZ, 0xc0, !PT ;  /* 0x0000000221ff7812 */ /* 0x000fe2000784c0ff */
[----:B------:R-:W-:Y:S01]  /*d480*/  ULDC.64 UR26, c[0x0][0xb78] ;  /* 0x0002de00001a7ab9 */ /* 0x000fe20000000a00 */
[----:B------:R-:W-:Y:S01]  /*d490*/  UMOV UR28, 0xffffffff ;  /* 0xffffffff001c7882 */ /* 0x000fe20000000000 */
[----:B------:R-:W-:Y:S01]  /*d4a0*/  UIADD3.X UR9, UR9, UR11, URZ, UP1, !UPT ;  /* 0x0000000b09097290 */ /* 0x000fe20008ffe43f */
[----:B-1----:R-:W-:Y:S01]  /*d4b0*/  IMAD.U32 R0, RZ, RZ, UR27 ;  /* 0x0000001bff007e24 */ /* 0x002fe2000f8e00ff */
[----:B------:R-:W-:Y:S01]  /*d4c0*/  UISETP.GE.U32.AND UP3, UPT, UR8, UR26, UPT ;  /* 0x0000001a0800728c */ /* 0x000fe2000bf66070 */
[----:B---3--:R-:W-:Y:S01]  /*d4d0*/  IMAD.MOV.U32 R15, RZ, RZ, RZ ;  /* 0x000000ffff0f7224 */ /* 0x008fe200078e00ff */
[----:B------:R-:W-:Y:S01]  /*d4e0*/  UMOV UR27, 0xffffffff ;  /* 0xffffffff001b7882 */ /* 0x000fe20000000000 */
[----:B------:R-:W-:Y:S01]  /*d4f0*/  UMOV UR29, 0xffffffff ;  /* 0xffffffff001d7882 */ /* 0x000fe20000000000 */
[----:B------:R-:W-:-:S02]  /*d500*/  IMAD.U32 R3, RZ, RZ, UR9 ;  /* 0x00000009ff037e24 */ /* 0x000fc4000f8e00ff */
[----:B------:R-:W-:-:S04]  /*d510*/  PLOP3.LUT P1, PT, PT, PT, UP3, 0x80, 0x0 ;  /* 0x000000000000781c */ /* 0x000fc80003f2f038 */
[----:B------:R-:W-:-:S13]  /*d520*/  ISETP.GE.U32.AND.EX P1, PT, R3, R0, PT, P1 ;  /* 0x000000000300720c */ /* 0x000fda0003f26110 */
[----:B-----5:R-:W-:Y:S05]  /*d530*/  @P2 BRA P1, `(.L_x_268) ;  /* 0x00000018004c2947 */ /* 0x020fea0000800000 */
[----:B------:R-:W-:-:S04]  /*d540*/  UIADD3 UR26, UP1, UR22, UR5, URZ ;  /* 0x00000005161a7290 */ /* 0x000fc8000ff3e03f */
[----:B------:R-:W-:Y:S02]  /*d550*/  UIADD3.X UR27, UR23, UR4, URZ, UP1, !UPT ;  /* 0x00000004171b7290 */ /* 0x000fe40008ffe43f */
[----:B------:R-:W-:-:S04]  /*d560*/  UISETP.GT.U32.AND UP1, UPT, UR26, UR8, UPT ;  /* 0x000000081a00728c */ /* 0x000fc8000bf24070 */
[----:B------:R-:W-:-:S06]  /*d570*/  UISETP.GT.U32.AND.EX UP1, UPT, UR27, UR9, UPT, UP1 ;  /* 0x000000091b00728c */ /* 0x000fcc000bf24110 */
[----:B------:R-:W-:-:S13]  /*d580*/  PLOP3.LUT P1, PT, PT, PT, UP1, 0x80, 0x0 ;  /* 0x000000000000781c */ /* 0x000fda0003f2f018 */
[----:B------:R-:W-:Y:S05]  /*d590*/  @P1 BRA `(.L_x_269) ;  /* 0x0000001400241947 */ /* 0x000fea0003800000 */
[----:B------:R-:W-:Y:S01]  /*d5a0*/  VIADD R0, R34, UR6 ;  /* 0x0000000622007c36 */ /* 0x000fe20008000000 */
[----:B------:R-:W-:Y:S01]  /*d5b0*/  ULDC UR28, c[0x0][0xb90] ;  /* 0x0002e400001c7ab9 */ /* 0x000fe20000000800 */
[----:B------:R-:W-:Y:S02]  /*d5c0*/  IMAD.MOV.U32 R14, RZ, RZ, R8 ;  /* 0x000000ffff0e7224 */ /* 0x000fe400078e0008 */
[----:B------:R-:W-:Y:S02]  /*d5d0*/  VIADD R2, R0, 0x20 ;  /* 0x0000002000027836 */ /* 0x000fe40000000000 */
[----:B------:R-:W-:-:S03]  /*d5e0*/  IMAD.MOV.U32 R12, RZ, RZ, R9 ;  /* 0x000000ffff0c7224 */ /* 0x000fc600078e0009 */
[----:B------:R-:W-:-:S13]  /*d5f0*/  ISETP.GE.AND P1, PT, R2, UR28, PT ;  /* 0x0000001c02007c0c */ /* 0x000fda000bf26270 */
[----:B------:R-:W1:Y:S01]  /*d600*/  @!P1 LDC.64 R2, c[0x0][0xb98] ;  /* 0x0002e600ff029b82 */ /* 0x000e620000000a00 */
[----:B------:R-:W-:Y:S01]  /*d610*/  @!P1 VIADD R7, R0, 0x20 ;  /* 0x0000002000079836 */ /* 0x000fe20000000000 */
[----:B------:R-:W-:Y:S01]  /*d620*/  BSSY B0, `(.L_x_270) ;  /* 0x0000064000007945 */ /* 0x000fe20003800000 */
[----:B------:R-:W-:Y:S02]  /*d630*/  IMAD.MOV.U32 R6, RZ, RZ, 0x7fffffff ;  /* 0x7fffffffff067424 */ /* 0x000fe400078e00ff */
[----:B-1----:R-:W-:-:S05]  /*d640*/  @!P1 IMAD.WIDE R2, R7, 0xc, R2 ;  /* 0x0000000c07029825 */ /* 0x002fca00078e0202 */
[----:B------:R1:W5:Y:S04]  /*d650*/  @!P1 LDG.E R8, desc[UR56][R2.64] ;  /* 0x0000003802089981 */ /* 0x000368000c1e1900 */
[----:B------:R1:W5:Y:S01]  /*d660*/  @!P1 LDG.E R9, desc[UR56][R2.64+0x4] ;  /* 0x0000043802099981 */ /* 0x000362000c1e1900 */
[----:B------:R-:W-:Y:S01]  /*d670*/  ISETP.GE.AND P1, PT, R0, UR28, PT ;  /* 0x0000001c00007c0c */ /* 0x000fe2000bf26270 */
[----:B------:R-:W-:-:S12]  /*d680*/  IMAD.MOV.U32 R7, RZ, RZ, RZ ;  /* 0x000000ffff077224 */ /* 0x000fd800078e00ff */
[----:B-1----:R-:W-:Y:S05]  /*d690*/  @P1 BRA `(.L_x_271) ;  /* 0x0000000400701947 */ /* 0x002fea0003800000 */
[----:B------:R-:W-:Y:S01]  /*d6a0*/  IABS R10, UR18 ;  /* 0x00000012000a7c13 */ /* 0x000fe20008000000 */
[----:B------:R-:W-:Y:S01]  /*d6b0*/  ULDC UR26, c[0x0][0xb58] ;  /* 0x0002d600001a7ab9 */ /* 0x000fe20000000800 */
[----:B------:R-:W-:Y:S02]  /*d6c0*/  IABS R11, UR17 ;  /* 0x00000011000b7c13 */ /* 0x000fe40008000000 */
[----:B------:R-:W1:Y:S01]  /*d6d0*/  I2F.RP R3, R10 ;  /* 0x0000000a00037306 */ /* 0x000e620000209400 */
[----:B------:R-:W-:Y:S02]  /*d6e0*/  PLOP3.LUT P3, PT, PT, PT, UP0, 0x40, 0x0 ;  /* 0x000000000000781c */ /* 0x000fe40003f6e808 */
[----:B------:R-:W-:Y:S02]  /*d6f0*/  IADD3 R2, P2, R14, UR33, RZ ;  /* 0x000000210e027c10 */ /* 0x000fe4000ff5e0ff */
[----:B------:R-:W-:-:S03]  /*d700*/  IADD3 R16, P1, R12, UR32, RZ ;  /* 0x000000200c107c10 */ /* 0x000fc6000ff3e0ff */
[----:B------:R-:W3:Y:S08]  /*d710*/  I2F.RP R4, R11 ;  /* 0x0000000b00047306 */ /* 0x000ef00000209400 */
[----:B-1----:R-:W1:Y:S08]  /*d720*/  MUFU.RCP R3, R3 ;  /* 0x0000000300037308 */ /* 0x002e700000001000 */
[----:B---3--:R-:W3:Y:S01]  /*d730*/  MUFU.RCP R4, R4 ;  /* 0x0000000400047308 */ /* 0x008ee20000001000 */
[----:B-1----:R-:W-:Y:S01]  /*d740*/  VIADD R15, R3, 0xffffffe ;  /* 0x0ffffffe030f7836 */ /* 0x002fe20000000000 */
[----:B------:R-:W-:-:S06]  /*d750*/  LEA.HI.X.SX32 R3, R14, UR21, 0x1, P2 ;  /* 0x000000150e037c11 */ /* 0x000fcc00090f0eff */
[----:B------:R-:W1:Y:S01]  /*d760*/  F2I.FTZ.U32.TRUNC.NTZ R15, R15 ;  /* 0x0000000f000f7305 */ /* 0x000e62000021f000 */
[----:B---3--:R-:W-:-:S07]  /*d770*/  VIADD R13, R4, 0xffffffe ;  /* 0x0ffffffe040d7836 */ /* 0x008fce0000000000 */
[----:B------:R-:W3:Y:S01]  /*d780*/  F2I.FTZ.U32.TRUNC.NTZ R13, R13 ;  /* 0x0000000d000d7305 */ /* 0x000ee2000021f000 */
[----:B-1----:R-:W-:Y:S01]  /*d790*/  IMAD.MOV R19, RZ, RZ, -R15 ;  /* 0x000000ffff137224 */ /* 0x002fe200078e0a0f */
[----:B------:R-:W-:Y:S06]  /*d7a0*/  @P3 BRA `(.L_x_272) ;  /* 0x00000000002c3947 */ /* 0x000fec0003800000 */
[----:B------:R-:W-:Y:S01]  /*d7b0*/  ULDC UR6, c[0x0][0xb5c] ;  /* 0x0002d70000067ab9 */ /* 0x000fe20000000800 */
[----:B------:R-:W-:Y:S01]  /*d7c0*/  ULDC.64 UR22, c[0x0][0xb50] ;  /* 0x0002d40000167ab9 */ /* 0x000fe20000000a00 */
        /* <DEDUP_REMOVED lines=9> */
.L_x_272:
[----:B------:R-:W-:Y:S01]  /*d860*/  SHF.R.U64 R14, R2, UR26, R3 ;  /* 0x0000001a020e7c19 */ /* 0x000fe20008001203 */
[----:B------:R-:W-:Y:S01]  /*d870*/  ULDC UR26, c[0x0][0xb70] ;  /* 0x0002dc00001a7ab9 */ /* 0x000fe20000000800 */
[----:B------:R-:W-:Y:S01]  /*d880*/  LEA.HI.X.SX32 R3, R12, UR20, 0x1, P1 ;  /* 0x000000140c037c11 */ /* 0x000fe200088f0eff */
[----:B------:R-:W-:Y:S06]  /*d890*/  @!P0 BRA `(.L_x_273) ;  /* 0x0000000000308947 */ /* 0x000fec0003800000 */
        /* <DEDUP_REMOVED lines=12> */
.L_x_273:
[----:B------:R-:W-:Y:S01]  /*d960*/  SHF.R.U64 R16, R16, UR26, R3 ;  /* 0x0000001a10107c19 */ /* 0x000fe20008001203 */
[----:B------:R-:W-:Y:S01]  /*d970*/  IMAD R4, R19, R10, RZ ;  /* 0x0000000a13047224 */ /* 0x000fe200078e02ff */
[----:B------:R-:W-:Y:S01]  /*d980*/  IABS R17, UR17 ;  /* 0x0000001100117c13 */ /* 0x000fe20008000000 */
[----:B------:R-:W-:Y:S01]  /*d990*/  IMAD.MOV.U32 R2, RZ, RZ, RZ ;  /* 0x000000ffff027224 */ /* 0x000fe200078e00ff */
[----:B------:R-:W-:Y:S01]  /*d9a0*/  ISETP.NE.AND P5, PT, RZ, UR17, PT ;  /* 0x00000011ff007c0c */ /* 0x000fe2000bfa5270 */
[----:B------:R-:W-:Y:S02]  /*d9b0*/  IMAD.MOV.U32 R3, RZ, RZ, R15 ;  /* 0x000000ffff037224 */ /* 0x000fe400078e000f */
[----:B------:R-:W-:Y:S02]  /*d9c0*/  VIADD R14, R14, UR14 ;  /* 0x0000000e0e0e7c36 */ /* 0x000fe40008000000 */
[----:B------:R-:W-:Y:S01]  /*d9d0*/  IMAD.HI.U32 R4, R15, R4, R2 ;  /* 0x000000040f047227 */ /* 0x000fe200078e0002 */
[----:B------:R-:W-:-:S02]  /*d9e0*/  IABS R2, UR18 ;  /* 0x0000001200027c13 */ /* 0x000fc40008000000 */
[----:B------:R-:W-:Y:S01]  /*d9f0*/  IABS R5, R14 ;  /* 0x0000000e00057213 */ /* 0x000fe20000000000 */
[--C-:B---3--:R-:W-:Y:S02]  /*da00*/  IMAD.MOV R6, RZ, RZ, -R13.reuse ;  /* 0x000000ffff067224 */ /* 0x108fe400078e0a0d */
[----:B------:R-:W-:Y:S02]  /*da10*/  IMAD.MOV R12, RZ, RZ, -R2 ;  /* 0x000000ffff0c7224 */ /* 0x000fe400078e0a02 */
[----:B------:R-:W-:Y:S02]  /*da20*/  IMAD R6, R6, R11, RZ ;  /* 0x0000000b06067224 */ /* 0x000fe400078e02ff */
[----:B------:R-:W-:Y:S02]  /*da30*/  IMAD.MOV.U32 R2, RZ, RZ, RZ ;  /* 0x000000ffff027224 */ /* 0x000fe400078e00ff */
[----:B------:R-:W-:Y:S02]  /*da40*/  IMAD.MOV.U32 R3, RZ, RZ, R13 ;  /* 0x000000ffff037224 */ /* 0x000fe400078e000d */
[----:B------:R-:W-:-:S02]  /*da50*/  VIADD R15, R16, UR13 ;  /* 0x0000000d100f7c36 */ /* 0x000fc40008000000 */
[----:B------:R-:W-:-:S03]  /*da60*/  IMAD.HI.U32 R6, R13, R6, R2 ;  /* 0x000000060d067227 */ /* 0x000fc600078e0002 */
[----:B------:R-:W-:Y:S01]  /*da70*/  IABS R7, R15 ;  /* 0x0000000f00077213 */ /* 0x000fe20000000000 */
[----:B------:R-:W-:Y:S02]  /*da80*/  IMAD.MOV.U32 R3, RZ, RZ, R12 ;  /* 0x000000ffff037224 */ /* 0x000fe400078e000c */
[----:B------:R-:W-:-:S04]  /*da90*/  IMAD.HI.U32 R2, R4, R5, RZ ;  /* 0x0000000504027227 */ /* 0x000fc800078e00ff */
[----:B------:R-:W-:Y:S02]  /*daa0*/  IMAD R3, R2, R3, R5 ;  /* 0x0000000302037224 */ /* 0x000fe400078e0205 */
[----:B------:R-:W-:Y:S02]  /*dab0*/  IMAD.MOV R17, RZ, RZ, -R17 ;  /* 0x000000ffff117224 */ /* 0x000fe400078e0a11 */
[----:B------:R-:W-:Y:S01]  /*dac0*/  IMAD.HI.U32 R4, R6, R7, RZ ;  /* 0x0000000706047227 */ /* 0x000fe200078e00ff */
[----:B------:R-:W-:-:S03]  /*dad0*/  ISETP.GT.U32.AND P1, PT, R10, R3, PT ;  /* 0x000000030a00720c */ /* 0x000fc60003f24070 */
[----:B------:R-:W-:-:S04]  /*dae0*/  IMAD.MOV.U32 R12, RZ, RZ, R17 ;  /* 0x000000ffff0c7224 */ /* 0x000fc800078e0011 */
[----:B------:R-:W-:-:S05]  /*daf0*/  IMAD R4, R4, R12, R7 ;  /* 0x0000000c04047224 */ /* 0x000fca00078e0207 */
[----:B------:R-:W-:Y:S01]  /*db00*/  ISETP.GT.U32.AND P2, PT, R11, R4, PT ;  /* 0x000000040b00720c */ /* 0x000fe20003f44070 */
[----:B------:R-:W-:Y:S01]  /*db10*/  @!P1 IMAD.IADD R3, R3, 0x1, -R10 ;  /* 0x0000000103039824 */ /* 0x000fe200078e0a0a */
[----:B------:R-:W-:-:S04]  /*db20*/  ISETP.GE.AND P1, PT, R15, RZ, PT ;  /* 0x000000ff0f00720c */ /* 0x000fc80003f26270 */
[----:B------:R-:W-:-:S07]  /*db30*/  ISETP.GT.U32.AND P4, PT, R10, R3, PT ;  /* 0x000000030a00720c */ /* 0x000fce0003f84070 */
[----:B------:R-:W-:Y:S01]  /*db40*/  @!P2 IMAD.IADD R4, R4, 0x1, -R11 ;  /* 0x000000010404a824 */ /* 0x000fe200078e0a0b */
[----:B------:R-:W-:-:S04]  /*db50*/  ISETP.GE.AND P2, PT, R14, RZ, PT ;  /* 0x000000ff0e00720c */ /* 0x000fc80003f46270 */
[----:B------:R-:W-:Y:S01]  /*db60*/  ISETP.GT.U32.AND P3, PT, R11, R4, PT ;  /* 0x000000040b00720c */ /* 0x000fe20003f64070 */
[----:B------:R-:W-:Y:S01]  /*db70*/  @!P4 IMAD.IADD R3, R3, 0x1, -R10 ;  /* 0x000000010303c824 */ /* 0x000fe200078e0a0a */
[----:B------:R-:W-:-:S07]  /*db80*/  ISETP.NE.AND P4, PT, RZ, UR18, PT ;  /* 0x00000012ff007c0c */ /* 0x000fce000bf85270 */
[----:B------:R-:W-:-:S04]  /*db90*/  @!P2 IMAD.MOV R3, RZ, RZ, -R3 ;  /* 0x000000ffff03a224 */ /* 0x000fc800078e0a03 */
[----:B------:R-:W-:Y:S02]  /*dba0*/  @!P3 IMAD.IADD R4, R4, 0x1, -R11 ;  /* 0x000000010404b824 */ /* 0x000fe400078e0a0b */
[----:B------:R-:W-:Y:S02]  /*dbb0*/  @!P4 LOP3.LUT R3, RZ, UR18, RZ, 0x33, !PT ;  /* 0x00000012ff03cc12 */ /* 0x000fe4000f8e33ff */
[----:B------:R-:W-:Y:S01]  /*dbc0*/  @!P1 IMAD.MOV R4, RZ, RZ, -R4 ;  /* 0x000000ffff049224 */ /* 0x000fe200078e0a04 */
[----:B------:R-:W-:Y:S02]  /*dbd0*/  @!P5 LOP3.LUT R4, RZ, UR17, RZ, 0x33, !PT ;  /* 0x00000011ff04dc12 */ /* 0x000fe4000f8e33ff */
[----:B------:R-:W-:Y:S01]  /*dbe0*/  IMAD.IADD R3, R14, 0x1, -R3 ;  /* 0x000000010e037824 */ /* 0x000fe200078e0a03 */
[----:B------:R-:W-:Y:S02]  /*dbf0*/  PLOP3.LUT P1, PT, PT, PT, UP2, 0x40, 0x0 ;  /* 0x000000000000781c */ /* 0x000fe40003f2e828 */
[----:B------:R-:W-:-:S04]  /*dc00*/  IMAD.IADD R4, R15, 0x1, -R4 ;  /* 0x000000010f047824 */ /* 0x000fc800078e0a04 */
[----:B------:R-:W-:Y:S01]  /*dc10*/  IMAD R6, R3, R4, RZ ;  /* 0x0000000403067224 */ /* 0x000fe200078e02ff */
[----:B------:R-:W-:-:S04]  /*dc20*/  SEL R2, R4, R3, P1 ;  /* 0x0000000304027207 */ /* 0x000fc80000800000 */
[--C-:B------:R-:W-:Y:S01]  /*dc30*/  SHF.R.S32.HI R5, RZ, 0x1f, R2.reuse ;  /* 0x0000001fff057819 */ /* 0x100fe20000011402 */
[----:B------:R-:W-:Y:S01]  /*dc40*/  IMAD.MOV.U32 R4, RZ, RZ, R2 ;  /* 0x000000ffff047224 */ /* 0x000fe200078e0002 */
[----:B------:R-:W-:-:S07]  /*dc50*/  SHF.R.S32.HI R7, RZ, 0x1f, R6 ;  /* 0x0000001fff077819 */ /* 0x000fce0000011406 */
.L_x_271:
[----:B--2---:R-:W-:Y:S05]  /*dc60*/  BSYNC B0 ;  /* 0x0000000000007941 */ /* 0x004fea0003800000 */
.L_x_270:
[----:B------:R-:W1:Y:S01]  /*dc70*/  SHFL.UP PT, R3, R6, 0x1, RZ ;  /* 0x0420000006037989 */ /* 0x000e6200000e00ff */
[C---:B------:R-:W-:Y:S02]  /*dc80*/  ISETP.NE.AND P2, PT, R34.reuse, RZ, PT ;  /* 0x000000ff2200720c */ /* 0x040fe40003f45270 */
[C---:B------:R-:W-:Y:S01]  /*dc90*/  ISETP.GE.U32.AND P3, PT, R34.reuse, 0x2, PT ;  /* 0x000000022200780c */ /* 0x040fe20003f66070 */
[----:B------:R-:W2:Y:S01]  /*dca0*/  SHFL.UP PT, R2, R7, 0x1, RZ ;  /* 0x0420000007027989 */ /* 0x000ea200000e00ff */
[C---:B------:R-:W-:Y:S02]  /*dcb0*/  ISETP.GE.U32.AND P4, PT, R34.reuse, 0x4, PT ;  /* 0x000000042200780c */ /* 0x040fe40003f86070 */
[C---:B------:R-:W-:Y:S02]  /*dcc0*/  ISETP.GE.U32.AND P5, PT, R34.reuse, 0x8, PT ;  /* 0x000000082200780c */ /* 0x040fe40003fa6070 */
[----:B------:R-:W-:Y:S02]  /*dcd0*/  ISETP.GE.U32.AND P6, PT, R34, 0x10, PT ;  /* 0x000000102200780c */ /* 0x000fe40003fc6070 */
[----:B-1----:R-:W-:-:S02]  /*dce0*/  SEL R3, R3, RZ, P2 ;  /* 0x000000ff03037207 */ /* 0x002fc40001000000 */
[----:B--2---:R-:W-:Y:S02]  /*dcf0*/  SEL R2, R2, RZ, P2 ;  /* 0x000000ff02027207 */ /* 0x004fe40001000000 */
[----:B------:R-:W-:-:S05]  /*dd00*/  IADD3 R12, P1, R3, R6, RZ ;  /* 0x00000006030c7210 */ /* 0x000fca0007f3e0ff */
[----:B------:R-:W-:Y:S01]  /*dd10*/  IMAD.X R13, R2, 0x1, R7, P1 ;  /* 0x00000001020d7824 */ /* 0x000fe200008e0607 */
[----:B------:R-:W1:Y:S04]  /*dd20*/  SHFL.UP PT, R3, R12, 0x2, RZ ;  /* 0x044000000c037989 */ /* 0x000e6800000e00ff */
[----:B------:R-:W2:Y:S01]  /*dd30*/  SHFL.UP PT, R2, R13, 0x2, RZ ;  /* 0x044000000d027989 */ /* 0x000ea200000e00ff */
[----:B-1----:R-:W-:-:S04]  /*dd40*/  SEL R3, R3, RZ, P3 ;  /* 0x000000ff03037207 */ /* 0x002fc80001800000 */
[----:B------:R-:W-:Y:S02]  /*dd50*/  IADD3 R10, P1, R3, R12, RZ ;  /* 0x0000000c030a7210 */ /* 0x000fe40007f3e0ff */
[----:B--2---:R-:W-:-:S03]  /*dd60*/  SEL R2, R2, RZ, P3 ;  /* 0x000000ff02027207 */ /* 0x004fc60001800000 */
[----:B------:R-:W1:Y:S02]  /*dd70*/  SHFL.UP PT, R3, R10, 0x4, RZ ;  /* 0x048000000a037989 */ /* 0x000e6400000e00ff */
[----:B------:R-:W-:-:S05]  /*dd80*/  IMAD.X R11, R2, 0x1, R13, P1 ;  /* 0x00000001020b7824 */ /* 0x000fca00008e060d */
        /* <DEDUP_REMOVED lines=15> */
[----:B--2---:R-:W-:-:S05]  /*de80*/  SEL R2, R2, RZ, P6 ;  /* 0x000000ff02027207 */ /* 0x004fca0003000000 */
[----:B------:R-:W-:Y:S01]  /*de90*/  IMAD.X R14, R2, 0x1, R11, P1 ;  /* 0x00000001020e7824 */ /* 0x000fe200008e060b */
[----:B------:R-:W-:-:S04]  /*dea0*/  IADD3 R2, P1, R13, UR5, RZ ;  /* 0x000000050d027c10 */ /* 0x000fc8000ff3e0ff */
[----:B------:R-:W-:Y:S02]  /*deb0*/  IADD3.X R3, R14, UR4, RZ, P1, !PT ;  /* 0x000000040e037c10 */ /* 0x000fe40008ffe4ff */
[----:B------:R-:W-:-:S04]  /*dec0*/  ISETP.GT.U32.AND P1, PT, R2, UR8, PT ;  /* 0x0000000802007c0c */ /* 0x000fc8000bf24070 */
[----:B------:R-:W-:-:S13]  /*ded0*/  ISETP.GT.U32.AND.EX P1, PT, R3, UR9, PT, P1 ;  /* 0x0000000903007c0c */ /* 0x000fda000bf24110 */
[----:B------:R-:W-:-:S04]  /*dee0*/  VOTE.ANY R10, PT, P1 ;  /* 0x00000000000a7806 */ /* 0x000fc800008e0100 */
[----:B------:R-:W-:-:S13]  /*def0*/  ISETP.NE.AND P1, PT, R10, RZ, PT ;  /* 0x000000ff0a00720c */ /* 0x000fda0003f25270 */
[----:B------:R-:W-:Y:S05]  /*df00*/  @P1 BRA `(.L_x_274) ;  /* 0x0000000800701947 */ /* 0x000fea0003800000 */
[----:B------:R-:W-:Y:S01]  /*df10*/  IMAD.MOV.U32 R13, RZ, RZ, R2 ;  /* 0x000000ffff0d7224 */ /* 0x000fe200078e0002 */
[----:B------:R-:W-:Y:S01]  /*df20*/  ULDC UR28, c[0x0][0xb90] ;  /* 0x0002e400001c7ab9 */ /* 0x000fe20000000800 */
[----:B------:R-:W-:Y:S01]  /*df30*/  IMAD.MOV.U32 R14, RZ, RZ, R3 ;  /* 0x000000ffff0e7224 */ /* 0x000fe200078e0003 */
[----:B------:R-:W-:Y:S01]  /*df40*/  ULDC UR30, c[0x0][0xb74] ;  /* 0x0002dd00001e7ab9 */ /* 0x000fe20000000800 */
[----:B------:R-:W-:Y:S01]  /*df50*/  ULDC UR6, c[0x0][0xb5c] ;  /* 0x0002d70000067ab9 */ /* 0x000fe20000000800 */
[----:B------:R-:W-:Y:S01]  /*df60*/  ULDC UR29, c[0x0][0xb58] ;  /* 0x0002d600001d7ab9 */ /* 0x000fe20000000800 */
[----:B------:R-:W-:Y:S01]  /*df70*/  ULDC UR31, c[0x0][0xb70] ;  /* 0x0002dc00001f7ab9 */ /* 0x000fe20000000800 */
[----:B------:R-:W-:Y:S01]  /*df80*/  ULDC.64 UR22, c[0x0][0xb50] ;  /* 0x0002d40000167ab9 */ /* 0x000fe20000000a00 */
[----:B------:R-:W-:-:S05]  /*df90*/  ULDC.64 UR26, c[0x0][0xb68] ;  /* 0x0002da00001a7ab9 */ /* 0x000fca0000000a00 */
.L_x_279:
[C---:B------:R-:W-:Y:S02]  /*dfa0*/  VIADD R2, R0.reuse, 0x40 ;  /* 0x0000004000027836 */ /* 0x040fe40000000000 */
[----:B------:R-:W-:Y:S02]  /*dfb0*/  VIADD R0, R0, 0x20 ;  /* 0x0000002000007836 */ /* 0x000fe40000000000 */
[----:B-----5:R-:W-:Y:S01]  /*dfc0*/  IMAD.MOV.U32 R10, RZ, RZ, R8 ;  /* 0x000000ffff0a7224 */ /* 0x020fe200078e0008 */
[----:B------:R-:W-:Y:S01]  /*dfd0*/  ISETP.GE.AND P1, PT, R2, UR28, PT ;  /* 0x0000001c02007c0c */ /* 0x000fe2000bf26270 */
[----:B------:R-:W-:-:S12]  /*dfe0*/  IMAD.MOV.U32 R12, RZ, RZ, R9 ;  /* 0x000000ffff0c7224 */ /* 0x000fd800078e0009 */
[----:B------:R-:W1:Y:S01]  /*dff0*/  @!P1 LDC.64 R2, c[0x0][0xb98] ;  /* 0x0002e600ff029b82 */ /* 0x000e620000000a00 */
[----:B------:R-:W2:Y:S01]  /*e000*/  SHFL.IDX PT, R14, R14, 0x1f, 0x1f ;  /* 0x03e01f000e0e7f89 */ /* 0x000ea200000e0000 */
[----:B------:R-:W-:-:S03]  /*e010*/  @!P1 VIADD R7, R0, 0x20 ;  /* 0x0000002000079836 */ /* 0x000fc60000000000 */
[----:B------:R-:W3:Y:S01]  /*e020*/  SHFL.IDX PT, R13, R13, 0x1f, 0x1f ;  /* 0x03e01f000d0d7f89 */ /* 0x000ee200000e0000 */
[----:B------:R-:W-:Y:S01]  /*e030*/  BSSY B0, `(.L_x_275) ;  /* 0x0000062000007945 */ /* 0x000fe20003800000 */
[----:B-1----:R-:W-:-:S05]  /*e040*/  @!P1 IMAD.WIDE R2, R7, 0xc, R2 ;  /* 0x0000000c07029825 */ /* 0x002fca00078e0202 */
[----:B------:R1:W5:Y:S04]  /*e050*/  @!P1 LDG.E R8, desc[UR56][R2.64] ;  /* 0x0000003802089981 */ /* 0x000368000c1e1900 */
[----:B------:R1:W5:Y:S01]  /*e060*/  @!P1 LDG.E R9, desc[UR56][R2.64+0x4] ;  /* 0x0000043802099981 */ /* 0x000362000c1e1900 */
[----:B------:R-:W-:Y:S01]  /*e070*/  ISETP.GE.AND P1, PT, R0, UR28, PT ;  /* 0x0000001c00007c0c */ /* 0x000fe2000bf26270 */
[----:B------:R-:W-:Y:S01]  /*e080*/  IMAD.MOV.U32 R6, RZ, RZ, 0x7fffffff ;  /* 0x7fffffffff067424 */ /* 0x000fe200078e00ff */
[----:B--2---:R-:W-:Y:S01]  /*e090*/  R2UR UR4, R14 ;  /* 0x000000000e0472ca */ /* 0x004fe200000e0000 */
[----:B------:R-:W-:Y:S01]  /*e0a0*/  IMAD.MOV.U32 R7, RZ, RZ, RZ ;  /* 0x000000ffff077224 */ /* 0x000fe200078e00ff */
[----:B---3--:R-:W-:-:S09]  /*e0b0*/  R2UR UR5, R13 ;  /* 0x000000000d0572ca */ /* 0x008fd200000e0000 */
[----:B-1----:R-:W-:Y:S06]  /*e0c0*/  @P1 BRA `(.L_x_276) ;  /* 0x0000000400601947 */ /* 0x002fec0003800000 */
[----:B------:R-:W-:-:S04]  /*e0d0*/  IADD3 R2, P1, R10, UR33, RZ ;  /* 0x000000210a027c10 */ /* 0x000fc8000ff3e0ff */
[----:B------:R-:W-:Y:S02]  /*e0e0*/  LEA.HI.X.SX32 R3, R10, UR21, 0x1, P1 ;  /* 0x000000150a037c11 */ /* 0x000fe400088f0eff */
[----:B------:R-:W-:Y:S02]  /*e0f0*/  IABS R10, UR18 ;  /* 0x00000012000a7c13 */ /* 0x000fe40008000000 */
[C---:B------:R-:W-:Y:S02]  /*e100*/  IADD3 R11, P1, R12.reuse, UR32, RZ ;  /* 0x000000200c0b7c10 */ /* 0x040fe4000ff3e0ff */
[----:B------:R-:W1:Y:S02]  /*e110*/  I2F.RP R4, R10 ;  /* 0x0000000a00047306 */ /* 0x000e640000209400 */
[----:B------:R-:W-:Y:S02]  /*e120*/  LEA.HI.X.SX32 R14, R12, UR20, 0x1, P1 ;  /* 0x000000140c0e7c11 */ /* 0x000fe400088f0eff */
[----:B------:R-:W-:-:S04]  /*e130*/  PLOP3.LUT P1, PT, PT, PT, UP0, 0x40, 0x0 ;  /* 0x000000000000781c */ /* 0x000fc80003f2e808 */
[----:B-1----:R-:W1:Y:S02]  /*e140*/  MUFU.RCP R4, R4 ;  /* 0x0000000400047308 */ /* 0x002e640000001000 */
[----:B-1----:R-:W-:-:S06]  /*e150*/  VIADD R5, R4, 0xffffffe ;  /* 0x0ffffffe04057836 */ /* 0x002fcc0000000000 */
[----:B------:R-:W1:Y:S02]  /*e160*/  F2I.FTZ.U32.TRUNC.NTZ R15, R5 ;  /* 0x00000005000f7305 */ /* 0x000e64000021f000 */
[----:B-1----:R-:W-:Y:S01]  /*e170*/  IMAD.MOV R16, RZ, RZ, -R15 ;  /* 0x000000ffff107224 */ /* 0x002fe200078e0a0f */
[----:B------:R-:W-:Y:S06]  /*e180*/  @P1 BRA `(.L_x_277) ;  /* 0x0000000000241947 */ /* 0x000fec0003800000 */
        /* <DEDUP_REMOVED lines=9> */
.L_x_277:
[----:B------:R-:W-:Y:S01]  /*e220*/  SHF.R.U64 R12, R2, UR29, R3 ;  /* 0x0000001d020c7c19 */ /* 0x000fe20008001203 */
[----:B------:R-:W-:Y:S01]  /*e230*/  IMAD.MOV.U32 R3, RZ, RZ, R16 ;  /* 0x000000ffff037224 */ /* 0x000fe200078e0010 */
[----:B------:R-:W-:Y:S01]  /*e240*/  IABS R6, UR18 ;  /* 0x0000001200067c13 */ /* 0x000fe20008000000 */
[----:B------:R-:W-:Y:S02]  /*e250*/  IMAD.MOV.U32 R2, RZ, RZ, RZ ;  /* 0x000000ffff027224 */ /* 0x000fe400078e00ff */
[----:B------:R-:W-:Y:S02]  /*e260*/  VIADD R12, R12, UR14 ;  /* 0x0000000e0c0c7c36 */ /* 0x000fe40008000000 */
[----:B------:R-:W-:Y:S02]  /*e270*/  IMAD R4, R3, R10, RZ ;  /* 0x0000000a03047224 */ /* 0x000fe400078e02ff */
[----:B------:R-:W-:Y:S01]  /*e280*/  IMAD.MOV.U32 R3, RZ, RZ, R15 ;  /* 0x000000ffff037224 */ /* 0x000fe200078e000f */
[----:B------:R-:W-:Y:S01]  /*e290*/  IABS R5, R12 ;  /* 0x0000000c00057213 */ /* 0x000fe20000000000 */
[----:B------:R-:W-:Y:S01]  /*e2a0*/  IMAD.HI.U32 R13, R15, R4, R2 ;  /* 0x000000040f0d7227 */ /* 0x000fe200078e0002 */
[----:B------:R-:W-:-:S03]  /*e2b0*/  IABS R15, UR17 ;  /* 0x00000011000f7c13 */ /* 0x000fc60008000000 */
[----:B------:R-:W-:Y:S02]  /*e2c0*/  IMAD.MOV.U32 R2, RZ, RZ, R5 ;  /* 0x000000ffff027224 */ /* 0x000fe400078e0005 */
        /* <DEDUP_REMOVED lines=22> */
.L_x_278:
        /* <DEDUP_REMOVED lines=17> */
[----:B------:R-:W-:-:S13]  /*e540*/  ISETP.GT.U32.AND P1, PT, R15, R2, PT ;  /* 0x000000020f00720c */ /* 0x000fda0003f24070 */
[----:B------:R-:W-:Y:S01]  /*e550*/  @!P1 IMAD.IADD R2, R2, 0x1, -R15 ;  /* 0x0000000102029824 */ /* 0x000fe200078e0a0f */
[----:B------:R-:W-:-:S13]  /*e560*/  ISETP.GE.AND P1, PT, R12, RZ, PT ;  /* 0x000000ff0c00720c */ /* 0x000fda0003f26270 */
[----:B------:R-:W-:Y:S01]  /*e570*/  @!P1 IMAD.MOV R13, RZ, RZ, -R13 ;  /* 0x000000ffff0d9224 */ /* 0x000fe200078e0a0d */
[----:B------:R-:W-:-:S13]  /*e580*/  ISETP.GE.AND P1, PT, R11, RZ, PT ;  /* 0x000000ff0b00720c */ /* 0x000fda0003f26270 */
[----:B------:R-:W-:Y:S01]  /*e590*/  @!P1 IMAD.MOV R2, RZ, RZ, -R2 ;  /* 0x000000ffff029224 */ /* 0x000fe200078e0a02 */
[----:B------:R-:W-:-:S13]  /*e5a0*/  ISETP.NE.AND P1, PT, RZ, UR18, PT ;  /* 0x00000012ff007c0c */ /* 0x000fda000bf25270 */
[----:B------:R-:W-:Y:S02]  /*e5b0*/  @!P1 LOP3.LUT R13, RZ, UR18, RZ, 0x33, !PT ;  /* 0x00000012ff0d9c12 */ /* 0x000fe4000f8e33ff */
[----:B------:R-:W-:-:S03]  /*e5c0*/  ISETP.NE.AND P1, PT, RZ, UR17, PT ;  /* 0x00000011ff007c0c */ /* 0x000fc6000bf25270 */
[----:B------:R-:W-:-:S10]  /*e5d0*/  IMAD.IADD R13, R12, 0x1, -R13 ;  /* 0x000000010c0d7824 */ /* 0x000fd400078e0a0d */
[----:B------:R-:W-:Y:S02]  /*e5e0*/  @!P1 LOP3.LUT R2, RZ, UR17, RZ, 0x33, !PT ;  /* 0x00000011ff029c12 */ /* 0x000fe4000f8e33ff */
[----:B------:R-:W-:-:S03]  /*e5f0*/  PLOP3.LUT P1, PT, PT, PT, UP2, 0x40, 0x0 ;  /* 0x000000000000781c */ /* 0x000fc60003f2e828 */
[----:B------:R-:W-:-:S04]  /*e600*/  IMAD.IADD R2, R11, 0x1, -R2 ;  /* 0x000000010b027824 */ /* 0x000fc800078e0a02 */
[CC--:B------:R-:W-:Y:S01]  /*e610*/  IMAD R6, R2.reuse, R13.reuse, RZ ;  /* 0x0000000d02067224 */ /* 0x0c0fe200078e02ff */
[----:B------:R-:W-:-:S04]  /*e620*/  SEL R4, R2, R13, P1 ;  /* 0x0000000d02047207 */ /* 0x000fc80000800000 */
[----:B------:R-:W-:Y:S02]  /*e630*/  SHF.R.S32.HI R5, RZ, 0x1f, R4 ;  /* 0x0000001fff057819 */ /* 0x000fe40000011404 */
[----:B------:R-:W-:-:S07]  /*e640*/  SHF.R.S32.HI R7, RZ, 0x1f, R6 ;  /* 0x0000001fff077819 */ /* 0x000fce0000011406 */
.L_x_276:
[----:B------:R-:W-:Y:S05]  /*e650*/  BSYNC B0 ;  /* 0x0000000000007941 */ /* 0x000fea0003800000 */
.L_x_275:
        /* <DEDUP_REMOVED lines=30> */
[----:B------:R-:W-:-:S04]  /*e840*/  IADD3 R13, P1, R2, UR5, RZ ;  /* 0x00000005020d7c10 */ /* 0x000fc8000ff3e0ff */
[----:B------:R-:W-:Y:S02]  /*e850*/  IADD3.X R14, R3, UR4, RZ, P1, !PT ;  /* 0x00000004030e7c10 */ /* 0x000fe40008ffe4ff */
[----:B------:R-:W-:-:S04]  /*e860*/  ISETP.GT.U32.AND P1, PT, R13, UR8, PT ;  /* 0x000000080d007c0c */ /* 0x000fc8000bf24070 */
[----:B------:R-:W-:-:S13]  /*e870*/  ISETP.GT.U32.AND.EX P1, PT, R14, UR9, PT, P1 ;  /* 0x000000090e007c0c */ /* 0x000fda000bf24110 */
[----:B------:R-:W-:-:S04]  /*e880*/  VOTE.ANY R10, PT, P1 ;  /* 0x00000000000a7806 */ /* 0x000fc800008e0100 */
[----:B------:R-:W-:-:S13]  /*e890*/  ISETP.NE.AND P1, PT, R10, RZ, PT ;  /* 0x000000ff0a00720c */ /* 0x000fda0003f25270 */
[----:B------:R-:W-:Y:S05]  /*e8a0*/  @!P1 BRA `(.L_x_279) ;  /* 0xfffffff400bc9947 */ /* 0x000fea000383ffff */
[----:B------:R-:W-:Y:S02]  /*e8b0*/  IMAD.MOV.U32 R13, RZ, RZ, R2 ;  /* 0x000000ffff0d7224 */ /* 0x000fe400078e0002 */
[----:B------:R-:W-:-:S07]  /*e8c0*/  IMAD.MOV.U32 R14, RZ, RZ, R3 ;  /* 0x000000ffff0e7224 */ /* 0x000fce00078e0003 */
.L_x_274:
[----:B------:R-:W1:Y:S08]  /*e8d0*/  BREV R10, R10 ;  /* 0x0000000a000a7301 */ /* 0x000e700000000000 */
        /* <DEDUP_REMOVED lines=9> */
[----:B------:R-:W-:-:S03]  /*e970*/  IADD3 R12, P1, P2, R13, UR5, -R6 ;  /* 0x000000050d0c7c10 */ /* 0x000fc6000fa3e806 */
[----:B------:R-:W2:Y:S01]  /*e980*/  SHFL.IDX PT, R6, R6, R11, 0x1f ;  /* 0x00001f0b06067589 */ /* 0x000ea200000e0000 */
[----:B------:R-:W-:-:S03]  /*e990*/  IADD3.X R14, R14, UR4, ~R7, P1, P2 ;  /* 0x000000040e0e7c10 */ /* 0x000fc60008fe4c07 */
        /* <DEDUP_REMOVED lines=9> */
.L_x_269:
[----:B------:R-:W-:Y:S01]  /*ea30*/  ULDC UR26, c[0x0][0xb90] ;  /* 0x0002e400001a7ab9 */ /* 0x000fe20000000800 */
[----:B------:R-:W-:Y:S01]  /*ea40*/  UMOV UR27, 0xffffffff ;  /* 0xffffffff001b7882 */ /* 0x000fe20000000000 */
[----:B------:R-:W-:Y:S01]  /*ea50*/  UISETP.GE.AND UP1, UPT, UR6, UR26, UPT ;  /* 0x0000001a0600728c */ /* 0x000fe2000bf26270 */
[----:B------:R-:W-:Y:S01]  /*ea60*/  IMAD.MOV.U32 R15, RZ, RZ, RZ ;  /* 0x000000ffff0f7224 */ /* 0x000fe200078e00ff */
[----:B------:R-:W-:Y:S01]  /*ea70*/  UMOV UR28, 0xffffffff ;  /* 0xffffffff001c7882 */ /* 0x000fe20000000000 */
[----:B------:R-:W-:-:S03]  /*ea80*/  UMOV UR29, 0xffffffff ;  /* 0xffffffff001d7882 */ /* 0x000fc60000000000 */
[----:B------:R-:W-:-:S13]  /*ea90*/  PLOP3.LUT P1, PT, PT, PT, UP1, 0x80, 0x0 ;  /* 0x000000000000781c */ /* 0x000fda0003f2f018 */
[----:B------:R-:W-:Y:S05]  /*eaa0*/  @P1 BRA `(.L_x_268) ;  /* 0x0000000000f01947 */ /* 0x000fea0003800000 */
[C---:B------:R-:W-:Y:S01]  /*eab0*/  R2UR UR26, R4.reuse ;  /* 0x00000000041a72ca */ /* 0x040fe200000e0000 */
[----:B------:R-:W-:Y:S01]  /*eac0*/  UIADD3 UR35, UP1, -UR5, UR8, URZ ;  /* 0x0000000805237290 */ /* 0x000fe2000ff3e13f */
[----:B------:R-:W-:Y:S01]  /*ead0*/  R2UR UR27, R5 ;  /* 0x00000000051b72ca */ /* 0x000fe200000e0000 */
[----:B------:R-:W-:Y:S01]  /*eae0*/  ULDC UR28, c[0x0][0xb40] ;  /* 0x0002d000001c7ab9 */ /* 0x000fe20000000800 */
[----:B------:R-:W-:Y:S01]  /*eaf0*/  ULDC UR29, c[0x0][0xb30] ;  /* 0x0002cc00001d7ab9 */ /* 0x000fe20000000800 */
[----:B------:R-:W-:Y:S01]  /*eb00*/  ULDC UR30, c[0x0][0xb84] ;  /* 0x0002e100001e7ab9 */ /* 0x000fe20000000800 */
[----:B------:R-:W-:-:S03]  /*eb10*/  SHF.R.U64 R0, R4, UR29, R5 ;  /* 0x0000001d04007c19 */ /* 0x000fc60008001205 */
[----:B------:R-:W-:Y:S01]  /*eb20*/  UIADD3.X UR26, ~UR4, UR9, URZ, UP1, !UPT ;  /* 0x00000009041a7290 */ /* 0x000fe20008ffe53f */
[----:B------:R-:W-:-:S03]  /*eb30*/  R2UR UR38, R0 ;  /* 0x00000000002672ca */ /* 0x000fc600000e0000 */
[----:B------:R-:W-:Y:S02]  /*eb40*/  USHF.R.U32.HI UR36, URZ, UR28, UR26 ;  /* 0x0000001c3f247299 */ /* 0x000fe4000801161a */
[----:B------:R-:W-:Y:S02]  /*eb50*/  USHF.R.U32.HI UR45, URZ, UR29, UR27 ;  /* 0x0000001d3f2d7299 */ /* 0x000fe4000801161b */
[----:B------:R-:W-:Y:S02]  /*eb60*/  USHF.R.U32.HI UR37, URZ, UR29, UR36 ;  /* 0x0000001d3f257299 */ /* 0x000fe40008011624 */
[----:B------:R-:W-:Y:S02]  /*eb70*/  USHF.R.U64 UR35, UR35, UR28, UR26 ;  /* 0x0000001c23237299 */ /* 0x000fe4000800121a */
[----:B------:R-:W-:Y:S02]  /*eb80*/  USHF.R.U32.HI UR39, URZ, UR30, UR37 ;  /* 0x0000001e3f277299 */ /* 0x000fe40008011625 */
[----:B------:R-:W-:-:S02]  /*eb90*/  USHF.R.U64 UR36, UR35, UR29, UR36 ;  /* 0x0000001d23247299 */ /* 0x000fc40008001224 */
[----:B------:R-:W-:Y:S02]  /*eba0*/  ULOP3.LUT UR26, UR39, UR45, URZ, 0xfc, !UPT ;  /* 0x0000002d271a7292 */ /* 0x000fe4000f8efc3f */
[----:B------:R-:W-:-:S04]  /*ebb0*/  USHF.R.U64 UR37, UR36, UR30, UR37 ;  /* 0x0000001e24257299 */ /* 0x000fc80008001225 */
[----:B------:R-:W-:-:S13]  /*ebc0*/  ISETP.NE.U32.AND P1, PT, RZ, UR26, PT ;  /* 0x0000001aff007c0c */ /* 0x000fda000bf25070 */
[----:B------:R-:W-:Y:S05]  /*ebd0*/  @!P1 BRA `(.L_x_280) ;  /* 0x0000000000189947 */ /* 0x000fea0003800000 */
[----:B------:R-:W-:-:S07]  /*ebe0*/  MOV R10, 0xec00 ;  /* 0x0000ec00000a7802 */ /* 0x000fce0000000f00 */
[----:B--2--5:R-:W-:Y:S05]  /*ebf0*/  CALL.REL.NOINC `(.L_x_281) ;  /* 0x0000002000107944 */ /* 0x024fea0003c00000 */
[----:B------:R-:W-:-:S04]  /*ec00*/  UIADD3 UR26, -UR27, URZ, URZ ;  /* 0x0000003f1b1a7290 */ /* 0x000fc8000fffe13f */
[----:B------:R-:W-:-:S03]  /*ec10*/  UIMAD UR37, UR38, UR26, UR37 ;  /* 0x0000001a262572a4 */ /* 0x000fc6000f8e0225 */
[----:B------:R-:W-:Y:S01]  /*ec20*/  UMOV UR26, UR27 ;  /* 0x0000001b001a7c82 */ /* 0x000fe20008000000 */
[----:B------:R-:W-:Y:S08]  /*ec30*/  BRA `(.L_x_282) ;  /* 0x0000000000587947 */ /* 0x000ff00003800000 */
.L_x_280:
        /* <DEDUP_REMOVED lines=22> */
.L_x_282:
[----:B------:R-:W-:Y:S01]  /*eda0*/  ULOP3.LUT UR36, UR36, UR12, URZ, 0xc0, !UPT ;  /* 0x0000000c24247292 */ /* 0x000fe2000f8ec03f */
[----:B------:R-:W-:Y:S01]  /*edb0*/  IMAD.MOV.U32 R15, RZ, RZ, 0x1 ;  /* 0x00000001ff0f7424 */ /* 0x000fe200078e00ff */
[----:B------:R-:W-:Y:S02]  /*edc0*/  ULOP3.LUT UR35, UR35, UR16, URZ, 0xc0, !UPT ;  /* 0x0000001023237292 */ /* 0x000fe4000f8ec03f */
[----:B------:R-:W-:Y:S01]  /*edd0*/  UIMAD UR26, UR15, UR26, UR36 ;  /* 0x0000001a0f1a72a4 */ /* 0x000fe2000f8e0224 */
[----:B------:R-:W-:Y:S01]  /*ede0*/  ULDC UR27, c[0x0][0xb28] ;  /* 0x0002ca00001b7ab9 */ /* 0x000fe20000000800 */
[----:B------:R-:W-:Y:S01]  /*edf0*/  ULDC UR28, c[0x0][0xb38] ;  /* 0x0002ce00001c7ab9 */ /* 0x000fe20000000800 */
[----:B------:R-:W-:Y:S02]  /*ee00*/  UIMAD UR35, UR37, UR27, UR35 ;  /* 0x0000001b252372a4 */ /* 0x000fe4000f8e0223 */
[----:B------:R-:W-:Y:S01]  /*ee10*/  UIMAD UR28, UR26, UR28, UR34 ;  /* 0x0000001c1a1c72a4 */ /* 0x000fe2000f8e0222 */
[----:B------:R-:W-:Y:S01]  /*ee20*/  @UP2 UMOV UR29, UR6 ;  /* 0x00000006001d2c82 */ /* 0x000fe20008000000 */
[----:B------:R-:W-:-:S03]  /*ee30*/  @!UP2 UMOV UR29, UR6 ;  /* 0x00000006001dac82 */ /* 0x000fc60008000000 */
[----:B------:R-:W-:Y:S02]  /*ee40*/  @UP2 UMOV UR27, UR35 ;  /* 0x00000023001b2c82 */ /* 0x000fe40008000000 */
[----:B------:R-:W-:Y:S01]  /*ee50*/  @!UP2 UMOV UR27, UR28 ;  /* 0x0000001c001bac82 */ /* 0x000fe20008000000 */
[----:B------:R-:W-:-:S05]  /*ee60*/  @!UP2 UMOV UR28, UR35 ;  /* 0x00000023001cac82 */ /* 0x000fca0008000000 */
.L_x_268:
[----:B------:R-:W-:-:S06]  /*ee70*/  UISETP.NE.AND UP1, UPT, UR19, 0x3, UPT ;  /* 0x000000031300788c */ /* 0x000fcc000bf25270 */
[----:B------:R-:W-:-:S13]  /*ee80*/  PLOP3.LUT P1, PT, PT, PT, UP1, 0x80, 0x0 ;  /* 0x000000000000781c */ /* 0x000fda0003f2f018 */
[----:B------:R-:W-:Y:S05]  /*ee90*/  @!P1 BRA `(.L_x_283) ;  /* 0x0000000000049947 */ /* 0x000fea0003800000 */
[----:B--2---:R-:W-:Y:S01]  /*eea0*/  BPT.TRAP 0x1 ;  /* 0x000000040000795c */ /* 0x004fe20000300000 */
.L_x_283:
[----:B------:R-:W1:Y:S01]  /*eeb0*/  S2UR UR30, SR_CgaCtaId ;  /* 0x00000000001e79c3 */ /* 0x000e620000008800 */
[----:B------:R-:W-:Y:S01]  /*eec0*/  UMOV UR26, 0x400 ;  /* 0x00000400001a7882 */ /* 0x000fe20000000000 */
[----:B------:R-:W-:-:S05]  /*eed0*/  IMAD.U32 R0, RZ, RZ, UR10 ;  /* 0x0000000aff007e24 */ /* 0x000fca000f8e00ff */
[----:B------:R-:W-:Y:S01]  /*eee0*/  SHF.L.U32 R0, R0, 0x1f, RZ ;  /* 0x0000001f00007819 */ /* 0x000fe200000006ff */
[----:B-1----:R-:W-:-:S04]  /*eef0*/  ULEA UR26, UR30, UR26, 0x18 ;  /* 0x0000001a1e1a7291 */ /* 0x002fc8000f8ec03f */
[----:B------:R-:W-:-:S09]  /*ef00*/  ULEA UR31, UR7, UR26, 0x3 ;  /* 0x0000001a071f7291 */ /* 0x000fd2000f8e183f */
[----:B------:R-:W1:Y:S02]  /*ef10*/  SYNCS.PHASECHK.TRANS64.TRYWAIT P2, [UR31+0x36c40], R0 ;  /* 0x036c4000ff0075a7 */ /* 0x000e64000804015f */
[----:B-1----:R-:W-:Y:S05]  /*ef20*/  @!P2 BRA `(.L_x_284) ;  /* 0x00000014006ca947 */ /* 0x002fea0003800000 */
.L_x_350:
[----:B------:R-:W-:Y:S01]  /*ef30*/  ELECT P2, URZ, PT ;  /* 0x00000000003f782f */ /* 0x000fe20003840000 */
[----:B------:R-:W-:-:S12]  /*ef40*/  BSSY B0, `(.L_x_285) ;  /* 0x0000010000007945 */ /* 0x000fd80003800000 */
[----:B------:R-:W-:Y:S05]  /*ef50*/  @!P2 BRA `(.L_x_286) ;  /* 0x000000000038a947 */ /* 0x000fea0003800000 */
[----:B------:R-:W-:Y:S01]  /*ef60*/  ULEA UR30, UR7, UR26, 0x4 ;  /* 0x0000001a071e7291 */ /* 0x000fe2000f8e203f */
[----:B------:R-:W-:Y:S02]  /*ef70*/  IMAD.U32 R12, RZ, RZ, UR27 ;  /* 0x0000001bff0c7e24 */ /* 0x000fe4000f8e00ff */
[----:B------:R-:W-:Y:S02]  /*ef80*/  IMAD.U32 R13, RZ, RZ, UR28 ;  /* 0x0000001cff0d7e24 */ /* 0x000fe4000f8e00ff */
[----:B------:R-:W-:-:S05]  /*ef90*/  IMAD.U32 R14, RZ, RZ, UR29 ;  /* 0x0000001dff0e7e24 */ /* 0x000fca000f8e00ff */
[----:B------:R3:W-:Y:S01]  /*efa0*/  STS.128 [UR30+0x36de0], R12 ;  /* 0x036de00cff007988 */ /* 0x0007e20008000c1e */
[----:B------:R-:W-:Y:S01]  /*efb0*/  @!PT LDS RZ, [RZ] ;  /* 0x00000000fffff984 */ /* 0x000fe20000000800 */
[----:B------:R-:W-:Y:S01]  /*efc0*/  @!PT LDS RZ, [RZ] ;  /* 0x00000000fffff984 */ /* 0x000fe20000000800 */
[----:B------:R-:W-:Y:S01]  /*efd0*/  @!PT LDS RZ, [RZ] ;  /* 0x00000000fffff984 */ /* 0x000fe20000000800 */
[----:B------:R-:W-:Y:S01]  /*efe0*/  @!PT LDS RZ, [RZ] ;  /* 0x00000000fffff984 */ /* 0x000fe20000000800 */
[----:B------:R4:W-:Y:S06]  /*eff0*/  MEMBAR.ALL.CTA ;  /* 0x0000000000007992 */ /* 0x0009ec0000008000 */
[----:B----4-:R-:W4:Y:S01]  /*f000*/  FENCE.VIEW.ASYNC.S ;  /* 0x00000000000073c6 */ /* 0x010f220000000000 */
[----:B------:R-:W-:Y:S05]  /*f010*/  @!P1 BRA `(.L_x_287) ;  /* 0x0000000000049947 */ /* 0x000fea0003800000 */
[----:B--2---:R-:W-:Y:S01]  /*f020*/  BPT.TRAP 0x1 ;  /* 0x000000040000795c */ /* 0x004fe20000300000 */
.L_x_287:
[----:B----4-:R-:W-:Y:S01]  /*f030*/  SYNCS.ARRIVE.TRANS64.A1T0 RZ, [UR31+0x36c00], RZ ;  /* 0x036c00ffffff79a7 */ /* 0x010fe2000810001f */
.L_x_286:
[----:B--2---:R-:W-:Y:S05]  /*f040*/  BSYNC B0 ;  /* 0x0000000000007941 */ /* 0x004fea0003800000 */
.L_x_285:
[----:B------:R-:W-:Y:S01]  /*f050*/  UIADD3 UR7, UR7, 0x1, URZ ;  /* 0x0000000107077890 */ /* 0x000fe2000fffe03f */
[----:B------:R-:W-:-:S03]  /*f060*/  ISETP.NE.AND P2, PT, R15, RZ, PT ;  /* 0x000000ff0f00720c */ /* 0x000fc60003f45270 */
[----:B------:R-:W-:-:S04]  /*f070*/  UISETP.NE.AND UP1, UPT, UR7, 0x8, UPT ;  /* 0x000000080700788c */ /* 0x000fc8000bf25270 */
[----:B------:R-:W-:Y:S02]  /*f080*/  USEL UR27, URZ, 0x1, UP1 ;  /* 0x000000013f1b7887 */ /* 0x000fe40008800000 */
[----:B------:R-:W-:Y:S02]  /*f090*/  USEL UR7, UR7, URZ, UP1 ;  /* 0x0000003f07077287 */ /* 0x000fe40008800000 */
[----:B------:R-:W-:Y:S02]  /*f0a0*/  ULOP3.LUT UR10, UR10, UR27, URZ, 0x3c, !UPT ;  /* 0x0000001b0a0a7292 */ /* 0x000fe4000f8e3c3f */
[----:B------:R-:W-:Y:S10]  /*f0b0*/  @P2 BRA `(.L_x_288) ;  /* 0xffffffe000e82947 */ /* 0x000ff4000383ffff */
[----:B------:R-:W-:Y:S05]  /*f0c0*/  @!P1 BRA `(.L_x_289) ;  /* 0x0000000000049947 */ /* 0x000fea0003800000 */
[----:B------:R-:W-:Y:S01]  /*f0d0*/  BPT.TRAP 0x1 ;  /* 0x000000040000795c */ /* 0x000fe20000300000 */
.L_x_289:
[----:B------:R-:W-:Y:S01]  /*f0e0*/  ULEA UR4, UR7, UR26, 0x3 ;  /* 0x0000001a07047291 */ /* 0x000fe2000f8e183f */
[----:B-1----:R-:W-:-:S05]  /*f0f0*/  IMAD.U32 R0, RZ, RZ, UR10 ;  /* 0x0000000aff007e24 */ /* 0x002fca000f8e00ff */
[----:B------:R-:W-:-:S04]  /*f100*/  SHF.L.U32 R0, R0, 0x1f, RZ ;  /* 0x0000001f00007819 */ /* 0x000fc800000006ff */
[----:B------:R-:W1:Y:S02]  /*f110*/  SYNCS.PHASECHK.TRANS64.TRYWAIT P0, [UR4+0x36c40], R0 ;  /* 0x036c4000ff0075a7 */ /* 0x000e640008000144 */
[----:B-1----:R-:W-:Y:S05]  /*f120*/  @!P0 BRA `(.L_x_290) ;  /* 0x0000001400048947 */ /* 0x002fea0003800000 */
.L_x_351:
[----:B------:R-:W-:Y:S05]  /*f130*/  @!P1 BRA `(.L_x_291) ;  /* 0x0000000000049947 */ /* 0x000fea0003800000 */
[----:B------:R-:W-:Y:S01]  /*f140*/  BPT.TRAP 0x1 ;  /* 0x000000040000795c */ /* 0x000fe20000300000 */
.L_x_291:
[----:B------:R-:W-:-:S04]  /*f150*/  UIADD3 UR7, UR7, 0x1, URZ ;  /* 0x0000000107077890 */ /* 0x000fc8000fffe03f */
[----:B------:R-:W-:-:S04]  /*f160*/  UISETP.NE.AND UP0, UPT, UR7, 0x8, UPT ;  /* 0x000000080700788c */ /* 0x000fc8000bf05270 */
[----:B------:R-:W-:-:S04]  /*f170*/  USEL UR4, URZ, 0x1, UP0 ;  /* 0x000000013f047887 */ /* 0x000fc80008000000 */
[----:B------:R-:W-:Y:S02]  /*f180*/  ULOP3.LUT UR10, UR10, UR4, URZ, 0x3c, !UPT ;  /* 0x000000040a0a7292 */ /* 0x000fe4000f8e3c3f */
[----:B------:R-:W-:-:S04]  /*f190*/  USEL UR4, UR7, URZ, UP0 ;  /* 0x0000003f07047287 */ /* 0x000fc80008000000 */
[----:B------:R-:W-:Y:S01]  /*f1a0*/  ULEA UR5, UR4, UR26, 0x3 ;  /* 0x0000001a04057291 */ /* 0x000fe2000f8e183f */
[----:B-1----:R-:W-:-:S05]  /*f1b0*/  IMAD.U32 R0, RZ, RZ, UR10 ;  /* 0x0000000aff007e24 */ /* 0x002fca000f8e00ff */
[----:B------:R-:W-:-:S04]  /*f1c0*/  SHF.L.U32 R0, R0, 0x1f, RZ ;  /* 0x0000001f00007819 */ /* 0x000fc800000006ff */
[----:B------:R-:W1:Y:S02]  /*f1d0*/  SYNCS.PHASECHK.TRANS64.TRYWAIT P0, [UR5+0x36c40], R0 ;  /* 0x036c4000ff0075a7 */ /* 0x000e640008000145 */
[----:B-1----:R-:W-:Y:S05]  /*f1e0*/  @!P0 BRA `(.L_x_292) ;  /* 0x0000001000ec8947 */ /* 0x002fea0003800000 */
.L_x_352:
[----:B------:R-:W-:Y:S05]  /*f1f0*/  @!P1 BRA `(.L_x_293) ;  /* 0x0000000000049947 */ /* 0x000fea0003800000 */
[----:B------:R-:W-:Y:S01]  /*f200*/  BPT.TRAP 0x1 ;  /* 0x000000040000795c */ /* 0x000fe20000300000 */
.L_x_293:
[----:B------:R-:W-:-:S04]  /*f210*/  UIADD3 UR4, UR4, 0x1, URZ ;  /* 0x0000000104047890 */ /* 0x000fc8000fffe03f */
[----:B------:R-:W-:-:S04]  /*f220*/  UISETP.NE.AND UP0, UPT, UR4, 0x8, UPT ;  /* 0x000000080400788c */ /* 0x000fc8000bf05270 */
[----:B------:R-:W-:Y:S02]  /*f230*/  USEL UR5, URZ, 0x1, UP0 ;  /* 0x000000013f057887 */ /* 0x000fe40008000000 */
[----:B------:R-:W-:Y:S02]  /*f240*/  USEL UR4, UR4, URZ, UP0 ;  /* 0x0000003f04047287 */ /* 0x000fe40008000000 */
[----:B------:R-:W-:Y:S02]  /*f250*/  ULOP3.LUT UR10, UR10, UR5, URZ, 0x3c, !UPT ;  /* 0x000000050a0a7292 */ /* 0x000fe4000f8e3c3f */
[----:B------:R-:W-:-:S04]  /*f260*/  ULEA UR5, UR4, UR26, 0x3 ;  /* 0x0000001a04057291 */ /* 0x000fc8000f8e183f */
[----:B-1----:R-:W-:-:S05]  /*f270*/  IMAD.U32 R0, RZ, RZ, UR10 ;  /* 0x0000000aff007e24 */ /* 0x002fca000f8e00ff */
[----:B------:R-:W-:-:S04]  /*f280*/  SHF.L.U32 R0, R0, 0x1f, RZ ;  /* 0x0000001f00007819 */ /* 0x000fc800000006ff */
[----:B------:R-:W1:Y:S02]  /*f290*/  SYNCS.PHASECHK.TRANS64.TRYWAIT P0, [UR5+0x36c40], R0 ;  /* 0x036c4000ff0075a7 */ /* 0x000e640008000145 */
[----:B-1----:R-:W-:Y:S05]  /*f2a0*/  @!P0 BRA `(.L_x_294) ;  /* 0x0000001000d48947 */ /* 0x002fea0003800000 */
.L_x_353:
[----:B------:R-:W-:Y:S05]  /*f2b0*/  @!P1 BRA `(.L_x_295) ;  /* 0x0000000000049947 */ /* 0x000fea0003800000 */
[----:B------:R-:W-:Y:S01]  /*f2c0*/  BPT.TRAP 0x1 ;  /* 0x000000040000795c */ /* 0x000fe20000300000 */
.L_x_295:
        /* <DEDUP_REMOVED lines=10> */
.L_x_354:
[----:B------:R-:W-:Y:S05]  /*f370*/  @!P1 BRA `(.L_x_297) ;  /* 0x0000000000049947 */ /* 0x000fea0003800000 */
[----:B------:R-:W-:Y:S01]  /*f380*/  BPT.TRAP 0x1 ;  /* 0x000000040000795c */ /* 0x000fe20000300000 */
.L_x_297:
        /* <DEDUP_REMOVED lines=10> */
.L_x_355:
[----:B------:R-:W-:Y:S05]  /*f430*/  @!P1 BRA `(.L_x_299) ;  /* 0x0000000000049947 */ /* 0x000fea0003800000 */
[----:B------:R-:W-:Y:S01]  /*f440*/  BPT.TRAP 0x1 ;  /* 0x000000040000795c */ /* 0x000fe20000300000 */
.L_x_299:
        /* <DEDUP_REMOVED lines=10> */
.L_x_356:
[----:B------:R-:W-:Y:S05]  /*f4f0*/  @!P1 BRA `(.L_x_301) ;  /* 0x0000000000049947 */ /* 0x000fea0003800000 */
[----:B------:R-:W-:Y:S01]  /*f500*/  BPT.TRAP 0x1 ;  /* 0x000000040000795c */ /* 0x000fe20000300000 */
.L_x_301:
        /* <DEDUP_REMOVED lines=10> */
.L_x_357:
[----:B------:R-:W-:Y:S05]  /*f5b0*/  @!P1 BRA `(.L_x_303) ;  /* 0x0000000000049947 */ /* 0x000fea0003800000 */
[----:B------:R-:W-:Y:S01]  /*f5c0*/  BPT.TRAP 0x1 ;  /* 0x000000040000795c */ /* 0x000fe20000300000 */
.L_x_303:
[----:B------:R-:W-:-:S04]  /*f5d0*/  UIADD3 UR4, UR4, 0x1, URZ ;  /* 0x0000000104047890 */ /* 0x000fc8000fffe03f */
[----:B------:R-:W-:-:S04]  /*f5e0*/  UISETP.NE.AND UP0, UPT, UR4, 0x8, UPT ;  /* 0x000000080400788c */ /* 0x000fc8000bf05270 */
[----:B------:R-:W-:Y:S02]  /*f5f0*/  USEL UR5, URZ, 0x1, UP0 ;  /* 0x000000013f057887 */ /* 0x000fe40008000000 */
[----:B------:R-:W-:Y:S02]  /*f600*/  USEL UR4, UR4, URZ, UP0 ;  /* 0x0000003f04047287 */ /* 0x000fe40008000000 */
[----:B------:R-:W-:Y:S02]  /*f610*/  ULOP3.LUT UR5, UR10, UR5, URZ, 0x3c, !UPT ;  /* 0x000000050a057292 */ /* 0x000fe4000f8e3c3f */
[----:B------:R-:W-:-:S04]  /*f620*/  ULEA UR4, UR4, UR26, 0x3 ;  /* 0x0000001a04047291 */ /* 0x000fc8000f8e183f */
[----:B-1----:R-:W-:-:S05]  /*f630*/  IMAD.U32 R0, RZ, RZ, UR5 ;  /* 0x00000005ff007e24 */ /* 0x002fca000f8e00ff */
[----:B------:R-:W-:-:S07]  /*f640*/  SHF.L.U32 R0, R0, 0x1f, RZ ;  /* 0x0000001f00007819 */ /* 0x000fce00000006ff */
.L_x_304:
[----:B-1----:R-:W-:-:S04]  /*f650*/  IMAD.U32 R3, RZ, RZ, UR4 ;  /* 0x00000004ff037e24 */ /* 0x002fc8000f8e00ff */
[----:B------:R1:W2:Y:S03]  /*f660*/  SYNCS.PHASECHK.TRANS64.TRYWAIT P0, [R3+URZ+0x36c40], R0 ;  /* 0x036c4000030075a7 */ /* 0x0002a6000800017f */
[----:B--2---:R-:W-:Y:S05]  /*f670*/  @!P0 NANOSLEEP.SYNCS 0x989680 ;  /* 0x009896800000895d */ /* 0x004fea0003900000 */
[----:B------:R-:W2:Y:S02]  /*f680*/  @!P0 SYNCS.PHASECHK.TRANS64 P0, [R3+URZ+0x36c40], R0 ;  /* 0x036c4000030085a7 */ /* 0x000ea4000800007f */
[----:B--2---:R-:W-:Y:S05]  /*f690*/  @P0 EXIT ;  /* 0x000000000000094d */ /* 0x004fea0003800000 */
[----:B------:R-:W-:Y:S05]  /*f6a0*/  BRA `(.L_x_304) ;  /* 0xfffffffc00e87947 */ /* 0x000fea000383ffff */
.L_x_105:
[----:B------:R-:W-:Y:S02]  /*f6b0*/  IMAD.MOV.U32 R13, RZ, RZ, R2 ;  /* 0x000000ffff0d7224 */ /* 0x000fe400078e0002 */
[----:B------:R-:W-:Y:S02]  /*f6c0*/  IMAD.MOV.U32 R12, RZ, RZ, RZ ;  /* 0x000000ffff0c7224 */ /* 0x000fe400078e00ff */
[----:B------:R-:W-:Y:S02]  /*f6d0*/  IMAD.MOV.U32 R11, RZ, RZ, 0x1f ;  /* 0x0000001fff0b7424 */ /* 0x000fe400078e00ff */
[----:B------:R-:W-:-:S07]  /*f6e0*/  IMAD.MOV.U32 R15, RZ, RZ, -0x1 ;  /* 0xffffffffff0f7424 */ /* 0x000fce00078e00ff */
[----:B------:R-:W-:Y:S05]  /*f6f0*/  WARPSYNC.COLLECTIVE R15, `(.L_x_305) ;  /* 0x000000000f087348 */ /* 0x000fea0003c00000 */
[----:B------:R1:W2:Y:S02]  /*f700*/  SHFL.IDX P6, R14, R13, R12, R11 ;  /* 0x0000000c0d0e7389 */ /* 0x0002a400000c000b */
[----:B-12---:R-:W-:Y:S01]  /*f710*/  ENDCOLLECTIVE ;  /* 0x000000000000791b */ /* 0x006fe20003800000 */
.L_x_305:
[----:B------:R-:W-:Y:S05]  /*f720*/  BRA `(.L_x_306) ;  /* 0xffffff4400b07947 */ /* 0x000fea000383ffff */
.L_x_109:
[----:B--2---:R2:W3:Y:S02]  /*f730*/  SYNCS.PHASECHK.TRANS64.TRYWAIT P0, [R3+URZ+0x36c80], R0 ;  /* 0x036c8000030075a7 */ /* 0x0044e4000800017f */
[----:B---3--:R-:W-:Y:S05]  /*f740*/  @!P0 NANOSLEEP.SYNCS 0x989680 ;  /* 0x009896800000895d */ /* 0x008fea0003900000 */
[----:B------:R-:W3:Y:S02]  /*f750*/  @!P0 SYNCS.PHASECHK.TRANS64 P0, [R3+URZ+0x36c80], R0 ;  /* 0x036c8000030085a7 */ /* 0x000ee4000800007f */
[----:B---3--:R-:W-:Y:S05]  /*f760*/  @!P0 BRA `(.L_x_109) ;  /* 0xfffffffc00f08947 */ /* 0x008fea000383ffff */
[----:B------:R-:W-:Y:S05]  /*f770*/  BRA `(.L_x_108) ;  /* 0xffffff4400cc7947 */ /* 0x000fea000383ffff */
.L_x_121:
[----:B-1----:R1:W2:Y:S02]  /*f780*/  SYNCS.PHASECHK.TRANS64.TRYWAIT P0, [R3+URZ+0x36c80], R0 ;  /* 0x036c8000030075a7 */ /* 0x0022a4000800017f */
[----:B--2---:R-:W-:Y:S05]  /*f790*/  @!P0 NANOSLEEP.SYNCS 0x989680 ;  /* 0x009896800000895d */ /* 0x004fea0003900000 */
[----:B------:R-:W2:Y:S02]  /*f7a0*/  @!P0 SYNCS.PHASECHK.TRANS64 P0, [R3+URZ+0x36c80], R0 ;  /* 0x036c8000030085a7 */ /* 0x000ea4000800007f */
[----:B--2---:R-:W-:Y:S05]  /*f7b0*/  @!P0 BRA `(.L_x_121) ;  /* 0xfffffffc00f08947 */ /* 0x004fea000383ffff */
[----:B------:R-:W-:Y:S05]  /*f7c0*/  BRA `(.L_x_120) ;  /* 0xffffff5800407947 */ /* 0x000fea000383ffff */
.L_x_136:
[----:B-1----:R1:W2:Y:S02]  /*f7d0*/  SYNCS.PHASECHK.TRANS64.TRYWAIT P0, [R47+URZ+0x36c80], R0 ;  /* 0x036c80002f0075a7 */ /* 0x0022a4000800017f */
[----:B--2---:R-:W-:Y:S05]  /*f7e0*/  @!P0 NANOSLEEP.SYNCS 0x989680 ;  /* 0x009896800000895d */ /* 0x004fea0003900000 */
[----:B------:R-:W2:Y:S02]  /*f7f0*/  @!P0 SYNCS.PHASECHK.TRANS64 P0, [R47+URZ+0x36c80], R0 ;  /* 0x036c80002f0085a7 */ /* 0x000ea4000800007f */
[----:B--2---:R-:W-:Y:S05]  /*f800*/  @!P0 BRA `(.L_x_136) ;  /* 0xfffffffc00f08947 */ /* 0x004fea000383ffff */
[----:B------:R-:W-:Y:S05]  /*f810*/  BRA `(.L_x_135) ;  /* 0xffffff6800e47947 */ /* 0x000fea000383ffff */
.L_x_158:
[----:B------:R-:W-:-:S07]  /*f820*/  IMAD.MOV.U32 R15, RZ, RZ, -0x1 ;  /* 0xffffffffff0f7424 */ /* 0x000fce00078e00ff */
[----:B-----5:R-:W-:Y:S05]  /*f830*/  WARPSYNC.COLLECTIVE R15, `(.L_x_307) ;  /* 0x000000000f0c7348 */ /* 0x020fea0003c00000 */
[----:B------:R-:W-:Y:S02]  /*f840*/  ELECT P6, UR62, PT ;  /* 0x00000000003e782f */ /* 0x000fe400038c0000 */
[----:B------:R-:W-:Y:S01]  /*f850*/  MOV R14, UR62 ;  /* 0x0000003e000e7c02 */ /* 0x000fe20008000f00 */
[----:B-----5:R-:W-:Y:S10]  /*f860*/  ENDCOLLECTIVE ;  /* 0x000000000000791b */ /* 0x020ff40003800000 */
.L_x_307:
[----:B------:R-:W-:Y:S05]  /*f870*/  BRA `(.L_x_308) ;  /* 0xffffff8000b47947 */ /* 0x000fea000383ffff */
.L_x_160:
[----:B-1----:R1:W2:Y:S02]  /*f880*/  SYNCS.PHASECHK.TRANS64.TRYWAIT P0, [R7+URZ+0x36db0], R6 ;  /* 0x036db006070075a7 */ /* 0x0022a4000800017f */
[----:B--2---:R-:W-:Y:S05]  /*f890*/  @!P0 NANOSLEEP.SYNCS 0x989680 ;  /* 0x009896800000895d */ /* 0x004fea0003900000 */
[----:B------:R-:W2:Y:S02]  /*f8a0*/  @!P0 SYNCS.PHASECHK.TRANS64 P0, [R7+URZ+0x36db0], R6 ;  /* 0x036db006070085a7 */ /* 0x000ea4000800007f */
[----:B--2---:R-:W-:Y:S05]  /*f8b0*/  @!P0 BRA `(.L_x_160) ;  /* 0xfffffffc00f08947 */ /* 0x004fea000383ffff */
[----:B------:R-:W-:Y:S05]  /*f8c0*/  BRA `(.L_x_309) ;  /* 0xffffff8000e07947 */ /* 0x000fea000383ffff */
.L_x_167:
[----:B--2---:R-:W-:-:S04]  /*f8d0*/  IMAD.U32 R3, RZ, RZ, UR4 ;  /* 0x00000004ff037e24 */ /* 0x004fc8000f8e00ff */
[----:B------:R2:W3:Y:S03]  /*f8e0*/  SYNCS.PHASECHK.TRANS64.TRYWAIT P0, [R3+URZ+0x36c00], R0 ;  /* 0x036c0000030075a7 */ /* 0x0004e6000800017f */
[----:B---3--:R-:W-:Y:S05]  /*f8f0*/  @!P0 NANOSLEEP.SYNCS 0x989680 ;  /* 0x009896800000895d */ /* 0x008fea0003900000 */
[----:B------:R-:W3:Y:S02]  /*f900*/  @!P0 SYNCS.PHASECHK.TRANS64 P0, [R3+URZ+0x36c00], R0 ;  /* 0x036c0000030085a7 */ /* 0x000ee4000800007f */
[----:B---3--:R-:W-:Y:S05]  /*f910*/  @!P0 BRA `(.L_x_167) ;  /* 0xfffffffc00ec8947 */ /* 0x008fea000383ffff */
[----:B------:R-:W-:Y:S05]  /*f920*/  BRA `(.L_x_310) ;  /* 0xffffff8400fc7947 */ /* 0x000fea000383ffff */
.L_x_184:
[----:B-1----:R-:W-:-:S04]  /*f930*/  IMAD.U32 R3, RZ, RZ, UR12 ;  /* 0x0000000cff037e24 */ /* 0x002fc8000f8e00ff */
[----:B------:R1:W2:Y:S03]  /*f940*/  SYNCS.PHASECHK.TRANS64.TRYWAIT P0, [R3+URZ+0x36dd8], R0 ;  /* 0x036dd800030075a7 */ /* 0x0002a6000800017f */
[----:B--2---:R-:W-:Y:S05]  /*f950*/  @!P0 NANOSLEEP.SYNCS 0x989680 ;  /* 0x009896800000895d */ /* 0x004fea0003900000 */
[----:B------:R-:W2:Y:S02]  /*f960*/  @!P0 SYNCS.PHASECHK.TRANS64 P0, [R3+URZ+0x36dd8], R0 ;  /* 0x036dd800030085a7 */ /* 0x000ea4000800007f */
[----:B--2---:R-:W-:Y:S05]  /*f970*/  @!P0 BRA `(.L_x_184) ;  /* 0xfffffffc00ec8947 */ /* 0x004fea000383ffff */
[----:B------:R-:W-:Y:S05]  /*f980*/  BRA `(.L_x_311) ;  /* 0xffffff9400707947 */ /* 0x000fea000383ffff */
.L_x_186:
[----:B-1----:R-:W-:-:S04]  /*f990*/  IMAD.U32 R4, RZ, RZ, UR8 ;  /* 0x00000008ff047e24 */ /* 0x002fc8000f8e00ff */
[----:B------:R1:W2:Y:S03]  /*f9a0*/  SYNCS.PHASECHK.TRANS64.TRYWAIT P0, [R4+URZ+0x36c00], R3 ;  /* 0x036c0003040075a7 */ /* 0x0002a6000800017f */
[----:B--2---:R-:W-:Y:S05]  /*f9b0*/  @!P0 NANOSLEEP.SYNCS 0x989680 ;  /* 0x009896800000895d */ /* 0x004fea0003900000 */
[----:B------:R-:W2:Y:S02]  /*f9c0*/  @!P0 SYNCS.PHASECHK.TRANS64 P0, [R4+URZ+0x36c00], R3 ;  /* 0x036c0003040085a7 */ /* 0x000ea4000800007f */
[----:B--2---:R-:W-:Y:S05]  /*f9d0*/  @!P0 BRA `(.L_x_186) ;  /* 0xfffffffc00ec8947 */ /* 0x004fea000383ffff */
[----:B------:R-:W-:Y:S05]  /*f9e0*/  BRA `(.L_x_312) ;  /* 0xffffff9400a87947 */ /* 0x000fea000383ffff */
.L_x_192:
[----:B-1----:R-:W-:-:S04]  /*f9f0*/  IMAD.U32 R3, RZ, RZ, UR13 ;  /* 0x0000000dff037e24 */ /* 0x002fc8000f8e00ff */
[----:B------:R1:W2:Y:S03]  /*fa00*/  SYNCS.PHASECHK.TRANS64.TRYWAIT P1, [R3+URZ+0x36dc0], R2 ;  /* 0x036dc002030075a7 */ /* 0x0002a6000802017f */
[----:B--2---:R-:W-:Y:S05]  /*fa10*/  @!P1 NANOSLEEP.SYNCS 0x989680 ;  /* 0x009896800000995d */ /* 0x004fea0003900000 */
[----:B------:R-:W2:Y:S02]  /*fa20*/  @!P1 SYNCS.PHASECHK.TRANS64 P1, [R3+URZ+0x36dc0], R2 ;  /* 0x036dc002030095a7 */ /* 0x000ea4000802007f */
[----:B--2---:R-:W-:Y:S05]  /*fa30*/  @!P1 BRA `(.L_x_192) ;  /* 0xfffffffc00ec9947 */ /* 0x004fea000383ffff */
[----:B------:R-:W-:Y:S05]  /*fa40*/  BRA `(.L_x_313) ;  /* 0xffffff98004c7947 */ /* 0x000fea000383ffff */
.L_x_207:
[----:B-1----:R1:W2:Y:S02]  /*fa50*/  SYNCS.PHASECHK.TRANS64.TRYWAIT P0, [R3+URZ+0x36dc0], R2 ;  /* 0x036dc002030075a7 */ /* 0x0022a4000800017f */
[----:B--2---:R-:W-:Y:S05]  /*fa60*/  @!P0 NANOSLEEP.SYNCS 0x989680 ;  /* 0x009896800000895d */ /* 0x004fea0003900000 */
[----:B------:R-:W2:Y:S02]  /*fa70*/  @!P0 SYNCS.PHASECHK.TRANS64 P0, [R3+URZ+0x36dc0], R2 ;  /* 0x036dc002030085a7 */ /* 0x000ea4000800007f */
[----:B--2---:R-:W-:Y:S05]  /*fa80*/  @!P0 BRA `(.L_x_207) ;  /* 0xfffffffc00f08947 */ /* 0x004fea000383ffff */
[----:B------:R-:W-:Y:S05]  /*fa90*/  BRA `(.L_x_314) ;  /* 0xffffffa000347947 */ /* 0x000fea000383ffff */
.L_x_226:
[----:B-1----:R1:W3:Y:S02]  /*faa0*/  SYNCS.PHASECHK.TRANS64.TRYWAIT P0, [R7+URZ+0x36d18], R4 ;  /* 0x036d1804070075a7 */ /* 0x0022e4000800017f */
[----:B---3--:R-:W-:Y:S05]  /*fab0*/  @!P0 NANOSLEEP.SYNCS 0x989680 ;  /* 0x009896800000895d */ /* 0x008fea0003900000 */
[----:B------:R-:W3:Y:S02]  /*fac0*/  @!P0 SYNCS.PHASECHK.TRANS64 P0, [R7+URZ+0x36d18], R4 ;  /* 0x036d1804070085a7 */ /* 0x000ee4000800007f */
[----:B---3--:R-:W-:Y:S05]  /*fad0*/  @!P0 BRA `(.L_x_226) ;  /* 0xfffffffc00f08947 */ /* 0x008fea000383ffff */
[----:B------:R-:W-:Y:S05]  /*fae0*/  BRA `(.L_x_315) ;  /* 0xffffffb800107947 */ /* 0x000fea000383ffff */
.L_x_230:
[----:B------:R-:W-:Y:S01]  /*faf0*/  BSSY B1, `(.L_x_316) ;  /* 0x0000006000017945 */ /* 0x000fe20003800000 */
[----:B------:R-:W-:-:S07]  /*fb00*/  IMAD.MOV.U32 R15, RZ, RZ, -0x1 ;  /* 0xffffffffff0f7424 */ /* 0x000fce00078e00ff */
[----:B-1----:R-:W-:Y:S05]  /*fb10*/  WARPSYNC.COLLECTIVE R15, `(.L_x_317) ;  /* 0x000000000f0c7348 */ /* 0x002fea0003c00000 */
[----:B------:R-:W-:Y:S02]  /*fb20*/  ELECT P6, UR62, PT ;  /* 0x00000000003e782f */ /* 0x000fe400038c0000 */
[----:B------:R-:W-:Y:S01]  /*fb30*/  MOV R14, UR62 ;  /* 0x0000003e000e7c02 */ /* 0x000fe20008000f00 */
[----:B-1----:R-:W-:Y:S10]  /*fb40*/  ENDCOLLECTIVE ;  /* 0x000000000000791b */ /* 0x002ff40003800000 */
.L_x_317:
[----:B------:R-:W-:Y:S05]  /*fb50*/  BSYNC B1 ;  /* 0x0000000000017941 */ /* 0x000fea0003800000 */
.L_x_316:
[----:B------:R-:W-:Y:S01]  /*fb60*/  @P6 VIADD R11, R7, 0x36c80 ;  /* 0x00036c80070b6836 */ /* 0x000fe20000000000 */
[C---:B------:R-:W-:Y:S01]  /*fb70*/  @P6 LEA R5, R3.reuse, UR37, 0xd ;  /* 0x0000002503056c11 */ /* 0x040fe2000f8e68ff */
[----:B------:R-:W-:Y:S01]  /*fb80*/  VOTEU.ANY UP0, P6 ;  /* 0x00000000003f7886 */ /* 0x000fe20003000100 */
[----:B------:R-:W-:Y:S01]  /*fb90*/  @P6 LEA R4, R3, UR37, 0xb ;  /* 0x0000002503046c11 */ /* 0x000fe2000f8e58ff */
[----:B------:R-:W-:Y:S01]  /*fba0*/  UMOV UR12, 0x0 ;  /* 0x00000000000c7882 */ /* 0x000fe20000000000 */
[----:B------:R-:W-:Y:S01]  /*fbb0*/  @P6 R2UR UR4, R5 ;  /* 0x00000000050462ca */ /* 0x000fe200000e0000 */
[----:B------:R-:W-:Y:S01]  /*fbc0*/  UMOV UR13, 0x10000000 ;  /* 0x10000000000d7882 */ /* 0x000fe20000000000 */
[----:B------:R-:W-:Y:S01]  /*fbd0*/  @P6 R2UR UR7, R16 ;  /* 0x00000000100762ca */ /* 0x000fe200000e0000 */
[----:B------:R-:W-:Y:S01]  /*fbe0*/  @P6 VIADD R4, R4, 0x26000 ;  /* 0x0002600004046836 */ /* 0x000fe20000000000 */
[----:B------:R-:W-:Y:S01]  /*fbf0*/  @P6 R2UR UR6, R9 ;  /* 0x00000000090662ca */ /* 0x000fe200000e0000 */
[----:B------:R-:W-:Y:S01]  /*fc00*/  UMOV UR14, 0x0 ;  /* 0x00000000000e7882 */ /* 0x000fe20000000000 */
[C---:B------:R-:W-:Y:S01]  /*fc10*/  @P6 R2UR UR5, R11.reuse ;  /* 0x000000000b0562ca */ /* 0x040fe200000e0000 */
[----:B------:R-:W-:Y:S01]  /*fc20*/  UMOV UR15, 0x10000000 ;  /* 0x10000000000f7882 */ /* 0x000fe20000000000 */
[----:B------:R-:W-:Y:S01]  /*fc30*/  @P6 R2UR UR9, R11 ;  /* 0x000000000b0962ca */ /* 0x000fe200000e0000 */
[----:B------:R-:W-:Y:S01]  /*fc40*/  BSSY B1, `(.L_x_318) ;  /* 0x000000d000017945 */ /* 0x000fe20003800000 */
[----:B------:R-:W-:Y:S01]  /*fc50*/  @P6 R2UR UR8, R4 ;  /* 0x00000000040862ca */ /* 0x000fe200000e0000 */
[----:B------:R-:W-:Y:S01]  /*fc60*/  IMAD.MOV.U32 R15, RZ, RZ, -0x1 ;  /* 0xffffffffff0f7424 */ /* 0x000fe200078e00ff */
[----:B------:R-:W-:-:S02]  /*fc70*/  @P6 R2UR UR11, R17 ;  /* 0x00000000110b62ca */ /* 0x000fc400000e0000 */
[----:B------:R-:W-:-:S05]  /*fc80*/  @P6 R2UR UR10, R8 ;  /* 0x00000000080a62ca */ /* 0x000fca00000e0000 */
[----:B------:R1:W-:Y:S01]  /*fc90*/  @UP0 UTMALDG.2D [UR4], [UR52], desc[UR12] ;  /* 0x00000c04340005b4 */ /* 0x0003e20008009000 */
[----:B------:R-:W-:-:S07]  /*fca0*/  VOTEU.ANY UP0, P6 ;  /* 0x00000000003f7886 */ /* 0x000fce0003000100 */
[----:B------:R1:W-:Y:S02]  /*fcb0*/  @UP0 UTMALDG.2D [UR8], [UR50], desc[UR14] ;  /* 0x00000e08320005b4 */ /* 0x0003e40008009000 */
[----:B-1----:R-:W-:Y:S01]  /*fcc0*/  NOP ;  /* 0x0000000000007918 */ /* 0x002fe20000000000 */
[----:B------:R-:W-:Y:S05]  /*fcd0*/  WARPSYNC.COLLECTIVE R15, `(.L_x_319) ;  /* 0x000000000f0c7348 */ /* 0x000fea0003c00000 */
[----:B------:R-:W-:Y:S02]  /*fce0*/  ELECT P6, UR62, PT ;  /* 0x00000000003e782f */ /* 0x000fe400038c0000 */
[----:B------:R-:W-:Y:S01]  /*fcf0*/  MOV R14, UR62 ;  /* 0x0000003e000e7c02 */ /* 0x000fe20008000f00 */
[----:B------:R-:W-:Y:S10]  /*fd00*/  ENDCOLLECTIVE ;  /* 0x000000000000791b */ /* 0x000ff40003800000 */
.L_x_319:
[----:B------:R-:W-:Y:S05]  /*fd10*/  BSYNC B1 ;  /* 0x0000000000017941 */ /* 0x000fea0003800000 */
.L_x_318:
[----:B------:R-:W-:Y:S05]  /*fd20*/  BRA `(.L_x_320) ;  /* 0xffffffb800187947 */ /* 0x000fea000383ffff */
.L_x_236:
[----:B-1----:R1:W2:Y:S02]  /*fd30*/  SYNCS.PHASECHK.TRANS64.TRYWAIT P0, [R3+URZ+0x36c00], R0 ;  /* 0x036c0000030075a7 */ /* 0x0022a4000800017f */
[----:B--2---:R-:W-:Y:S05]  /*fd40*/  @!P0 NANOSLEEP.SYNCS 0x989680 ;  /* 0x009896800000895d */ /* 0x004fea0003900000 */
[----:B------:R-:W2:Y:S02]  /*fd50*/  @!P0 SYNCS.PHASECHK.TRANS64 P0, [R3+URZ+0x36c00], R0 ;  /* 0x036c0000030085a7 */ /* 0x000ea4000800007f */
[----:B--2---:R-:W-:Y:S05]  /*fd60*/  @!P0 BRA `(.L_x_236) ;  /* 0xfffffffc00f08947 */ /* 0x004fea000383ffff */
[----:B------:R-:W-:Y:S05]  /*fd70*/  BRA `(.L_x_321) ;  /* 0xffffffbc00247947 */ /* 0x000fea000383ffff */
.L_x_239:
[----:B------:R-:W-:Y:S01]  /*fd80*/  BSSY B0, `(.L_x_322) ;  /* 0x0000006000007945 */ /* 0x000fe20003800000 */
[----:B------:R-:W-:-:S07]  /*fd90*/  IMAD.MOV.U32 R15, RZ, RZ, -0x1 ;  /* 0xffffffffff0f7424 */ /* 0x000fce00078e00ff */
[----:B-12--5:R-:W-:Y:S05]  /*fda0*/  WARPSYNC.COLLECTIVE R15, `(.L_x_323) ;  /* 0x000000000f0c7348 */ /* 0x026fea0003c00000 */
[----:B------:R-:W-:Y:S02]  /*fdb0*/  ELECT P6, UR62, PT ;  /* 0x00000000003e782f */ /* 0x000fe400038c0000 */
[----:B------:R-:W-:Y:S01]  /*fdc0*/  MOV R14, UR62 ;  /* 0x0000003e000e7c02 */ /* 0x000fe20008000f00 */
[----:B-12--5:R-:W-:Y:S10]  /*fdd0*/  ENDCOLLECTIVE ;  /* 0x000000000000791b */ /* 0x026ff40003800000 */
.L_x_323:
[----:B------:R-:W-:Y:S05]  /*fde0*/  BSYNC B0 ;  /* 0x0000000000007941 */ /* 0x000fea0003800000 */
.L_x_322:
[----:B------:R-:W-:Y:S05]  /*fdf0*/  BRA `(.L_x_324) ;  /* 0xffffffbc006c7947 */ /* 0x000fea000383ffff */
.L_x_242:
[----:B------:R-:W-:Y:S01]  /*fe00*/  BSSY B0, `(.L_x_325) ;  /* 0x0000005000007945 */ /* 0x000fe20003800000 */
[----:B------:R-:W-:-:S07]  /*fe10*/  IMAD.MOV.U32 R15, RZ, RZ, -0x1 ;  /* 0xffffffffff0f7424 */ /* 0x000fce00078e00ff */
[----:B-123-5:R-:W-:Y:S05]  /*fe20*/  WARPSYNC.COLLECTIVE R15, `(.L_x_326) ;  /* 0x000000000f087348 */ /* 0x02efea0003c00000 */
[----:B------:R-:W-:Y:S01]  /*fe30*/  NOP ;  /* 0x0000000000007918 */ /* 0x000fe20000000000 */
[----:B-123-5:R-:W-:Y:S01]  /*fe40*/  ENDCOLLECTIVE ;  /* 0x000000000000791b */ /* 0x02efe20003800000 */
.L_x_326:
[----:B------:R-:W-:Y:S05]  /*fe50*/  BSYNC B0 ;  /* 0x0000000000007941 */ /* 0x000fea0003800000 */
.L_x_325:
[----:B------:R-:W-:-:S07]  /*fe60*/  IMAD.MOV.U32 R15, RZ, RZ, -0x1 ;  /* 0xffffffffff0f7424 */ /* 0x000fce00078e00ff */
[----:B------:R-:W-:Y:S05]  /*fe70*/  WARPSYNC.COLLECTIVE R15, `(.L_x_327) ;  /* 0x000000000f0c7348 */ /* 0x000fea0003c00000 */
[----:B------:R-:W-:Y:S02]  /*fe80*/  ELECT P6, UR62, PT ;  /* 0x00000000003e782f */ /* 0x000fe400038c0000 */
[----:B------:R-:W-:Y:S01]  /*fe90*/  MOV R14, UR62 ;  /* 0x0000003e000e7c02 */ /* 0x000fe20008000f00 */
[----:B------:R-:W-:Y:S10]  /*fea0*/  ENDCOLLECTIVE ;  /* 0x000000000000791b */ /* 0x000ff40003800000 */
.L_x_327:
[----:B------:R-:W-:Y:S05]  /*feb0*/  BRA `(.L_x_328) ;  /* 0xffffffc4009c7947 */ /* 0x000fea000383ffff */
.L_x_245:
[----:B------:R-:W-:Y:S01]  /*fec0*/  BSSY B0, `(.L_x_329) ;  /* 0x0000006000007945 */ /* 0x000fe20003800000 */
[----:B------:R-:W-:-:S07]  /*fed0*/  IMAD.MOV.U32 R15, RZ, RZ, -0x1 ;  /* 0xffffffffff0f7424 */ /* 0x000fce00078e00ff */
[----:B-----5:R-:W-:Y:S05]  /*fee0*/  WARPSYNC.COLLECTIVE R15, `(.L_x_330) ;  /* 0x000000000f0c7348 */ /* 0x020fea0003c00000 */
[----:B-----5:R-:W-:Y:S02]  /*fef0*/  ELECT P6, UR62, PT ;  /* 0x00000000003e782f */ /* 0x020fe400038c0000 */
[----:B------:R-:W-:Y:S01]  /*ff00*/  MOV R14, UR62 ;  /* 0x0000003e000e7c02 */ /* 0x000fe20008000f00 */
[----:B------:R-:W-:Y:S10]  /*ff10*/  ENDCOLLECTIVE ;  /* 0x000000000000791b */ /* 0x000ff40003800000 */
.L_x_330:
[----:B------:R-:W-:Y:S05]  /*ff20*/  BSYNC B0 ;  /* 0x0000000000007941 */ /* 0x000fea0003800000 */
.L_x_329:
[----:B------:R-:W-:Y:S05]  /*ff30*/  BRA `(.L_x_331) ;  /* 0xffffffc400fc7947 */ /* 0x000fea000383ffff */
.L_x_249:
[----:B-1----:R1:W2:Y:S02]  /*ff40*/  SYNCS.PHASECHK.TRANS64.TRYWAIT P0, [R7+URZ], R4 ;  /* 0x00000004070075a7 */ /* 0x0022a4000800017f */
[----:B--2---:R-:W-:Y:S05]  /*ff50*/  @!P0 NANOSLEEP.SYNCS 0x989680 ;  /* 0x009896800000895d */ /* 0x004fea0003900000 */
[----:B------:R-:W2:Y:S02]  /*ff60*/  @!P0 SYNCS.PHASECHK.TRANS64 P0, [R7+URZ], R4 ;  /* 0x00000004070085a7 */ /* 0x000ea4000800007f */
[----:B--2---:R-:W-:Y:S05]  /*ff70*/  @!P0 BRA `(.L_x_249) ;  /* 0xfffffffc00f08947 */ /* 0x004fea000383ffff */
[----:B------:R-:W-:Y:S05]  /*ff80*/  BRA `(.L_x_332) ;  /* 0xffffffc800387947 */ /* 0x000fea000383ffff */
.L_x_250:
[----:B-1----:R1:W2:Y:S02]  /*ff90*/  SYNCS.PHASECHK.TRANS64.TRYWAIT P0, [R6+URZ], R5 ;  /* 0x00000005060075a7 */ /* 0x0022a4000800017f */
[----:B--2---:R-:W-:Y:S05]  /*ffa0*/  @!P0 NANOSLEEP.SYNCS 0x989680 ;  /* 0x009896800000895d */ /* 0x004fea0003900000 */
[----:B------:R-:W2:Y:S02]  /*ffb0*/  @!P0 SYNCS.PHASECHK.TRANS64 P0, [R6+URZ], R5 ;  /* 0x00000005060085a7 */ /* 0x000ea4000800007f */
[----:B--2---:R-:W-:Y:S05]  /*ffc0*/  @!P0 BRA `(.L_x_250) ;  /* 0xfffffffc00f08947 */ /* 0x004fea000383ffff */
[----:B------:R-:W-:Y:S05]  /*ffd0*/  BRA `(.L_x_333) ;  /* 0xffffffc800487947 */ /* 0x000fea000383ffff */
.L_x_251:
[----:B-1----:R1:W2:Y:S02]  /*ffe0*/  SYNCS.PHASECHK.TRANS64.TRYWAIT P0, [R7+URZ], R4 ;  /* 0x00000004070075a7 */ /* 0x0022a4000800017f */
[----:B--2---:R-:W-:Y:S05]  /*fff0*/  @!P0 NANOSLEEP.SYNCS 0x989680 ;  /* 0x009896800000895d */ /* 0x004fea0003900000 */
[----:B------:R-:W2:Y:S02]  /*10000*/  @!P0 SYNCS.PHASECHK.TRANS64 P0, [R7+URZ], R4 ;  /* 0x00000004070085a7 */ /* 0x000ea4000800007f */
[----:B--2---:R-:W-:Y:S05]  /*10010*/  @!P0 BRA `(.L_x_251) ;  /* 0xfffffffc00f08947 */ /* 0x004fea000383ffff */
[----:B------:R-:W-:Y:S05]  /*10020*/  BRA `(.L_x_334) ;  /* 0xffffffc800587947 */ /* 0x000fea000383ffff */
.L_x_252:
[----:B-1----:R1:W2:Y:S02]  /*10030*/  SYNCS.PHASECHK.TRANS64.TRYWAIT P0, [R6+URZ], R5 ;  /* 0x00000005060075a7 */ /* 0x0022a4000800017f */
[----:B--2---:R-:W-:Y:S05]  /*10040*/  @!P0 NANOSLEEP.SYNCS 0x989680 ;  /* 0x009896800000895d */ /* 0x004fea0003900000 */
[----:B------:R-:W2:Y:S02]  /*10050*/  @!P0 SYNCS.PHASECHK.TRANS64 P0, [R6+URZ], R5 ;  /* 0x00000005060085a7 */ /* 0x000ea4000800007f */
[----:B--2---:R-:W-:Y:S05]  /*10060*/  @!P0 BRA `(.L_x_252) ;  /* 0xfffffffc00f08947 */ /* 0x004fea000383ffff */
[----:B------:R-:W-:Y:S05]  /*10070*/  BRA `(.L_x_335) ;  /* 0xffffffc800687947 */ /* 0x000fea000383ffff */
.L_x_253:
[----:B-1----:R1:W2:Y:S02]  /*10080*/  SYNCS.PHASECHK.TRANS64.TRYWAIT P0, [R7+URZ], R4 ;  /* 0x00000004070075a7 */ /* 0x0022a4000800017f */
[----:B--2---:R-:W-:Y:S05]  /*10090*/  @!P0 NANOSLEEP.SYNCS 0x989680 ;  /* 0x009896800000895d */ /* 0x004fea0003900000 */
[----:B------:R-:W2:Y:S02]  /*100a0*/  @!P0 SYNCS.PHASECHK.TRANS64 P0, [R7+URZ], R4 ;  /* 0x00000004070085a7 */ /* 0x000ea4000800007f */
[----:B--2---:R-:W-:Y:S05]  /*100b0*/  @!P0 BRA `(.L_x_253) ;  /* 0xfffffffc00f08947 */ /* 0x004fea000383ffff */
[----:B------:R-:W-:Y:S05]  /*100c0*/  BRA `(.L_x_336) ;  /* 0xffffffc800787947 */ /* 0x000fea000383ffff */
.L_x_254:
[----:B-1----:R1:W2:Y:S02]  /*100d0*/  SYNCS.PHASECHK.TRANS64.TRYWAIT P0, [R6+URZ], R5 ;  /* 0x00000005060075a7 */ /* 0x0022a4000800017f */
[----:B--2---:R-:W-:Y:S05]  /*100e0*/  @!P0 NANOSLEEP.SYNCS 0x989680 ;  /* 0x009896800000895d */ /* 0x004fea0003900000 */
[----:B------:R-:W2:Y:S02]  /*100f0*/  @!P0 SYNCS.PHASECHK.TRANS64 P0, [R6+URZ], R5 ;  /* 0x00000005060085a7 */ /* 0x000ea4000800007f */
[----:B--2---:R-:W-:Y:S05]  /*10100*/  @!P0 BRA `(.L_x_254) ;  /* 0xfffffffc00f08947 */ /* 0x004fea000383ffff */
[----:B------:R-:W-:Y:S05]  /*10110*/  BRA `(.L_x_337) ;  /* 0xffffffc800887947 */ /* 0x000fea000383ffff */
.L_x_255:
[----:B-1----:R1:W2:Y:S02]  /*10120*/  SYNCS.PHASECHK.TRANS64.TRYWAIT P0, [R7+URZ], R4 ;  /* 0x00000004070075a7 */ /* 0x0022a4000800017f */
[----:B--2---:R-:W-:Y:S05]  /*10130*/  @!P0 NANOSLEEP.SYNCS 0x989680 ;  /* 0x009896800000895d */ /* 0x004fea0003900000 */
[----:B------:R-:W2:Y:S02]  /*10140*/  @!P0 SYNCS.PHASECHK.TRANS64 P0, [R7+URZ], R4 ;  /* 0x00000004070085a7 */ /* 0x000ea4000800007f */
[----:B--2---:R-:W-:Y:S05]  /*10150*/  @!P0 BRA `(.L_x_255) ;  /* 0xfffffffc00f08947 */ /* 0x004fea000383ffff */
[----:B------:R-:W-:Y:S05]  /*10160*/  BRA `(.L_x_338) ;  /* 0xffffffc800987947 */ /* 0x000fea000383ffff */
.L_x_256:
[----:B-1----:R1:W2:Y:S02]  /*10170*/  SYNCS.PHASECHK.TRANS64.TRYWAIT P0, [R6+URZ], R5 ;  /* 0x00000005060075a7 */ /* 0x0022a4000800017f */
[----:B--2---:R-:W-:Y:S05]  /*10180*/  @!P0 NANOSLEEP.SYNCS 0x989680 ;  /* 0x009896800000895d */ /* 0x004fea0003900000 */
[----:B------:R-:W2:Y:S02]  /*10190*/  @!P0 SYNCS.PHASECHK.TRANS64 P0, [R6+URZ], R5 ;  /* 0x00000005060085a7 */ /* 0x000ea4000800007f */
[----:B--2---:R-:W-:Y:S05]  /*101a0*/  @!P0 BRA `(.L_x_256) ;  /* 0xfffffffc00f08947 */ /* 0x004fea000383ffff */
[----:B------:R-:W-:Y:S05]  /*101b0*/  BRA `(.L_x_339) ;  /* 0xffffffc800a87947 */ /* 0x000fea000383ffff */
.L_x_257:
[----:B-1----:R1:W2:Y:S02]  /*101c0*/  SYNCS.PHASECHK.TRANS64.TRYWAIT P0, [R7+URZ], R4 ;  /* 0x00000004070075a7 */ /* 0x0022a4000800017f */
[----:B--2---:R-:W-:Y:S05]  /*101d0*/  @!P0 NANOSLEEP.SYNCS 0x989680 ;  /* 0x009896800000895d */ /* 0x004fea0003900000 */
[----:B------:R-:W2:Y:S02]  /*101e0*/  @!P0 SYNCS.PHASECHK.TRANS64 P0, [R7+URZ], R4 ;  /* 0x00000004070085a7 */ /* 0x000ea4000800007f */
[----:B--2---:R-:W-:Y:S05]  /*101f0*/  @!P0 BRA `(.L_x_257) ;  /* 0xfffffffc00f08947 */ /* 0x004fea000383ffff */
[----:B------:R-:W-:Y:S05]  /*10200*/  BRA `(.L_x_340) ;  /* 0xffffffc800b87947 */ /* 0x000fea000383ffff */
.L_x_258:
[----:B-1----:R1:W2:Y:S02]  /*10210*/  SYNCS.PHASECHK.TRANS64.TRYWAIT P0, [R6+URZ], R5 ;  /* 0x00000005060075a7 */ /* 0x0022a4000800017f */
[----:B--2---:R-:W-:Y:S05]  /*10220*/  @!P0 NANOSLEEP.SYNCS 0x989680 ;  /* 0x009896800000895d */ /* 0x004fea0003900000 */
[----:B------:R-:W2:Y:S02]  /*10230*/  @!P0 SYNCS.PHASECHK.TRANS64 P0, [R6+URZ], R5 ;  /* 0x00000005060085a7 */ /* 0x000ea4000800007f */
[----:B--2---:R-:W-:Y:S05]  /*10240*/  @!P0 BRA `(.L_x_258) ;  /* 0xfffffffc00f08947 */ /* 0x004fea000383ffff */
[----:B------:R-:W-:Y:S05]  /*10250*/  BRA `(.L_x_341) ;  /* 0xffffffc800c87947 */ /* 0x000fea000383ffff */
.L_x_259:
[----:B-1----:R1:W2:Y:S02]  /*10260*/  SYNCS.PHASECHK.TRANS64.TRYWAIT P0, [R7+URZ], R4 ;  /* 0x00000004070075a7 */ /* 0x0022a4000800017f */
[----:B--2---:R-:W-:Y:S05]  /*10270*/  @!P0 NANOSLEEP.SYNCS 0x989680 ;  /* 0x009896800000895d */ /* 0x004fea0003900000 */
[----:B------:R-:W2:Y:S02]  /*10280*/  @!P0 SYNCS.PHASECHK.TRANS64 P0, [R7+URZ], R4 ;  /* 0x00000004070085a7 */ /* 0x000ea4000800007f */
[----:B--2---:R-:W-:Y:S05]  /*10290*/  @!P0 BRA `(.L_x_259) ;  /* 0xfffffffc00f08947 */ /* 0x004fea000383ffff */
[----:B------:R-:W-:Y:S05]  /*102a0*/  BRA `(.L_x_342) ;  /* 0xffffffc800d87947 */ /* 0x000fea000383ffff */
.L_x_260:
[----:B-1----:R1:W2:Y:S02]  /*102b0*/  SYNCS.PHASECHK.TRANS64.TRYWAIT P0, [R6+URZ], R5 ;  /* 0x00000005060075a7 */ /* 0x0022a4000800017f */
[----:B--2---:R-:W-:Y:S05]  /*102c0*/  @!P0 NANOSLEEP.SYNCS 0x989680 ;  /* 0x009896800000895d */ /* 0x004fea0003900000 */
[----:B------:R-:W2:Y:S02]  /*102d0*/  @!P0 SYNCS.PHASECHK.TRANS64 P0, [R6+URZ], R5 ;  /* 0x00000005060085a7 */ /* 0x000ea4000800007f */
[----:B--2---:R-:W-:Y:S05]  /*102e0*/  @!P0 BRA `(.L_x_260) ;  /* 0xfffffffc00f08947 */ /* 0x004fea000383ffff */
[----:B------:R-:W-:Y:S05]  /*102f0*/  BRA `(.L_x_343) ;  /* 0xffffffc800e87947 */ /* 0x000fea000383ffff */
.L_x_261:
[----:B-1----:R1:W2:Y:S02]  /*10300*/  SYNCS.PHASECHK.TRANS64.TRYWAIT P0, [R7+URZ], R4 ;  /* 0x00000004070075a7 */ /* 0x0022a4000800017f */
[----:B--2---:R-:W-:Y:S05]  /*10310*/  @!P0 NANOSLEEP.SYNCS 0x989680 ;  /* 0x009896800000895d */ /* 0x004fea0003900000 */
[----:B------:R-:W2:Y:S02]  /*10320*/  @!P0 SYNCS.PHASECHK.TRANS64 P0, [R7+URZ], R4 ;  /* 0x00000004070085a7 */ /* 0x000ea4000800007f */
[----:B--2---:R-:W-:Y:S05]  /*10330*/  @!P0 BRA `(.L_x_261) ;  /* 0xfffffffc00f08947 */ /* 0x004fea000383ffff */
[----:B------:R-:W-:Y:S05]  /*10340*/  BRA `(.L_x_344) ;  /* 0xffffffc800f87947 */ /* 0x000fea000383ffff */
.L_x_262:
[----:B-1----:R1:W2:Y:S02]  /*10350*/  SYNCS.PHASECHK.TRANS64.TRYWAIT P0, [R6+URZ], R5 ;  /* 0x00000005060075a7 */ /* 0x0022a4000800017f */
[----:B--2---:R-:W-:Y:S05]  /*10360*/  @!P0 NANOSLEEP.SYNCS 0x989680 ;  /* 0x009896800000895d */ /* 0x004fea0003900000 */
[----:B------:R-:W2:Y:S02]  /*10370*/  @!P0 SYNCS.PHASECHK.TRANS64 P0, [R6+URZ], R5 ;  /* 0x00000005060085a7 */ /* 0x000ea4000800007f */
[----:B--2---:R-:W-:Y:S05]  /*10380*/  @!P0 BRA `(.L_x_262) ;  /* 0xfffffffc00f08947 */ /* 0x004fea000383ffff */
[----:B------:R-:W-:Y:S05]  /*10390*/  BRA `(.L_x_345) ;  /* 0xffffffcc00087947 */ /* 0x000fea000383ffff */
.L_x_263:
[----:B-1----:R1:W2:Y:S02]  /*103a0*/  SYNCS.PHASECHK.TRANS64.TRYWAIT P0, [R7+URZ], R4 ;  /* 0x00000004070075a7 */ /* 0x0022a4000800017f */
[----:B--2---:R-:W-:Y:S05]  /*103b0*/  @!P0 NANOSLEEP.SYNCS 0x989680 ;  /* 0x009896800000895d */ /* 0x004fea0003900000 */
[----:B------:R-:W2:Y:S02]  /*103c0*/  @!P0 SYNCS.PHASECHK.TRANS64 P0, [R7+URZ], R4 ;  /* 0x00000004070085a7 */ /* 0x000ea4000800007f */
[----:B--2---:R-:W-:Y:S05]  /*103d0*/  @!P0 BRA `(.L_x_263) ;  /* 0xfffffffc00f08947 */ /* 0x004fea000383ffff */
[----:B------:R-:W-:Y:S05]  /*103e0*/  BRA `(.L_x_346) ;  /* 0xffffffcc00187947 */ /* 0x000fea000383ffff */
.L_x_264:
[----:B-1----:R1:W2:Y:S02]  /*103f0*/  SYNCS.PHASECHK.TRANS64.TRYWAIT P0, [R6+URZ], R5 ;  /* 0x00000005060075a7 */ /* 0x0022a4000800017f */
[----:B--2---:R-:W-:Y:S05]  /*10400*/  @!P0 NANOSLEEP.SYNCS 0x989680 ;  /* 0x009896800000895d */ /* 0x004fea0003900000 */
[----:B------:R-:W2:Y:S02]  /*10410*/  @!P0 SYNCS.PHASECHK.TRANS64 P0, [R6+URZ], R5 ;  /* 0x00000005060085a7 */ /* 0x000ea4000800007f */
[----:B--2---:R-:W-:Y:S05]  /*10420*/  @!P0 BRA `(.L_x_264) ;  /* 0xfffffffc00f08947 */ /* 0x004fea000383ffff */
[----:B------:R-:W-:Y:S05]  /*10430*/  BRA `(.L_x_347) ;  /* 0xffffffcc00287947 */ /* 0x000fea000383ffff */
.L_x_265:
[----:B-1----:R1:W2:Y:S02]  /*10440*/  SYNCS.PHASECHK.TRANS64.TRYWAIT P0, [R7+URZ], R4 ;  /* 0x00000004070075a7 */ /* 0x0022a4000800017f */
[----:B--2---:R-:W-:Y:S05]  /*10450*/  @!P0 NANOSLEEP.SYNCS 0x989680 ;  /* 0x009896800000895d */ /* 0x004fea0003900000 */
[----:B------:R-:W2:Y:S02]  /*10460*/  @!P0 SYNCS.PHASECHK.TRANS64 P0, [R7+URZ], R4 ;  /* 0x00000004070085a7 */ /* 0x000ea4000800007f */
[----:B--2---:R-:W-:Y:S05]  /*10470*/  @!P0 BRA `(.L_x_265) ;  /* 0xfffffffc00f08947 */ /* 0x004fea000383ffff */
[----:B------:R-:W-:Y:S05]  /*10480*/  BRA `(.L_x_348) ;  /* 0xffffffcc00387947 */ /* 0x000fea000383ffff */
.L_x_266:
[----:B--2---:R2:W3:Y:S02]  /*10490*/  SYNCS.PHASECHK.TRANS64.TRYWAIT P0, [R6+URZ], R5 ;  /* 0x00000005060075a7 */ /* 0x0044e4000800017f */
[----:B---3--:R-:W-:Y:S05]  /*104a0*/  @!P0 NANOSLEEP.SYNCS 0x989680 ;  /* 0x009896800000895d */ /* 0x008fea0003900000 */
[----:B------:R-:W3:Y:S02]  /*104b0*/  @!P0 SYNCS.PHASECHK.TRANS64 P0, [R6+URZ], R5 ;  /* 0x00000005060085a7 */ /* 0x000ee4000800007f */
[----:B---3--:R-:W-:Y:S05]  /*104c0*/  @!P0 BRA `(.L_x_266) ;  /* 0xfffffffc00f08947 */ /* 0x008fea000383ffff */
[----:B------:R-:W-:Y:S05]  /*104d0*/  BRA `(.L_x_349) ;  /* 0xffffffcc00407947 */ /* 0x000fea000383ffff */
.L_x_284:
[----:B-1----:R-:W-:-:S04]  /*104e0*/  IMAD.U32 R3, RZ, RZ, UR31 ;  /* 0x0000001fff037e24 */ /* 0x002fc8000f8e00ff */
[----:B------:R1:W3:Y:S03]  /*104f0*/  SYNCS.PHASECHK.TRANS64.TRYWAIT P2, [R3+URZ+0x36c40], R0 ;  /* 0x036c4000030075a7 */ /* 0x0002e6000804017f */
[----:B---3--:R-:W-:Y:S05]  /*10500*/  @!P2 NANOSLEEP.SYNCS 0x989680 ;  /* 0x009896800000a95d */ /* 0x008fea0003900000 */
[----:B------:R-:W3:Y:S02]  /*10510*/  @!P2 SYNCS.PHASECHK.TRANS64 P2, [R3+URZ+0x36c40], R0 ;  /* 0x036c40000300a5a7 */ /* 0x000ee4000804007f */
[----:B---3--:R-:W-:Y:S05]  /*10520*/  @!P2 BRA `(.L_x_284) ;  /* 0xfffffffc00eca947 */ /* 0x008fea000383ffff */
[----:B------:R-:W-:Y:S05]  /*10530*/  BRA `(.L_x_350) ;  /* 0xffffffe8007c7947 */ /* 0x000fea000383ffff */
.L_x_290:
[----:B-1----:R-:W-:-:S04]  /*10540*/  IMAD.U32 R3, RZ, RZ, UR4 ;  /* 0x00000004ff037e24 */ /* 0x002fc8000f8e00ff */
[----:B------:R1:W2:Y:S03]  /*10550*/  SYNCS.PHASECHK.TRANS64.TRYWAIT P0, [R3+URZ+0x36c40], R0 ;  /* 0x036c4000030075a7 */ /* 0x0002a6000800017f */
[----:B--2---:R-:W-:Y:S05]  /*10560*/  @!P0 NANOSLEEP.SYNCS 0x989680 ;  /* 0x009896800000895d */ /* 0x004fea0003900000 */
[----:B------:R-:W2:Y:S02]  /*10570*/  @!P0 SYNCS.PHASECHK.TRANS64 P0, [R3+URZ+0x36c40], R0 ;  /* 0x036c4000030085a7 */ /* 0x000ea4000800007f */
[----:B--2---:R-:W-:Y:S05]  /*10580*/  @!P0 BRA `(.L_x_290) ;  /* 0xfffffffc00ec8947 */ /* 0x004fea000383ffff */
[----:B------:R-:W-:Y:S05]  /*10590*/  BRA `(.L_x_351) ;  /* 0xffffffe800e47947 */ /* 0x000fea000383ffff */
.L_x_292:
[----:B-1----:R-:W-:-:S04]  /*105a0*/  IMAD.U32 R3, RZ, RZ, UR5 ;  /* 0x00000005ff037e24 */ /* 0x002fc8000f8e00ff */
[----:B------:R1:W2:Y:S03]  /*105b0*/  SYNCS.PHASECHK.TRANS64.TRYWAIT P0, [R3+URZ+0x36c40], R0 ;  /* 0x036c4000030075a7 */ /* 0x0002a6000800017f */
[----:B--2---:R-:W-:Y:S05]  /*105c0*/  @!P0 NANOSLEEP.SYNCS 0x989680 ;  /* 0x009896800000895d */ /* 0x004fea0003900000 */
[----:B------:R-:W2:Y:S02]  /*105d0*/  @!P0 SYNCS.PHASECHK.TRANS64 P0, [R3+URZ+0x36c40], R0 ;  /* 0x036c4000030085a7 */ /* 0x000ea4000800007f */
[----:B--2---:R-:W-:Y:S05]  /*105e0*/  @!P0 BRA `(.L_x_292) ;  /* 0xfffffffc00ec8947 */ /* 0x004fea000383ffff */
[----:B------:R-:W-:Y:S05]  /*105f0*/  BRA `(.L_x_352) ;  /* 0xffffffe800fc7947 */ /* 0x000fea000383ffff */
.L_x_294:
[----:B-1----:R-:W-:-:S04]  /*10600*/  IMAD.U32 R3, RZ, RZ, UR5 ;  /* 0x00000005ff037e24 */ /* 0x002fc8000f8e00ff */
[----:B------:R1:W2:Y:S03]  /*10610*/  SYNCS.PHASECHK.TRANS64.TRYWAIT P0, [R3+URZ+0x36c40], R0 ;  /* 0x036c4000030075a7 */ /* 0x0002a6000800017f */
[----:B--2---:R-:W-:Y:S05]  /*10620*/  @!P0 NANOSLEEP.SYNCS 0x989680 ;  /* 0x009896800000895d */ /* 0x004fea0003900000 */
[----:B------:R-:W2:Y:S02]  /*10630*/  @!P0 SYNCS.PHASECHK.TRANS64 P0, [R3+URZ+0x36c40], R0 ;  /* 0x036c4000030085a7 */ /* 0x000ea4000800007f */
[----:B--2---:R-:W-:Y:S05]  /*10640*/  @!P0 BRA `(.L_x_294) ;  /* 0xfffffffc00ec8947 */ /* 0x004fea000383ffff */
[----:B------:R-:W-:Y:S05]  /*10650*/  BRA `(.L_x_353) ;  /* 0xffffffec00147947 */ /* 0x000fea000383ffff */
.L_x_296:
[----:B-1----:R-:W-:-:S04]  /*10660*/  IMAD.U32 R3, RZ, RZ, UR5 ;  /* 0x00000005ff037e24 */ /* 0x002fc8000f8e00ff */
[----:B------:R1:W2:Y:S03]  /*10670*/  SYNCS.PHASECHK.TRANS64.TRYWAIT P0, [R3+URZ+0x36c40], R0 ;  /* 0x036c4000030075a7 */ /* 0x0002a6000800017f */
[----:B--2---:R-:W-:Y:S05]  /*10680*/  @!P0 NANOSLEEP.SYNCS 0x989680 ;  /* 0x009896800000895d */ /* 0x004fea0003900000 */
[----:B------:R-:W2:Y:S02]  /*10690*/  @!P0 SYNCS.PHASECHK.TRANS64 P0, [R3+URZ+0x36c40], R0 ;  /* 0x036c4000030085a7 */ /* 0x000ea4000800007f */
[----:B--2---:R-:W-:Y:S05]  /*106a0*/  @!P0 BRA `(.L_x_296) ;  /* 0xfffffffc00ec8947 */ /* 0x004fea000383ffff */
[----:B------:R-:W-:Y:S05]  /*106b0*/  BRA `(.L_x_354) ;  /* 0xffffffec002c7947 */ /* 0x000fea000383ffff */
.L_x_298:
[----:B-1----:R-:W-:-:S04]  /*106c0*/  IMAD.U32 R3, RZ, RZ, UR5 ;  /* 0x00000005ff037e24 */ /* 0x002fc8000f8e00ff */
[----:B------:R1:W2:Y:S03]  /*106d0*/  SYNCS.PHASECHK.TRANS64.TRYWAIT P0, [R3+URZ+0x36c40], R0 ;  /* 0x036c4000030075a7 */ /* 0x0002a6000800017f */
[----:B--2---:R-:W-:Y:S05]  /*106e0*/  @!P0 NANOSLEEP.SYNCS 0x989680 ;  /* 0x009896800000895d */ /* 0x004fea0003900000 */
[----:B------:R-:W2:Y:S02]  /*106f0*/  @!P0 SYNCS.PHASECHK.TRANS64 P0, [R3+URZ+0x36c40], R0 ;  /* 0x036c4000030085a7 */ /* 0x000ea4000800007f */
[----:B--2---:R-:W-:Y:S05]  /*10700*/  @!P0 BRA `(.L_x_298) ;  /* 0xfffffffc00ec8947 */ /* 0x004fea000383ffff */
[----:B------:R-:W-:Y:S05]  /*10710*/  BRA `(.L_x_355) ;  /* 0xffffffec00447947 */ /* 0x000fea000383ffff */
.L_x_300:
[----:B-1----:R-:W-:-:S04]  /*10720*/  IMAD.U32 R3, RZ, RZ, UR5 ;  /* 0x00000005ff037e24 */ /* 0x002fc8000f8e00ff */
[----:B------:R1:W2:Y:S03]  /*10730*/  SYNCS.PHASECHK.TRANS64.TRYWAIT P0, [R3+URZ+0x36c40], R0 ;  /* 0x036c4000030075a7 */ /* 0x0002a6000800017f */
[----:B--2---:R-:W-:Y:S05]  /*10740*/  @!P0 NANOSLEEP.SYNCS 0x989680 ;  /* 0x009896800000895d */ /* 0x004fea0003900000 */
[----:B------:R-:W2:Y:S02]  /*10750*/  @!P0 SYNCS.PHASECHK.TRANS64 P0, [R3+URZ+0x36c40], R0 ;  /* 0x036c4000030085a7 */ /* 0x000ea4000800007f */
[----:B--2---:R-:W-:Y:S05]  /*10760*/  @!P0 BRA `(.L_x_300) ;  /* 0xfffffffc00ec8947 */ /* 0x004fea000383ffff */
[----:B------:R-:W-:Y:S05]  /*10770*/  BRA `(.L_x_356) ;  /* 0xffffffec005c7947 */ /* 0x000fea000383ffff */
.L_x_302:
[----:B-1----:R-:W-:-:S04]  /*10780*/  IMAD.U32 R3, RZ, RZ, UR5 ;  /* 0x00000005ff037e24 */ /* 0x002fc8000f8e00ff */
[----:B------:R1:W2:Y:S03]  /*10790*/  SYNCS.PHASECHK.TRANS64.TRYWAIT P0, [R3+URZ+0x36c40], R0 ;  /* 0x036c4000030075a7 */ /* 0x0002a6000800017f */
[----:B--2---:R-:W-:Y:S05]  /*107a0*/  @!P0 NANOSLEEP.SYNCS 0x989680 ;  /* 0x009896800000895d */ /* 0x004fea0003900000 */
[----:B------:R-:W2:Y:S02]  /*107b0*/  @!P0 SYNCS.PHASECHK.TRANS64 P0, [R3+URZ+0x36c40], R0 ;  /* 0x036c4000030085a7 */ /* 0x000ea4000800007f */
[----:B--2---:R-:W-:Y:S05]  /*107c0*/  @!P0 BRA `(.L_x_302) ;  /* 0xfffffffc00ec8947 */ /* 0x004fea000383ffff */
[----:B------:R-:W-:Y:S05]  /*107d0*/  BRA `(.L_x_357) ;  /* 0xffffffec00747947 */ /* 0x000fea000383ffff */
        .weak           $__internal_0_$__cuda_sm20_div_u64
        .type           $__internal_0_$__cuda_sm20_div_u64,@function
        .size           $__internal_0_$__cuda_sm20_div_u64,(.L_x_281 - $__internal_0_$__cuda_sm20_div_u64)
$__internal_0_$__cuda_sm20_div_u64:
[----:B------:R-:W-:Y:S01]  /*107e0*/  UMOV UR10, UR14 ;  /* 0x0000000e000a7c82 */ /* 0x000fe20008000000 */
[----:B------:R-:W-:Y:S02]  /*107f0*/  UMOV UR11, UR17 ;  /* 0x00000011000b7c82 */ /* 0x000fe40008000000 */
[----:B------:R-:W1:Y:S08]  /*10800*/  I2F.U64.RP R0, UR10 ;  /* 0x0000000a00007d12 */ /* 0x000e700008309000 */
[----:B-1----:R-:W1:Y:S02]  /*10810*/  MUFU.RCP R0, R0 ;  /* 0x0000000000007308 */ /* 0x002e640000001000 */
[----:B-1----:R-:W-:-:S06]  /*10820*/  VIADD R6, R0, 0x1ffffffe ;  /* 0x1ffffffe00067836 */ /* 0x002fcc0000000000 */
[----:B------:R-:W1:Y:S02]  /*10830*/  F2I.U64.TRUNC R6, R6 ;  /* 0x0000000600067311 */ /* 0x000e64000020d800 */
[----:B-1----:R-:W-:Y:S01]  /*10840*/  R2UR UR10, R6 ;  /* 0x00000000060a72ca */ /* 0x002fe200000e0000 */
[----:B------:R-:W-:Y:S01]  /*10850*/  IMAD.MOV.U32 R6, RZ, RZ, R10 ;  /* 0x000000ffff067224 */ /* 0x000fe200078e000a */
[----:B------:R-:W-:Y:S01]  /*10860*/  R2UR UR11, R7 ;  /* 0x00000000070b72ca */ /* 0x000fe200000e0000 */
[----:B------:R-:W-:-:S10]  /*10870*/  IMAD.MOV.U32 R7, RZ, RZ, 0x0 ;  /* 0x00000000ff077424 */ /* 0x000fd400078e00ff */
[----:B------:R-:W-:-:S04]  /*10880*/  UIMAD.WIDE.U32 UR18, UR10, UR14, URZ ;  /* 0x0000000e0a1272a5 */ /* 0x000fc8000f8e003f */
[----:B------:R-:W-:Y:S02]  /*10890*/  UIMAD UR19, UR10, UR17, UR19 ;  /* 0x000000110a1372a4 */ /* 0x000fe4000f8e0213 */
[----:B------:R-:W-:Y:S02]  /*108a0*/  UIADD3 UR21, UP1, URZ, -UR18, URZ ;  /* 0x800000123f157290 */ /* 0x000fe4000ff3e03f */
[----:B------:R-:W-:Y:S02]  /*108b0*/  UIMAD UR20, UR11, UR14, UR19 ;  /* 0x0000000e0b1472a4 */ /* 0x000fe4000f8e0213 */
[----:B------:R-:W-:Y:S02]  /*108c0*/  UIMAD.WIDE.U32 UR18, UR10, UR21, URZ ;  /* 0x000000150a1272a5 */ /* 0x000fe4000f8e003f */
[----:B------:R-:W-:-:S05]  /*108d0*/  UIADD3.X UR24, URZ, ~UR20, URZ, UP1, !UPT ;  /* 0x800000143f187290 */ /* 0x000fca0008ffe43f */
[----:B------:R-:W-:Y:S01]  /*108e0*/  UMOV UR18, UR19 ;  /* 0x0000001300127c82 */ /* 0x000fe20008000000 */
[----:B------:R-:W-:Y:S02]  /*108f0*/  UMOV UR19, UR10 ;  /* 0x0000000a00137c82 */ /* 0x000fe40008000000 */
[----:B------:R-:W-:-:S04]  /*10900*/  UIMAD.WIDE.U32 UR18, UP1, UR10, UR24, UR18 ;  /* 0x000000180a1272a5 */ /* 0x000fc8000f820012 */
[----:B------:R-:W-:Y:S02]  /*10910*/  UIMAD.WIDE.U32 UR18, UP3, UR11, UR21, UR18 ;  /* 0x000000150b1272a5 */ /* 0x000fe4000f860012 */
[----:B------:R-:W-:Y:S02]  /*10920*/  UIMAD.WIDE.U32 UR20, UR11, UR24, URZ ;  /* 0x000000180b1472a5 */ /* 0x000fe4000f8e003f */
[----:B------:R-:W-:Y:S02]  /*10930*/  UIMAD UR24, UR11, UR24, URZ ;  /* 0x000000180b1872a4 */ /* 0x000fe4000f8e023f */
[----:B------:R-:W-:Y:S02]  /*10940*/  UIADD3.X UR18, UR21, UR11, URZ, UP1, !UPT ;  /* 0x0000000b15127290 */ /* 0x000fe40008ffe43f */
[----:B------:R-:W-:-:S04]  /*10950*/  UIADD3 UR19, UP4, UR24, UR19, URZ ;  /* 0x0000001318137290 */ /* 0x000fc8000ff9e03f */
[----:B------:R-:W-:Y:S02]  /*10960*/  UIMAD.WIDE.U32 UR10, UR19, UR14, URZ ;  /* 0x0000000e130a72a5 */ /* 0x000fe4000f8e003f */
[----:B------:R-:W-:Y:S02]  /*10970*/  UIADD3.X UR20, URZ, URZ, UR18, UP4, UP3 ;  /* 0x0000003f3f147290 */ /* 0x000fe4000a7e6412 */
[----:B------:R-:W-:Y:S02]  /*10980*/  UIADD3 UR10, UP1, URZ, -UR10, URZ ;  /* 0x8000000a3f0a7290 */ /* 0x000fe4000ff3e03f */
[----:B------:R-:W-:Y:S02]  /*10990*/  UIMAD UR11, UR19, UR17, UR11 ;  /* 0x00000011130b72a4 */ /* 0x000fe4000f8e020b */
[----:B------:R-:W-:Y:S02]  /*109a0*/  UIMAD.WIDE.U32 UR24, UR19, UR10, URZ ;  /* 0x0000000a131872a5 */ /* 0x000fe4000f8e003f */
[----:B------:R-:W-:-:S04]  /*109b0*/  UIMAD UR11, UR20, UR14, UR11 ;  /* 0x0000000e140b72a4 */ /* 0x000fc8000f8e020b */
[----:B------:R-:W-:Y:S01]  /*109c0*/  UIADD3.X UR11, URZ, ~UR11, URZ, UP1, !UPT ;  /* 0x8000000b3f0b7290 */ /* 0x000fe20008ffe43f */
[----:B------:R-:W-:-:S03]  /*109d0*/  UMOV UR18, UR25 ;  /* 0x0000001900127c82 */ /* 0x000fc60008000000 */
[----:B------:R-:W-:Y:S02]  /*109e0*/  UIMAD.WIDE.U32 UR18, UP1, UR19, UR11, UR18 ;  /* 0x0000000b131272a5 */ /* 0x000fe4000f820012 */
[----:B------:R-:W-:Y:S02]  /*109f0*/  UIMAD UR21, UR20, UR11, URZ ;  /* 0x0000000b141572a4 */ /* 0x000fe4000f8e023f */
[----:B------:R-:W-:Y:S02]  /*10a00*/  UIMAD.WIDE.U32 UR18, UP3, UR20, UR10, UR18 ;  /* 0x0000000a141272a5 */ /* 0x000fe4000f860012 */
[----:B------:R-:W-:Y:S02]  /*10a10*/  UIMAD.WIDE.U32 UR10, UR20, UR11, URZ ;  /* 0x0000000b140a72a5 */ /* 0x000fe4000f8e003f */
[----:B------:R-:W-:Y:S02]  /*10a20*/  UIADD3 UR21, UP4, UR21, UR19, URZ ;  /* 0x0000001315157290 */ /* 0x000fe4000ff9e03f */
[----:B------:R-:W-:-:S02]  /*10a30*/  UIADD3.X UR20, UR11, UR20, URZ, UP1, !UPT ;  /* 0x000000140b147290 */ /* 0x000fc40008ffe43f */
[----:B------:R-:W-:Y:S01]  /*10a40*/  UIMAD.WIDE.U32 UR18, UR21, UR15, URZ ;  /* 0x0000000f151272a5 */ /* 0x000fe2000f8e003f */
[----:B------:R-:W-:Y:S01]  /*10a50*/  UMOV UR11, URZ ;  /* 0x0000003f000b7c82 */ /* 0x000fe20008000000 */
[----:B------:R-:W-:-:S05]  /*10a60*/  UIADD3.X UR20, URZ, URZ, UR20, UP4, UP3 ;  /* 0x0000003f3f147290 */ /* 0x000fca000a7e6414 */
[----:B------:R-:W-:Y:S01]  /*10a70*/  UMOV UR10, UR19 ;  /* 0x00000013000a7c82 */ /* 0x000fe20008000000 */
[----:B------:R-:W-:Y:S02]  /*10a80*/  UIMAD.WIDE.U32 UR18, UR20, UR16, URZ ;  /* 0x00000010141272a5 */ /* 0x000fe4000f8e003f */
[----:B------:R-:W-:-:S04]  /*10a90*/  UIMAD.WIDE.U32 UR10, UR21, UR16, UR10 ;  /* 0x00000010150a72a5 */ /* 0x000fc8000f8e000a */
[----:B------:R-:W-:Y:S02]  /*10aa0*/  UIMAD.WIDE.U32 UR10, UP1, UR20, UR15, UR10 ;  /* 0x0000000f140a72a5 */ /* 0x000fe4000f82000a */
[----:B------:R-:W-:Y:S02]  /*10ab0*/  UIMAD UR20, UR20, UR16, URZ ;  /* 0x00000010141472a4 */ /* 0x000fe4000f8e023f */
[----:B------:R-:W-:Y:S02]  /*10ac0*/  UIADD3.X UR18, UR19, URZ, URZ, UP1, !UPT ;  /* 0x0000003f13127290 */ /* 0x000fe40008ffe43f */
[----:B------:R-:W-:-:S04]  /*10ad0*/  UIADD3 UR20, UP3, UR20, UR11, URZ ;  /* 0x0000000b14147290 */ /* 0x000fc8000ff7e03f */
[----:B------:R-:W-:Y:S02]  /*10ae0*/  UIMAD.WIDE.U32 UR10, UR20, UR14, URZ ;  /* 0x0000000e140a72a5 */ /* 0x000fe4000f8e003f */
[----:B------:R-:W-:Y:S02]  /*10af0*/  UIADD3.X UR18, URZ, UR18, URZ, UP3, !UPT ;  /* 0x000000123f127290 */ /* 0x000fe40009ffe43f */
[----:B------:R-:W-:Y:S02]  /*10b00*/  UIMAD UR11, UR20, UR17, UR11 ;  /* 0x00000011140b72a4 */ /* 0x000fe4000f8e020b */
[----:B------:R-:W-:Y:S02]  /*10b10*/  UIADD3 UR19, UP3, -UR10, UR15, URZ ;  /* 0x0000000f0a137290 */ /* 0x000fe4000ff7e13f */
[----:B------:R-:W-:Y:S02]  /*10b20*/  UIMAD UR11, UR18, UR14, UR11 ;  /* 0x0000000e120b72a4 */ /* 0x000fe4000f8e020b */
[----:B------:R-:W-:-:S02]  /*10b30*/  UISETP.GE.U32.AND UP1, UPT, UR19, UR14, UPT ;  /* 0x0000000e1300728c */ /* 0x000fc4000bf26070 */
[----:B------:R-:W-:Y:S02]  /*10b40*/  UIADD3.X UR18, ~UR11, UR16, URZ, UP3, !UPT ;  /* 0x000000100b127290 */ /* 0x000fe40009ffe53f */
[----:B------:R-:W-:Y:S02]  /*10b50*/  UIADD3 UR11, UP3, -UR14, UR19, URZ ;  /* 0x000000130e0b7290 */ /* 0x000fe4000ff7e13f */
[----:B------:R-:W-:Y:S02]  /*10b60*/  UISETP.GE.U32.AND.EX UP1, UPT, UR18, UR17, UPT, UP1 ;  /* 0x000000111200728c */ /* 0x000fe4000bf26110 */
[----:B------:R-:W-:Y:S02]  /*10b70*/  UIADD3 UR10, UR20, 0x1, URZ ;  /* 0x00000001140a7890 */ /* 0x000fe4000fffe03f */
[----:B------:R-:W-:Y:S02]  /*10b80*/  UIADD3.X UR16, ~UR17, UR18, URZ, UP3, !UPT ;  /* 0x0000001211107290 */ /* 0x000fe40009ffe53f */
[----:B------:R-:W-:-:S02]  /*10b90*/  USEL UR11, UR11, UR19, UP1 ;  /* 0x000000130b0b7287 */ /* 0x000fc40008800000 */
[----:B------:R-:W-:Y:S02]  /*10ba0*/  USEL UR16, UR16, UR18, UP1 ;  /* 0x0000001210107287 */ /* 0x000fe40008800000 */
[----:B------:R-:W-:Y:S02]  /*10bb0*/  USEL UR20, UR10, UR20, UP1 ;  /* 0x000000140a147287 */ /* 0x000fe40008800000 */
[----:B------:R-:W-:Y:S02]  /*10bc0*/  UISETP.GE.U32.AND UP1, UPT, UR11, UR14, UPT ;  /* 0x0000000e0b00728c */ /* 0x000fe4000bf26070 */
[----:B------:R-:W-:Y:S02]  /*10bd0*/  UISETP.NE.U32.AND UP3, UPT, UR14, URZ, UPT ;  /* 0x0000003f0e00728c */ /* 0x000fe4000bf65070 */
[----:B------:R-:W-:Y:S02]  /*10be0*/  UIADD3 UR10, UR20, 0x1, URZ ;  /* 0x00000001140a7890 */ /* 0x000fe4000fffe03f */
[----:B------:R-:W-:-:S02]  /*10bf0*/  UISETP.GE.U32.AND.EX UP1, UPT, UR16, UR17, UPT, UP1 ;  /* 0x000000111000728c */ /* 0x000fc4000bf26110 */
[----:B------:R-:W-:Y:S02]  /*10c00*/  UISETP.NE.AND.EX UP3, UPT, UR17, URZ, UPT, UP3 ;  /* 0x0000003f1100728c */ /* 0x000fe4000bf65330 */
[----:B------:R-:W-:-:S04]  /*10c10*/  USEL UR10, UR10, UR20, UP1 ;  /* 0x000000140a0a7287 */ /* 0x000fc80008800000 */
[----:B------:R-:W-:Y:S01]  /*10c20*/  USEL UR10, UR10, 0xffffffff, UP3 ;  /* 0xffffffff0a0a7887 */ /* 0x000fe20009800000 */
[----:B------:R-:W-:Y:S11]  /*10c30*/  RET.REL.NODEC R6 `(_ZN7cutlass13device_kernelINS_4gemm6kernel13GemmUniversalINS1_17GroupProblemShapeIN4cute5tupleIJiiiEEEEENS1_10collective13CollectiveMmaINS1_49MainloopSm90ArrayTmaGmmaWarpSpecializedMixedInputILi19ENS6_IJNS5_1CILi1EEESD_SD_EEENS1_43KernelPtrArrayTmaWarpSpecializedCooperativeEEENS6_IJNSC_ILi128EEENSC_ILi16EEESH_EEENS6_IJNS_15integer_subbyteILi4ELb1EEENS_5ArrayINS_12float_e4m3_tELi8ELb0EEEEEEPNS6_IJlSD_NSC_ILi0EEEEEESN_SS_NS5_8TiledMMAINS5_8MMA_AtomIJNS5_4SM904GMMA30MMA_64x16x32_F32E4M3E4M3_RS_TNILNSW_7ScaleInE1ELSY_1EEEEEENS5_6LayoutINS6_IJNSC_ILi2EEESD_SD_EEENS6_IJSD_SQ_SQ_EEEEENS6_IJNS5_10UnderscoreES16_S16_EEEEENS5_13SM90_TMA_LOADENS5_14ComposedLayoutINS5_7SwizzleILi2ELi4ELi3EEENS5_18smem_ptr_flag_bitsILi4EEENS11_INS6_IJNSC_ILi8EEESH_EEENS6_IJSH_SD_EEEEEEENS5_9Copy_AtomIJNS5_39AutoVectorizingCopyWithAssumedAlignmentILi128EEESL_EEENS5_8identityES19_NS1A_INS1B_ILi3ELi4ELi3EEENS1D_ILi8EEES1I_EEvS1O_EENS_8epilogue10collective18CollectiveEpilogueINS1T_30Sm90PtrArrayTmaWarpSpecializedILi2ELi1ELi8ELb1ELb0ELi2EEEJSJ_NS6_IJSH_SI_EEENS_6half_tEPNS6_IJSD_lSQ_EEES1Z_S21_NS1T_6fusion15FusionCallbacksIS1X_NS22_17LinearCombinationIS1Z_fS1Z_fLNS_15FloatRoundStyleE2EEESJ_S1Y_JEEES19_NS1A_IS1P_NS1D_ILi16EEENS11_INS6_IJNSC_ILi64EEES1F_EEENS6_IJSD_S29_EEEEEEENS5_17SM75_U16x8_LDSM_TENS5_14SM90_TMA_STOREES2D_NS5_17SM90_U16x8_STSM_TENS1K_IJNS5_17SM90_U32x4_STSM_NES1Z_EEEvEEEvvEEEEvNT_6ParamsE) ;  /* 0xfffffef006f07950 */ /* 0x000ff60003c3ffff */
.L_x_281:
        /* <DEDUP_REMOVED lines=18> */
[----:B------:R-:W-:Y:S02]  /*10d60*/  UIMAD.WIDE.U32 UR30, UP1, UR26, UR47, UR28 ;  /* 0x0000002f1a1e72a5 */ /* 0x000fe4000f82001c */
[----:B------:R-:W-:Y:S02]  /*10d70*/  UIMAD.WIDE.U32 UR28, UR27, UR47, URZ ;  /* 0x0000002f1b1c72a5 */ /* 0x000fe4000f8e003f */
[----:B------:R-:W-:Y:S02]  /*10d80*/  UIMAD.WIDE.U32 UR30, UP3, UR27, UR46, UR30 ;  /* 0x0000002e1b1e72a5 */ /* 0x000fe4000f86001e */
[----:B------:R-:W-:Y:S02]  /*10d90*/  UIMAD UR47, UR27, UR47, URZ ;  /* 0x0000002f1b2f72a4 */ /* 0x000fe4000f8e023f */
[----:B------:R-:W-:-:S02]  /*10da0*/  UIADD3.X UR46, UR29, UR27, URZ, UP1, !UPT ;  /* 0x0000001b1d2e7290 */ /* 0x000fc40008ffe43f */
[----:B------:R-:W-:-:S04]  /*10db0*/  UIADD3 UR31, UP4, UR47, UR31, URZ ;  /* 0x0000001f2f1f7290 */ /* 0x000fc8000ff9e03f */
[----:B------:R-:W-:Y:S02]  /*10dc0*/  UIMAD.WIDE.U32 UR26, UR31, UR38, URZ ;  /* 0x000000261f1a72a5 */ /* 0x000fe4000f8e003f */
[----:B------:R-:W-:Y:S02]  /*10dd0*/  UIADD3.X UR46, URZ, URZ, UR46, UP4, UP3 ;  /* 0x0000003f3f2e7290 */ /* 0x000fe4000a7e642e */
[----:B------:R-:W-:Y:S02]  /*10de0*/  UIMAD UR27, UR31, UR45, UR27 ;  /* 0x0000002d1f1b72a4 */ /* 0x000fe4000f8e021b */
[----:B------:R-:W-:Y:S02]  /*10df0*/  UIADD3 UR47, UP1, URZ, -UR26, URZ ;  /* 0x8000001a3f2f7290 */ /* 0x000fe4000ff3e03f */
[----:B------:R-:W-:Y:S02]  /*10e00*/  UIMAD UR28, UR46, UR38, UR27 ;  /* 0x000000262e1c72a4 */ /* 0x000fe4000f8e021b */
[----:B------:R-:W-:-:S02]  /*10e10*/  UIMAD.WIDE.U32 UR26, UR31, UR47, URZ ;  /* 0x0000002f1f1a72a5 */ /* 0x000fc4000f8e003f */
[----:B------:R-:W-:-:S05]  /*10e20*/  UIADD3.X UR48, URZ, ~UR28, URZ, UP1, !UPT ;  /* 0x8000001c3f307290 */ /* 0x000fca0008ffe43f */
[----:B------:R-:W-:Y:S01]  /*10e30*/  UMOV UR30, UR27 ;  /* 0x0000001b001e7c82 */ /* 0x000fe20008000000 */
[----:B------:R-:W-:Y:S02]  /*10e40*/  UIMAD.WIDE.U32 UR26, UR46, UR48, URZ ;  /* 0x000000302e1a72a5 */ /* 0x000fe4000f8e003f */
[----:B------:R-:W-:Y:S02]  /*10e50*/  UIMAD.WIDE.U32 UR28, UP1, UR31, UR48, UR30 ;  /* 0x000000301f1c72a5 */ /* 0x000fe4000f82001e */
[----:B------:R-:W-:Y:S02]  /*10e60*/  UIMAD UR30, UR46, UR48, URZ ;  /* 0x000000302e1e72a4 */ /* 0x000fe4000f8e023f */
[----:B------:R-:W-:Y:S02]  /*10e70*/  UIMAD.WIDE.U32 UR28, UP3, UR46, UR47, UR28 ;  /* 0x0000002f2e1c72a5 */ /* 0x000fe4000f86001c */
[----:B------:R-:W-:Y:S02]  /*10e80*/  UIADD3.X UR46, UR27, UR46, URZ, UP1, !UPT ;  /* 0x0000002e1b2e7290 */ /* 0x000fe40008ffe43f */
[----:B------:R-:W-:Y:S01]  /*10e90*/  UIADD3 UR30, UP4, UR30, UR29, URZ ;  /* 0x0000001d1e1e7290 */ /* 0x000fe2000ff9e03f */
[----:B------:R-:W-:-:S03]  /*10ea0*/  UMOV UR27, URZ ;  /* 0x0000003f001b7c82 */ /* 0x000fc60008000000 */
[----:B------:R-:W-:Y:S02]  /*10eb0*/  UIMAD.WIDE.U32 UR28, UR30, UR37, URZ ;  /* 0x000000251e1c72a5 */ /* 0x000fe4000f8e003f */
[----:B------:R-:W-:-:S05]  /*10ec0*/  UIADD3.X UR46, URZ, URZ, UR46, UP4, UP3 ;  /* 0x0000003f3f2e7290 */ /* 0x000fca000a7e642e */
[----:B------:R-:W-:Y:S01]  /*10ed0*/  UMOV UR26, UR29 ;  /* 0x0000001d001a7c82 */ /* 0x000fe20008000000 */
[----:B------:R-:W-:Y:S02]  /*10ee0*/  UIMAD.WIDE.U32 UR28, UR46, UR39, URZ ;  /* 0x000000272e1c72a5 */ /* 0x000fe4000f8e003f */
[----:B------:R-:W-:Y:S02]  /*10ef0*/  UIMAD.WIDE.U32 UR26, UR30, UR39, UR26 ;  /* 0x000000271e1a72a5 */ /* 0x000fe4000f8e001a */
[----:B------:R-:W-:Y:S02]  /*10f00*/  UIMAD UR30, UR46, UR39, URZ ;  /* 0x000000272e1e72a4 */ /* 0x000fe4000f8e023f */
[----:B------:R-:W-:-:S04]  /*10f10*/  UIMAD.WIDE.U32 UR26, UP1, UR46, UR37, UR26 ;  /* 0x000000252e1a72a5 */ /* 0x000fc8000f82001a */
[----:B------:R-:W-:Y:S02]  /*10f20*/  UIADD3 UR30, UP3, UR30, UR27, URZ ;  /* 0x0000001b1e1e7290 */ /* 0x000fe4000ff7e03f */
[----:B------:R-:W-:Y:S02]  /*10f30*/  UIADD3.X UR28, UR29, URZ, URZ, UP1, !UPT ;  /* 0x0000003f1d1c7290 */ /* 0x000fe40008ffe43f */
[----:B------:R-:W-:Y:S02]  /*10f40*/  UIMAD.WIDE.U32 UR26, UR30, UR38, URZ ;  /* 0x000000261e1a72a5 */ /* 0x000fe4000f8e003f */
[----:B------:R-:W-:Y:S02]  /*10f50*/  UIADD3.X UR28, URZ, UR28, URZ, UP3, !UPT ;  /* 0x0000001c3f1c7290 */ /* 0x000fe40009ffe43f */
[----:B------:R-:W-:Y:S02]  /*10f60*/  UIMAD UR27, UR30, UR45, UR27 ;  /* 0x0000002d1e1b72a4 */ /* 0x000fe4000f8e021b */
[----:B------:R-:W-:-:S02]  /*10f70*/  UIADD3 UR29, UP3, -UR26, UR37, URZ ;  /* 0x000000251a1d7290 */ /* 0x000fc4000ff7e13f */
[----:B------:R-:W-:Y:S02]  /*10f80*/  UIMAD UR27, UR28, UR38, UR27 ;  /* 0x000000261c1b72a4 */ /* 0x000fe4000f8e021b */
[----:B------:R-:W-:Y:S02]  /*10f90*/  UISETP.GE.U32.AND UP1, UPT, UR29, UR38, UPT ;  /* 0x000000261d00728c */ /* 0x000fe4000bf26070 */
[----:B------:R-:W-:Y:S02]  /*10fa0*/  UIADD3.X UR39, ~UR27, UR39, URZ, UP3, !UPT ;  /* 0x000000271b277290 */ /* 0x000fe40009ffe53f */
[----:B------:R-:W-:Y:S02]  /*10fb0*/  UIADD3 UR27, UP3, -UR38, UR29, URZ ;  /* 0x0000001d261b7290 */ /* 0x000fe4000ff7e13f */
[----:B------:R-:W-:Y:S02]  /*10fc0*/  UISETP.GE.U32.AND.EX UP1, UPT, UR39, UR45, UPT, UP1 ;  /* 0x0000002d2700728c */ /* 0x000fe4000bf26110 */
[----:B------:R-:W-:-:S02]  /*10fd0*/  UIADD3 UR26, UR30, 0x1, URZ ;  /* 0x000000011e1a7890 */ /* 0x000fc4000fffe03f */
[----:B------:R-:W-:Y:S02]  /*10fe0*/  UIADD3.X UR28, ~UR45, UR39, URZ, UP3, !UPT ;  /* 0x000000272d1c7290 */ /* 0x000fe40009ffe53f */
[----:B------:R-:W-:Y:S02]  /*10ff0*/  USEL UR27, UR27, UR29, UP1 ;  /* 0x0000001d1b1b7287 */ /* 0x000fe40008800000 */
[----:B------:R-:W-:Y:S02]  /*11000*/  USEL UR28, UR28, UR39, UP1 ;  /* 0x000000271c1c7287 */ /* 0x000fe40008800000 */
[----:B------:R-:W-:Y:S02]  /*11010*/  USEL UR30, UR26, UR30, UP1 ;  /* 0x0000001e1a1e7287 */ /* 0x000fe40008800000 */
[----:B------:R-:W-:Y:S02]  /*11020*/  UISETP.GE.U32.AND UP1, UPT, UR27, UR38, UPT ;  /* 0x000000261b00728c */ /* 0x000fe4000bf26070 */
[----:B------:R-:W-:-:S02]  /*11030*/  UISETP.NE.U32.AND UP3, UPT, UR38, URZ, UPT ;  /* 0x0000003f2600728c */ /* 0x000fc4000bf65070 */
[----:B------:R-:W-:Y:S02]  /*11040*/  UIADD3 UR26, UR30, 0x1, URZ ;  /* 0x000000011e1a7890 */ /* 0x000fe4000fffe03f */
[----:B------:R-:W-:Y:S02]  /*11050*/  UISETP.GE.U32.AND.EX UP1, UPT, UR28, UR45, UPT, UP1 ;  /* 0x0000002d1c00728c */ /* 0x000fe4000bf26110 */
[----:B------:R-:W-:Y:S02]  /*11060*/  UISETP.NE.AND.EX UP3, UPT, UR45, URZ, UPT, UP3 ;  /* 0x0000003f2d00728c */ /* 0x000fe4000bf65330 */
[----:B------:R-:W-:-:S04]  /*11070*/  USEL UR26, UR26, UR30, UP1 ;  /* 0x0000001e1a1a7287 */ /* 0x000fc80008800000 */
[----:B------:R-:W-:Y:S01]  /*11080*/  USEL UR27, UR26, 0xffffffff, UP3 ;  /* 0xffffffff1a1b7887 */ /* 0x000fe20009800000 */
[----:B------:R-:W-:Y:S11]  /*11090*/  RET.REL.NODEC R2 `(_ZN7cutlass13device_kernelINS_4gemm6kernel13GemmUniversalINS1_17GroupProblemShapeIN4cute5tupleIJiiiEEEEENS1_10collective13CollectiveMmaINS1_49MainloopSm90ArrayTmaGmmaWarpSpecializedMixedInputILi19ENS6_IJNS5_1CILi1EEESD_SD_EEENS1_43KernelPtrArrayTmaWarpSpecializedCooperativeEEENS6_IJNSC_ILi128EEENSC_ILi16EEESH_EEENS6_IJNS_15integer_subbyteILi4ELb1EEENS_5ArrayINS_12float_e4m3_tELi8ELb0EEEEEEPNS6_IJlSD_NSC_ILi0EEEEEESN_SS_NS5_8TiledMMAINS5_8MMA_AtomIJNS5_4SM904GMMA30MMA_64x16x32_F32E4M3E4M3_RS_TNILNSW_7ScaleInE1ELSY_1EEEEEENS5_6LayoutINS6_IJNSC_ILi2EEESD_SD_EEENS6_IJSD_SQ_SQ_EEEEENS6_IJNS5_10UnderscoreES16_S16_EEEEENS5_13SM90_TMA_LOADENS5_14ComposedLayoutINS5_7SwizzleILi2ELi4ELi3EEENS5_18smem_ptr_flag_bitsILi4EEENS11_INS6_IJNSC_ILi8EEESH_EEENS6_IJSH_SD_EEEEEEENS5_9Copy_AtomIJNS5_39AutoVectorizingCopyWithAssumedAlignmentILi128EEESL_EEENS5_8identityES19_NS1A_INS1B_ILi3ELi4ELi3EEENS1D_ILi8EEES1I_EEvS1O_EENS_8epilogue10collective18CollectiveEpilogueINS1T_30Sm90PtrArrayTmaWarpSpecializedILi2ELi1ELi8ELb1ELb0ELi2EEEJSJ_NS6_IJSH_SI_EEENS_6half_tEPNS6_IJSD_lSQ_EEES1Z_S21_NS1T_6fusion15FusionCallbacksIS1X_NS22_17LinearCombinationIS1Z_fS1Z_fLNS_15FloatRoundStyleE2EEESJ_S1Y_JEEES19_NS1A_IS1P_NS1D_ILi16EEENS11_INS6_IJNSC_ILi64EEES1F_EEENS6_IJSD_S29_EEEEEEENS5_17SM75_U16x8_LDSM_TENS5_14SM90_TMA_STOREES2D_NS5_17SM90_U16x8_STSM_TENS1K_IJNS5_17SM90_U32x4_STSM_NES1Z_EEEvEEEvvEEEEvNT_6ParamsE) ;  /* 0xfffffeec02d87950 */ /* 0x000ff60003c3ffff */
.L_x_358:
        /* <DEDUP_REMOVED lines=14> */
.L_x_742:


//--------------------- .text._ZN7cutlass13device_kernelINS_4gemm6kernel13GemmUniversalINS1_17GroupProblemShapeIN4cute5tupleIJiiiEEEEENS1_10collective13CollectiveMmaINS1_49MainloopSm90ArrayTmaGmmaWarpSpecializedMixedInputILi19ENS6_IJNS5_1CILi1EEESD_SD_EEENS1_43KernelPtrArrayTmaWarpSpecializedCooperativeEEENS6_IJNSC_ILi128EEENSC_ILi16EEESH_EEENS6_IJNS_15integer_subbyteILi4ELb1EEENS_5ArrayINS_12float_e4m3_tELi8ELb0EEEEEEPNS5_6LayoutINS6_IJNS6_IJNS6_IJNS6_IJNSC_ILi8EEENSC_ILi2EEEEEESD_EEEiEEENS6_IJNS6_IJNS6_IJNSC_ILi4EEESW_SS_EEESD_EEEiEEENS6_IJSD_SD_EEEEEENS6_IJNS6_IJNS6_IJNS6_IJNSC_ILi64EEESW_EEENSC_ILi0EEEEEENSC_ILi512EEEEEENS6_IJNS6_IJNS6_IJSD_SI_SR_EEES14_EEEiEEENS6_IJS14_S14_EEEEEEEESN_PNS6_IJlSD_S14_EEENS5_8TiledMMAINS5_8MMA_AtomIJNS5_4SM904GMMA30MMA_64x16x32_F32E4M3E4M3_RS_TNILNS1K_7ScaleInE1ELS1M_1EEEEEENSQ_INS6_IJSS_SD_SD_EEENS6_IJSD_S14_S14_EEEEENS6_IJNS5_10UnderscoreES1S_S1S_EEEEENS5_13SM90_TMA_LOADENS5_14ComposedLayoutINS5_7SwizzleILi2ELi4ELi3EEENS5_18smem_ptr_flag_bitsILi4EEENSQ_INS6_IJSR_SH_EEENS6_IJSH_SD_EEEEEEENS5_9Copy_AtomIJNS5_39AutoVectorizingCopyWithAssumedAlignmentILi128EEESL_EEENS5_8identityES1V_NS1W_INS1X_ILi3ELi4ELi3EEENS1Z_ILi8EEES23_EEvS29_EENS_8epilogue10collective18CollectiveEpilogueINS2E_30Sm90PtrArrayTmaWarpSpecializedILi2ELi1ELi8ELb1ELb0ELi2EEEJSJ_NS6_IJSH_SI_EEENS_6half_tEPNS6_IJSD_lS14_EEES2K_S2M_NS2E_6fusion15FusionCallbacksIS2I_NS2N_17LinearCombinationIS2K_fS2K_fLNS_15FloatRoundStyleE2EEESJ_S2J_JEEES1V_NS1W_IS2A_NS1Z_ILi16EEENSQ_INS6_IJS12_SR_EEENS6_IJSD_S12_EEEEEEENS5_17SM75_U16x8_LDSM_TENS5_14SM90_TMA_STOREES2X_NS5_17SM90_U16x8_STSM_TENS25_IJNS5_17SM90_U32x4_STSM_NES2K_EEEvEEEvvEEEEvNT_6ParamsE --------------------------
	.section	.text._ZN7cutlass13device_kernelINS_4gemm6kernel13GemmUniversalINS1_17GroupProblemShapeIN4cute5tupleIJiiiEEEEENS1_10collective13CollectiveMmaINS1_49MainloopSm90ArrayTmaGmmaWarpSpecializedMixedInputILi19ENS6_IJNS5_1CILi1EEESD_SD_EEENS1_43KernelPtrArrayTmaWarpSpecializedCooperativeEEENS6_IJNSC_ILi128EEENSC_ILi16EEESH_EEENS6_IJNS_15integer_subbyteILi4ELb1EEENS_5ArrayINS_12float_e4m3_tELi8ELb0EEEEEEPNS5_6LayoutINS6_IJNS6_IJNS6_IJNS6_IJNSC_ILi8EEENSC_ILi2EEEEEESD_EEEiEEENS6_IJNS6_IJNS6_IJNSC_ILi4EEESW_SS_EEESD_EEEiEEENS6_IJSD_SD_EEEEEENS6_IJNS6_IJNS6_IJNS6_IJNSC_ILi64EEESW_EEENSC_ILi0EEEEEENSC_ILi512EEEEEENS6_IJNS6_IJNS6_IJSD_SI_SR_EEES14_EEEiEEENS6_IJS14_S14_EEEEEEEESN_PNS6_IJlSD_S14_EEENS5_8TiledMMAINS5_8MMA_AtomIJNS5_4SM904GMMA30MMA_64x16x32_F32E4M3E4M3_RS_TNILNS1K_7ScaleInE1ELS1M_1EEEEEENSQ_INS6_IJSS_SD_SD_EEENS6_IJSD_S14_S14_EEEEENS6_IJNS5_10UnderscoreES1S_S1S_EEEEENS5_13SM90_TMA_LOADENS5_14ComposedLayoutINS5_7SwizzleILi2ELi4ELi3EEENS5_18smem_ptr_flag_bitsILi4EEENSQ_INS6_IJSR_SH_EEENS6_IJSH_SD_EEEEEEENS5_9Copy_AtomIJNS5_39AutoVectorizingCopyWithAssumedAlignmentILi128EEESL_EEENS5_8identityES1V_NS1W_INS1X_ILi3ELi4ELi3EEENS1Z_ILi8EEES23_EEvS29_EENS_8epilogue10collective18CollectiveEpilogueINS2E_30Sm90PtrArrayTmaWarpSpecializedILi2ELi1ELi8ELb1ELb0ELi2EEEJSJ_NS6_IJSH_SI_EEENS_6half_tEPNS6_IJSD_lS14_EEES2K_S2M_NS2E_6fusion15FusionCallbacksIS2I_NS2N_17LinearCombinationIS2K_fS2K_fLNS_15FloatRoundStyleE2EEESJ_S2J_JEEES1V_NS1W_IS2A_NS1Z_ILi16EEENSQ_INS6_IJS12_SR_EEENS6_IJSD_S12_EEEEEEENS5_17SM75_U16x8_LDSM_TENS5_14SM90_TMA_STOREES2X_NS5_17SM90_U16x8_STSM_TENS25_IJNS5_17SM90_U32x4_STSM_NES2K_EEEvEEEvvEEEEvNT_6ParamsE,"ax",@progbits
	.align	128
.text._ZN7cutlass13device_kernelINS_4gemm6kernel13GemmUniversalINS1_17GroupProblemShapeIN4cute5tupleIJiiiEEEEENS1_10collective13CollectiveMmaINS1_49MainloopSm90ArrayTmaGmmaWarpSpecializedMixedInputILi19ENS6_IJNS5_1CILi1EEESD_SD_EEENS1_43KernelPtrArrayTmaWarpSpecializedCooperativeEEENS6_IJNSC_ILi128EEENSC_ILi16EEESH_EEENS6_IJNS_15integer_subbyteILi4ELb1EEENS_5ArrayINS_12float_e4m3_tELi8ELb0EEEEEEPNS5_6LayoutINS6_IJNS6_IJNS6_IJNS6_IJNSC_ILi8EEENSC_ILi2EEEEEESD_EEEiEEENS6_IJNS6_IJNS6_IJNSC_ILi4EEESW_SS_EEESD_EEEiEEENS6_IJSD_SD_EEEEEENS6_IJNS6_IJNS6_IJNS6_IJNSC_ILi64EEESW_EEENSC_ILi0EEEEEENSC_ILi512EEEEEENS6_IJNS6_IJNS6_IJSD_SI_SR_EEES14_EEEiEEENS6_IJS14_S14_EEEEEEEESN_PNS6_IJlSD_S14_EEENS5_8TiledMMAINS5_8MMA_AtomIJNS5_4SM904GMMA30MMA_64x16x32_F32E4M3E4M3_RS_TNILNS1K_7ScaleInE1ELS1M_1EEEEEENSQ_INS6_IJSS_SD_SD_EEENS6_IJSD_S14_S14_EEEEENS6_IJNS5_10UnderscoreES1S_S1S_EEEEENS5_13SM90_TMA_LOADENS5_14ComposedLayoutINS5_7SwizzleILi2ELi4ELi3EEENS5_18smem_ptr_flag_bitsILi4EEENSQ_INS6_IJSR_SH_EEENS6_IJSH_SD_EEEEEEENS5_9Copy_AtomIJNS5_39AutoVectorizingCopyWithAssumedAlignmentILi128EEESL_EEENS5_8identityES1V_NS1W_INS1X_ILi3ELi4ELi3EEENS1Z_ILi8EEES23_EEvS29_EENS_8epilogue10collective18CollectiveEpilogueINS2E_30Sm90PtrArrayTmaWarpSpecializedILi2ELi1ELi8ELb1ELb0ELi2EEEJSJ_NS6_IJSH_SI_EEENS_6half_tEPNS6_IJSD_lS14_EEES2K_S2M_NS2E_6fusion15FusionCallbacksIS2I_NS2N_17LinearCombinationIS2K_fS2K_fLNS_15FloatRoundStyleE2EEESJ_S2J_JEEES1V_NS1W_IS2A_NS1Z_ILi16EEENSQ_INS6_IJS12_SR_EEENS6_IJSD_S12_EEEEEEENS5_17SM75_U16x8_LDSM_TENS5_14SM90_TMA_STOREES2X_NS5_17SM90_U16x8_STSM_TENS25_IJNS5_17SM90_U32x4_STSM_NES2K_EEEvEEEvvEEEEvNT_6ParamsE:
        .type           _ZN7cutlass13device_kernelINS_4gemm6kernel13GemmUniversalINS1_17GroupProblemShapeIN4cute5tupleIJiiiEEEEENS1_10collective13CollectiveMmaINS1_49MainloopSm90ArrayTmaGmmaWarpSpecializedMixedInputILi19ENS6_IJNS5_1CILi1EEESD_SD_EEENS1_43KernelPtrArrayTmaWarpSpecializedCooperativeEEENS6_IJNSC_ILi128EEENSC_ILi16EEESH_EEENS6_IJNS_15integer_subbyteILi4ELb1EEENS_5ArrayINS_12float_e4m3_tELi8ELb0EEEEEEPNS5_6LayoutINS6_IJNS6_IJNS6_IJNS6_IJNSC_ILi8EEENSC_ILi2EEEEEESD_EEEiEEENS6_IJNS6_IJNS6_IJNSC_ILi4EEESW_SS_EEESD_EEEiEEENS6_IJSD_SD_EEEEEENS6_IJNS6_IJNS6_IJNS6_IJNSC_ILi64EEESW_EEENSC_ILi0EEEEEENSC_ILi512EEEEEENS6_IJNS6_IJNS6_IJSD_SI_SR_EEES14_EEEiEEENS6_IJS14_S14_EEEEEEEESN_PNS6_IJlSD_S14_EEENS5_8TiledMMAINS5_8MMA_AtomIJNS5_4SM904GMMA30MMA_64x16x32_F32E4M3E4M3_RS_TNILNS1K_7ScaleInE1ELS1M_1EEEEEENSQ_INS6_IJSS_SD_SD_EEENS6_IJSD_S14_S14_EEEEENS6_IJNS5_10UnderscoreES1S_S1S_EEEEENS5_13SM90_TMA_LOADENS5_14ComposedLayoutINS5_7SwizzleILi2ELi4ELi3EEENS5_18smem_ptr_flag_bitsILi4EEENSQ_INS6_IJSR_SH_EEENS6_IJSH_SD_EEEEEEENS5_9Copy_AtomIJNS5_39AutoVectorizingCopyWithAssumedAlignmentILi128EEESL_EEENS5_8identityES1V_NS1W_INS1X_ILi3ELi4ELi3EEENS1Z_ILi8EEES23_EEvS29_EENS_8epilogue10collective18CollectiveEpilogueINS2E_30Sm90PtrArrayTmaWarpSpecializedILi2ELi1ELi8ELb1ELb0ELi2EEEJSJ_NS6_IJSH_SI_EEENS_6half_tEPNS6_IJSD_lS14_EEES2K_S2M_NS2E_6fusion15FusionCallbacksIS2I_NS2N_17LinearCombinationIS2K_fS2K_fLNS_15FloatRoundStyleE2EEESJ_S2J_JEEES1V_NS1W_IS2A_NS1Z_ILi16EEENSQ_INS6_IJS12_SR_EEENS6_IJSD_S12_EEEEEEENS5_17SM75_U16x8_LDSM_TENS5_14SM90_TMA_STOREES2X_NS5_17SM90_U16x8_STSM_TENS25_IJNS5_17SM90_U32x4_STSM_NES2K_EEEvEEEvvEEEEvNT_6ParamsE,@function
        .size           _ZN7cutlass13device_kernelINS_4gemm6kernel13GemmUniversalINS1_17GroupProblemShapeIN4cute5tupleIJiiiEEEEENS1_10collective13CollectiveMmaINS1_49MainloopSm90ArrayTmaGmmaWarpSpecializedMixedInputILi19ENS6_IJNS5_1CILi1EEESD_SD_EEENS1_43KernelPtrArrayTmaWarpSpecializedCooperativeEEENS6_IJNSC_ILi128EEENSC_ILi16EEESH_EEENS6_IJNS_15integer_subbyteILi4ELb1EEENS_5ArrayINS_12float_e4m3_tELi8ELb0EEEEEEPNS5_6LayoutINS6_IJNS6_IJNS6_IJNS6_IJNSC_ILi8EEENSC_ILi2EEEEEESD_EEEiEEENS6_IJNS6_IJNS6_IJNSC_ILi4EEESW_SS_EEESD_EEEiEEENS6_IJSD_SD_EEEEEENS6_IJNS6_IJNS6_IJNS6_IJNSC_ILi64EEESW_EEENSC_ILi0EEEEEENSC_ILi512EEEEEENS6_IJNS6_IJNS6_IJSD_SI_SR_EEES14_EEEiEEENS6_IJS14_S14_EEEEEEEESN_PNS6_IJlSD_S14_EEENS5_8TiledMMAINS5_8MMA_AtomIJNS5_4SM904GMMA30MMA_64x16x32_F32E4M3E4M3_RS_TNILNS1K_7ScaleInE1ELS1M_1EEEEEENSQ_INS6_IJSS_SD_SD_EEENS6_IJSD_S14_S14_EEEEENS6_IJNS5_10UnderscoreES1S_S1S_EEEEENS5_13SM90_TMA_LOADENS5_14ComposedLayoutINS5_7SwizzleILi2ELi4ELi3EEENS5_18smem_ptr_flag_bitsILi4EEENSQ_INS6_IJSR_SH_EEENS6_IJSH_SD_EEEEEEENS5_9Copy_AtomIJNS5_39AutoVectorizingCopyWithAssumedAlignmentILi128EEESL_EEENS5_8identityES1V_NS1W_INS1X_ILi3ELi4ELi3EEENS1Z_ILi8EEES23_EEvS29_EENS_8epilogue10collective18CollectiveEpilogueINS2E_30Sm90PtrArrayTmaWarpSpecializedILi2ELi1ELi8ELb1ELb0ELi2EEEJSJ_NS6_IJSH_SI_EEENS_6half_tEPNS6_IJSD_lS14_EEES2K_S2M_NS2E_6fusion15FusionCallbacksIS2I_NS2N_17LinearCombinationIS2K_fS2K_fLNS_15FloatRoundStyleE2EEESJ_S2J_JEEES1V_NS1W_IS2A_NS1Z_ILi16EEENSQ_INS6_IJS12_SR_EEENS6_IJSD_S12_EEEEEEENS5_17SM75_U16x8_LDSM_TENS5_14SM90_TMA_STOREES2X_NS5_17SM90_U16x8_STSM_TENS25_IJNS5_17SM90_U32x4_STSM_NES2K_EEEvEEEvvEEEEvNT_6ParamsE,(.L_x_744 - _ZN7cutlass13device_kernelINS_4gemm6kernel13GemmUniversalINS1_17GroupProblemShapeIN4cute5tupleIJiiiEEEEENS1_10collective13CollectiveMmaINS1_49MainloopSm90ArrayTmaGmmaWarpSpecializedMixedInputILi19ENS6_IJNS5_1CILi1EEESD_SD_EEENS1_43KernelPtrArrayTmaWarpSpecializedCooperativeEEENS6_IJNSC_ILi128EEENSC_ILi16EEESH_EEENS6_IJNS_15integer_subbyteILi4ELb1EEENS_5ArrayINS_12float_e4m3_tELi8ELb0EEEEEEPNS5_6LayoutINS6_IJNS6_IJNS6_IJNS6_IJNSC_ILi8EEENSC_ILi2EEEEEESD_EEEiEEENS6_IJNS6_IJNS6_IJNSC_ILi4EEESW_SS_EEESD_EEEiEEENS6_IJSD_SD_EEEEEENS6_IJNS6_IJNS6_IJNS6_IJNSC_ILi64EEESW_EEENSC_ILi0EEEEEENSC_ILi512EEEEEENS6_IJNS6_IJNS6_IJSD_SI_SR_EEES14_EEEiEEENS6_IJS14_S14_EEEEEEEESN_PNS6_IJlSD_S14_EEENS5_8TiledMMAINS5_8MMA_AtomIJNS5_4SM904GMMA30MMA_64x16x32_F32E4M3E4M3_RS_TNILNS1K_7ScaleInE1ELS1M_1EEEEEENSQ_INS6_IJSS_SD_SD_EEENS6_IJSD_S14_S14_EEEEENS6_IJNS5_10UnderscoreES1S_S1S_EEEEENS5_13SM90_TMA_LOADENS5_14ComposedLayoutINS5_7SwizzleILi2ELi4ELi3EEENS5_18smem_ptr_flag_bitsILi4EEENSQ_INS6_IJSR_SH_EEENS6_IJSH_SD_EEEEEEENS5_9Copy_AtomIJNS5_39AutoVectorizingCopyWithAssumedAlignmentILi128EEESL_EEENS5_8identityES1V_NS1W_INS1X_ILi3ELi4ELi3EEENS1Z_ILi8EEES23_EEvS29_EENS_8epilogue10collective18CollectiveEpilogueINS2E_30Sm90PtrArrayTmaWarpSpecializedILi2ELi1ELi8ELb1ELb0ELi2EEEJSJ_NS6_IJSH_SI_EEENS_6half_tEPNS6_IJSD_lS14_EEES2K_S2M_NS2E_6fusion15FusionCallbacksIS2I_NS2N_17LinearCombinationIS2K_fS2K_fLNS_15FloatRoundStyleE2EEESJ_S2J_JEEES1V_NS1W_IS2A_NS1Z_ILi16EEENSQ_INS6_IJS12_SR_EEENS6_IJSD_S12_EEEEEEENS5_17SM75_U16x8_LDSM_TENS5_14SM90_TMA_STOREES2X_NS5_17SM90_U16x8_STSM_TENS25_IJNS5_17SM90_U32x4_STSM_NES2K_EEEvEEEvvEEEEvNT_6ParamsE)
        .other          _ZN7cutlass13device_kernelINS_4gemm6kernel13GemmUniversalINS1_17GroupProblemShapeIN4cute5tupleIJiiiEEEEENS1_10collective13CollectiveMmaINS1_49MainloopSm90ArrayTmaGmmaWarpSpecializedMixedInputILi19ENS6_IJNS5_1CILi1EEESD_SD_EEENS1_43KernelPtrArrayTmaWarpSpecializedCooperativeEEENS6_IJNSC_ILi128EEENSC_ILi16EEESH_EEENS6_IJNS_15integer_subbyteILi4ELb1EEENS_5ArrayINS_12float_e4m3_tELi8ELb0EEEEEEPNS5_6LayoutINS6_IJNS6_IJNS6_IJNS6_IJNSC_ILi8EEENSC_ILi2EEEEEESD_EEEiEEENS6_IJNS6_IJNS6_IJNSC_ILi4EEESW_SS_EEESD_EEEiEEENS6_IJSD_SD_EEEEEENS6_IJNS6_IJNS6_IJNS6_IJNSC_ILi64EEESW_EEENSC_ILi0EEEEEENSC_ILi512EEEEEENS6_IJNS6_IJNS6_IJSD_SI_SR_EEES14_EEEiEEENS6_IJS14_S14_EEEEEEEESN_PNS6_IJlSD_S14_EEENS5_8TiledMMAINS5_8MMA_AtomIJNS5_4SM904GMMA30MMA_64x16x32_F32E4M3E4M3_RS_TNILNS1K_7ScaleInE1ELS1M_1EEEEEENSQ_INS6_IJSS_SD_SD_EEENS6_IJSD_S14_S14_EEEEENS6_IJNS5_10UnderscoreES1S_S1S_EEEEENS5_13SM90_TMA_LOADENS5_14ComposedLayoutINS5_7SwizzleILi2ELi4ELi3EEENS5_18smem_ptr_flag_bitsILi4EEENSQ_INS6_IJSR_SH_EEENS6_IJSH_SD_EEEEEEENS5_9Copy_AtomIJNS5_39AutoVectorizingCopyWithAssumedAlignmentILi128EEESL_EEENS5_8identityES1V_NS1W_INS1X_ILi3ELi4ELi3EEENS1Z_ILi8EEES23_EEvS29_EENS_8epilogue10collective18CollectiveEpilogueINS2E_30Sm90PtrArrayTmaWarpSpecializedILi2ELi1ELi8ELb1ELb0ELi2EEEJSJ_NS6_IJSH_SI_EEENS_6half_tEPNS6_IJSD_lS14_EEES2K_S2M_NS2E_6fusion15FusionCallbacksIS2I_NS2N_17LinearCombinationIS2K_fS2K_fLNS_15FloatRoundStyleE2EEESJ_S2J_JEEES1V_NS1W_IS2A_NS1Z_ILi16EEENSQ_INS6_IJS12_SR_EEENS6_IJSD_S12_EEEEEEENS5_17SM75_U16x8_LDSM_TENS5_14SM90_TMA_STOREES2X_NS5_17SM90_U16x8_STSM_TENS25_IJNS5_17SM90_U32x4_STSM_NES2K_EEEvEEEvvEEEEvNT_6ParamsE,@"STO_CUDA_ENTRY STV_DEFAULT"
_ZN7cutlass13device_kernelINS_4gemm6kernel13GemmUniversalINS1_17GroupProblemShapeIN4cute5tupleIJiiiEEEEENS1_10collective13CollectiveMmaINS1_49MainloopSm90ArrayTmaGmmaWarpSpecializedMixedInputILi19ENS6_IJNS5_1CILi1EEESD_SD_EEENS1_43KernelPtrArrayTmaWarpSpecializedCooperativeEEENS6_IJNSC_ILi128EEENSC_ILi16EEESH_EEENS6_IJNS_15integer_subbyteILi4ELb1EEENS_5ArrayINS_12float_e4m3_tELi8ELb0EEEEEEPNS5_6LayoutINS6_IJNS6_IJNS6_IJNS6_IJNSC_ILi8EEENSC_ILi2EEEEEESD_EEEiEEENS6_IJNS6_IJNS6_IJNSC_ILi4EEESW_SS_EEESD_EEEiEEENS6_IJSD_SD_EEEEEENS6_IJNS6_IJNS6_IJNS6_IJNSC_ILi64EEESW_EEENSC_ILi0EEEEEENSC_ILi512EEEEEENS6_IJNS6_IJNS6_IJSD_SI_SR_EEES14_EEEiEEENS6_IJS14_S14_EEEEEEEESN_PNS6_IJlSD_S14_EEENS5_8TiledMMAINS5_8MMA_AtomIJNS5_4SM904GMMA30MMA_64x16x32_F32E4M3E4M3_RS_TNILNS1K_7ScaleInE1ELS1M_1EEEEEENSQ_INS6_IJSS_SD_SD_EEENS6_IJSD_S14_S14_EEEEENS6_IJNS5_10UnderscoreES1S_S1S_EEEEENS5_13SM90_TMA_LOADENS5_14ComposedLayoutINS5_7SwizzleILi2ELi4ELi3EEENS5_18smem_ptr_flag_bitsILi4EEENSQ_INS6_IJSR_SH_EEENS6_IJSH_SD_EEEEEEENS5_9Copy_AtomIJNS5_39AutoVectorizingCopyWithAssumedAlignmentILi128EEESL_EEENS5_8identityES1V_NS1W_INS1X_ILi3ELi4ELi3EEENS1Z_ILi8EEES23_EEvS29_EENS_8epilogue10collective18CollectiveEpilogueINS2E_30Sm90PtrArrayTmaWarpSpecializedILi2ELi1ELi8ELb1ELb0ELi2EEEJSJ_NS6_IJSH_SI_EEENS_6half_tEPNS6_IJSD_lS14_EEES2K_S2M_NS2E_6fusion15FusionCallbacksIS2I_NS2N_17LinearCombinationIS2K_fS2K_fLNS_15FloatRoundStyleE2EEESJ_S2J_JEEES1V_NS1W_IS2A_NS1Z_ILi16EEENSQ_INS6_IJS12_SR_EEENS6_IJSD_S12_EEEEEEENS5_17SM75_U16x8_LDSM_TENS5_14SM90_TMA_STOREES2X_NS5_17SM90_U16x8_STSM_TENS25_IJNS5_17SM90_U32x4_STSM_NES2K_EEEvEEEvvEEEEvNT_6ParamsE:
        /* <DEDUP_REMOVED lines=73> */
.L_x_359:
[----:B------:R-:W-:Y:S01]  /*0490*/  ULDC UR14, c[0x0][0xbb4] ;  /* 0x0002ed00000e7ab9 */ /* 0x000fe20000000800 */
[----:B------:R-:W-:Y:S01]  /*04a0*/  ULDC UR26, c[0x0][0xb84] ;  /* 0x0002e100001a7ab9 */ /* 0x000fe20000000800 */
[----:B------:R-:W-:Y:S01]  /*04b0*/  ULDC UR4, c[0x0][0xbb8] ;  /* 0x0002ee0000047ab9 */ /* 0x000fe20000000800 */
[----:B------:R-:W-:Y:S01]  /*04c0*/  USHF.L.U32 UR14, UR14, UR26, URZ ;  /* 0x0000001a0e0e7299 */ /* 0x000fe2000800063f */
[----:B------:R-:W-:Y:S01]  /*04d0*/  SHF.R.U32.HI R6, RZ, 0x5, R19 ;  /* 0x00000005ff067819 */ /* 0x000fe20000011613 */
        /* <DEDUP_REMOVED lines=12> */
[----:B------:R-:W-:-:S03]  /*05a0*/  R2UR UR29, R0 ;  /* 0x00000000001d72ca */ /* 0x000fc600000e0000 */
        /* <DEDUP_REMOVED lines=26> */
[----:B------:R-:W1:Y:S01]  /*0750*/  SHFL.IDX PT, R2, R6, RZ, 0x1f ;  /* 0x00001fff06027589 */ /* 0x000e6200000e0000 */
[----:B------:R-:W-:Y:S01]  /*0760*/  R2UR UR28, R0 ;  /* 0x00000000001c72ca */ /* 0x000fe200000e0000 */
[----:B------:R-:W-:Y:S01]  /*0770*/  UIMAD.WIDE.U32 UR4, UR5, UR6, UR4 ;  /* 0x00000006050472a5 */ /* 0x000fe2000f8e0004 */
[----:B------:R-:W-:Y:S01]  /*0780*/  IMAD.MOV.U32 R0, RZ, RZ, R3 ;  /* 0x000000ffff007224 */ /* 0x000fe200078e0003 */
[----:B------:R-:W-:Y:S01]  /*0790*/  UIADD3 UR12, URZ, -UR7, URZ ;  /* 0x800000073f0c7290 */ /* 0x000fe2000fffe03f */
[----:B------:R-:W-:-:S03]  /*07a0*/  UMOV UR6, URZ ;  /* 0x0000003f00067c82 */ /* 0x000fc60008000000 */
[----:B------:R-:W-:Y:S01]  /*07b0*/  R2UR UR33, R0 ;  /* 0x00000000002172ca */ /* 0x000fe200000e0000 */
[----:B------:R-:W-:Y:S01]  /*07c0*/  UMOV UR11, UR5 ;  /* 0x00000005000b7c82 */ /* 0x000fe20008000000 */
[----:B------:R-:W-:Y:S01]  /*07d0*/  UIMAD UR12, UR12, UR30, URZ ;  /* 0x0000001e0c0c72a4 */ /* 0x000fe2000f8e023f */
[----:B------:R-:W-:Y:S01]  /*07e0*/  SHF.R.U32.HI R0, RZ, 0x7, R19 ;  /* 0x00000007ff007819 */ /* 0x000fe20000011613 */
[----:B------:R-:W-:Y:S02]  /*07f0*/  UIMAD.WIDE.U32 UR4, UR11, UR27, URZ ;  /* 0x0000001b0b0472a5 */ /* 0x000fe4000f8e003f */
[----:B------:R-:W-:Y:S02]  /*0800*/  UIMAD.WIDE.U32 UR12, UR7, UR12, UR6 ;  /* 0x0000000c070c72a5 */ /* 0x000fe4000f8e0006 */
[----:B------:R-:W-:Y:S01]  /*0810*/  UIMAD UR5, UR5, UR32, UR27 ;  /* 0x00000020050572a4 */ /* 0x000fe2000f8e021b */
[----:B------:R-:W2:Y:S01]  /*0820*/  SHFL.IDX PT, R0, R0, RZ, 0x1f ;  /* 0x00001fff00007589 */ /* 0x000ea200000e0000 */
[----:B------:R-:W-:-:S02]  /*0830*/  UIMAD.WIDE.U32 UR6, UR13, UR28, URZ ;  /* 0x0000001c0d0672a5 */ /* 0x000fc4000f8e003f */
[----:B------:R-:W-:Y:S02]  /*0840*/  UISETP.GT.U32.AND UP1, UPT, UR29, UR5, UPT ;  /* 0x000000051d00728c */ /* 0x000fe4000bf24070 */
[----:B------:R-:W-:Y:S02]  /*0850*/  UIMAD UR7, UR7, UR33, UR28 ;  /* 0x00000021070772a4 */ /* 0x000fe4000f8e021c */
[----:B------:R-:W-:Y:S01]  /*0860*/  ULOP3.LUT UR12, URZ, UR14, URZ, 0x33, !UPT ;  /* 0x0000000e3f0c7292 */ /* 0x000fe2000f8e333f */
[----:B-1----:R-:W-:Y:S01]  /*0870*/  R2UR UR6, R2 ;  /* 0x00000000020672ca */ /* 0x002fe200000e0000 */
[----:B------:R-:W-:-:S05]  /*0880*/  UISETP.GT.U32.AND UP3, UPT, UR30, UR7, UPT ;  /* 0x000000071e00728c */ /* 0x000fca000bf64070 */
[----:B------:R-:W-:-:S04]  /*0890*/  @!UP1 UIADD3 UR5, UR5, -UR29, URZ ;  /* 0x8000001d05059290 */ /* 0x000fc8000fffe03f */
[----:B------:R-:W-:Y:S02]  /*08a0*/  UISETP.GT.U32.AND UP6, UPT, UR29, UR5, UPT ;  /* 0x000000051d00728c */ /* 0x000fe4000bfc4070 */
[----:B------:R-:W-:Y:S01]  /*08b0*/  @!UP3 UIADD3 UR7, UR7, -UR30, URZ ;  /* 0x8000001e0707b290 */ /* 0x000fe2000fffe03f */
[----:B------:R-:W-:Y:S01]  /*08c0*/  ISETP.NE.AND P1, PT, RZ, UR6, PT ;  /* 0x00000006ff007c0c */ /* 0x000fe2000bf25270 */
[----:B------:R-:W-:Y:S02]  /*08d0*/  USHF.R.S32.HI UR4, URZ, 0x1f, UR6 ;  /* 0x0000001f3f047899 */ /* 0x000fe40008011406 */
[----:B------:R-:W-:Y:S01]  /*08e0*/  UISETP.GT.U32.AND UP1, UPT, UR30, UR7, UPT ;  /* 0x000000071e00728c */ /* 0x000fe2000bf24070 */
[----:B--2---:R-:W-:Y:S01]  /*08f0*/  R2UR UR28, R0 ;  /* 0x00000000001c72ca */ /* 0x004fe200000e0000 */
[----:B------:R-:W-:Y:S02]  /*0900*/  UISETP.NE.AND UP3, UPT, UR14, URZ, UPT ;  /* 0x0000003f0e00728c */ /* 0x000fe4000bf65270 */
[----:B------:R-:W-:-:S02]  /*0910*/  ULOP3.LUT UR14, URZ, UR26, URZ, 0x33, !UPT ;  /* 0x0000001a3f0e7292 */ /* 0x000fc4000f8e333f */
[----:B------:R-:W-:Y:S02]  /*0920*/  @!UP6 UIADD3 UR5, UR5, -UR29, URZ ;  /* 0x8000001d0505e290 */ /* 0x000fe4000fffe03f */
[----:B------:R-:W-:Y:S02]  /*0930*/  UISETP.GE.AND UP6, UPT, UR15, URZ, UPT ;  /* 0x0000003f0f00728c */ /* 0x000fe4000bfc6270 */
[----:B------:R-:W-:Y:S02]  /*0940*/  ULEA.HI UR4, UR4, UR6, URZ, 0x2 ;  /* 0x0000000604047291 */ /* 0x000fe4000f8f103f */
[----:B------:R-:W-:Y:S02]  /*0950*/  @!UP1 UIADD3 UR7, UR7, -UR30, URZ ;  /* 0x8000001e07079290 */ /* 0x000fe4000fffe03f */
[----:B------:R-:W-:Y:S02]  /*0960*/  @!UP5 UIADD3 UR5, -UR5, URZ, URZ ;  /* 0x0000003f0505d290 */ /* 0x000fe4000fffe13f */
[----:B------:R-:W-:-:S02]  /*0970*/  ULOP3.LUT UR4, UR4, 0xfffffffc, URZ, 0xc0, !UPT ;  /* 0xfffffffc04047892 */ /* 0x000fc4000f8ec03f */
[----:B------:R-:W-:Y:S02]  /*0980*/  USEL UR5, UR12, UR5, !UP3 ;  /* 0x000000050c057287 */ /* 0x000fe4000d800000 */
[----:B------:R-:W-:Y:S02]  /*0990*/  @!UP6 UIADD3 UR7, -UR7, URZ, URZ ;  /* 0x0000003f0707e290 */ /* 0x000fe4000fffe13f */
[----:B------:R-:W-:Y:S02]  /*09a0*/  UISETP.NE.AND UP1, UPT, UR28, URZ, UPT ;  /* 0x0000003f1c00728c */ /* 0x000fe4000bf25270 */
[----:B------:R-:W-:Y:S02]  /*09b0*/  USEL UR7, UR14, UR7, !UP4 ;  /* 0x000000070e077287 */ /* 0x000fe4000e000000 */
[----:B------:R-:W-:Y:S02]  /*09c0*/  UIADD3 UR56, UR6, -UR4, URZ ;  /* 0x8000000406387290 */ /* 0x000fe4000fffe03f */
[----:B------:R-:W-:-:S02]  /*09d0*/  UIADD3 UR5, UR16, -UR5, URZ ;  /* 0x8000000510057290 */ /* 0x000fc4000fffe03f */
[----:B------:R-:W-:Y:S02]  /*09e0*/  UIADD3 UR7, UR15, -UR7, URZ ;  /* 0x800000070f077290 */ /* 0x000fe4000fffe03f */
[----:B------:R-:W-:Y:S02]  /*09f0*/  UISETP.EQ.AND UP5, UPT, UR56, 0x3, !UP1 ;  /* 0x000000033800788c */ /* 0x000fe4000cfa2270 */
[----:B------:R-:W-:Y:S01]  /*0a00*/  USEL UR4, UR7, UR5, !UP2 ;  /* 0x0000000507047287 */ /* 0x000fe2000d000000 */
[----:B------:R-:W-:Y:S01]  /*0a10*/  UMOV UR6, 0x1 ;  /* 0x0000000100067882 */ /* 0x000fe20000000000 */
[----:B------:R-:W-:Y:S02]  /*0a20*/  UIMAD UR26, UR5, UR7, URZ ;  /* 0x00000007051a72a4 */ /* 0x000fe4000f8e023f */
[----:B------:R-:W-:Y:S02]  /*0a30*/  USHF.R.S32.HI UR5, URZ, 0x1f, UR4 ;  /* 0x0000001f3f057899 */ /* 0x000fe40008011404 */
[----:B------:R-:W-:Y:S01]  /*0a40*/  IMAD.U32 R4, RZ, RZ, UR4 ;  /* 0x00000004ff047e24 */ /* 0x000fe2000f8e00ff */
[----:B------:R-:W-:-:S02]  /*0a50*/  USEL UR6, UR6, 0x2, UP5 ;  /* 0x0000000206067887 */ /* 0x000fc4000a800000 */
[----:B------:R-:W-:Y:S01]  /*0a60*/  USHF.R.S32.HI UR27, URZ, 0x1f, UR26 ;  /* 0x0000001f3f1b7899 */ /* 0x000fe2000801141a */
[----:B------:R-:W-:-:S03]  /*0a70*/  IMAD.U32 R5, RZ, RZ, UR5 ;  /* 0x00000005ff057e24 */ /* 0x000fc6000f8e00ff */
[----:B------:R-:W-:Y:S01]  /*0a80*/  IMAD.U32 R36, RZ, RZ, UR6 ;  /* 0x00000006ff247e24 */ /* 0x000fe2000f8e00ff */
[----:B------:R-:W-:Y:S07]  /*0a90*/  @P1 BRA `(.L_x_360) ;  /* 0x0000000000841947 */ /* 0x000fee0003800000 */
        /* <DEDUP_REMOVED lines=32> */
.L_x_361:
[----:B-1----:R-:W-:Y:S05]  /*0ca0*/  BSYNC B0 ;  /* 0x0000000000007941 */ /* 0x002fea0003800000 */
.L_x_360:
        /* <DEDUP_REMOVED lines=63> */
.L_x_363:
[----:B-1----:R-:W-:Y:S05]  /*10a0*/  BSYNC B0 ;  /* 0x0000000000007941 */ /* 0x002fea0003800000 */
.L_x_362:
[----:B------:R-:W1:Y:S01]  /*10b0*/  SHFL.IDX PT, R0, R6, RZ, 0x1f ;  /* 0x00001fff06007589 */ /* 0x000e6200000e0000 */
[----:B------:R-:W-:Y:S01]  /*10c0*/  UISETP.EQ.AND UP1, UPT, UR56, 0x2, !UP1 ;  /* 0x000000023800788c */ /* 0x000fe2000cf22270 */
[----:B------:R-:W-:-:S03]  /*10d0*/  NOP ;  /* 0x0000000000007918 */ /* 0x000fc60000000000 */
[----:B------:R-:W-:-:S04]  /*10e0*/  USEL UR4, URZ, 0x1, !UP1 ;  /* 0x000000013f047887 */ /* 0x000fc8000c800000 */
[----:B------:R-:W-:-:S06]  /*10f0*/  USEL UR4, UR4, 0x2, UP5 ;  /* 0x0000000204047887 */ /* 0x000fcc000a800000 */
[----:B------:R-:W-:Y:S01]  /*1100*/  IMAD.U32 R2, RZ, RZ, UR4 ;  /* 0x00000004ff027e24 */ /* 0x000fe2000f8e00ff */
        /* <DEDUP_REMOVED lines=20> */
.L_x_364:
        /* <DEDUP_REMOVED lines=45> */
[----:B-----5:R-:W-:Y:S02]  /*1520*/  IMAD.MOV.U32 R12, RZ, RZ, R10 ;  /* 0x000000ffff0c7224 */ /* 0x020fe400078e000a */
[----:B------:R-:W-:Y:S01]  /*1530*/  IMAD.MOV.U32 R13, RZ, RZ, R11 ;  /* 0x000000ffff0d7224 */ /* 0x000fe200078e000b */
[----:B------:R-:W-:Y:S01]  /*1540*/  ISETP.GE.AND P1, PT, R0, UR10, PT ;  /* 0x0000000a00007c0c */ /* 0x000fe2000bf26270 */
[----:B------:R-:W-:-:S12]  /*1550*/  IMAD.MOV.U32 R0, RZ, RZ, R35 ;  /* 0x000000ffff007224 */ /* 0x000fd800078e0023 */
[----:B------:R-:W1:Y:S01]  /*1560*/  @!P1 LDC.64 R8, c[0x0][0xb98] ;  /* 0x0002e600ff089b82 */ /* 0x000e620000000a00 */
[----:B------:R-:W-:Y:S01]  /*1570*/  @!P1 VIADD R3, R0, 0x20 ;  /* 0x0000002000039836 */ /* 0x000fe20000000000 */
[----:B------:R-:W-:Y:S01]  /*1580*/  BSSY B0, `(.L_x_367) ;  /* 0x000004d000007945 */ /* 0x000fe20003800000 */
[----:B------:R-:W-:Y:S02]  /*1590*/  IMAD.MOV.U32 R7, RZ, RZ, RZ ;  /* 0x000000ffff077224 */ /* 0x000fe400078e00ff */
[----:B-1----:R-:W-:-:S05]  /*15a0*/  @!P1 IMAD.WIDE R8, R3, 0xc, R8 ;  /* 0x0000000c03089825 */ /* 0x002fca00078e0208 */
        /* <DEDUP_REMOVED lines=26> */
.L_x_369:
        /* <DEDUP_REMOVED lines=14> */
.L_x_370:
        /* <DEDUP_REMOVED lines=34> */
.L_x_368:
[----:B------:R-:W-:Y:S05]  /*1a50*/  BSYNC B0 ;  /* 0x0000000000007941 */ /* 0x000fea0003800000 */
.L_x_367:
        /* <DEDUP_REMOVED lines=52> */
.L_x_376:
[C---:B------:R-:W-:Y:S02]  /*1da0*/  VIADD R3, R0.reuse, 0x40 ;  /* 0x0000004000037836 */ /* 0x040fe40000000000 */
[----:B------:R-:W-:Y:S02]  /*1db0*/  VIADD R0, R0, 0x20 ;  /* 0x0000002000007836 */ /* 0x000fe40000000000 */
[----:B-----5:R-:W-:Y:S01]  /*1dc0*/  IMAD.MOV.U32 R12, RZ, RZ, R10 ;  /* 0x000000ffff0c7224 */ /* 0x020fe200078e000a */
[----:B------:R-:W-:Y:S01]  /*1dd0*/  ISETP.GE.AND P6, PT, R3, UR10, PT ;  /* 0x0000000a03007c0c */ /* 0x000fe2000bfc6270 */
[----:B------:R-:W-:-:S12]  /*1de0*/  IMAD.MOV.U32 R13, RZ, RZ, R11 ;  /* 0x000000ffff0d7224 */ /* 0x000fd800078e000b */
[----:B------:R-:W1:Y:S01]  /*1df0*/  @!P6 LDC.64 R8, c[0x0][0xb98] ;  /* 0x0002e600ff08eb82 */ /* 0x000e620000000a00 */
[----:B------:R-:W-:Y:S01]  /*1e00*/  @!P6 VIADD R3, R0, 0x20 ;  /* 0x000000200003e836 */ /* 0x000fe20000000000 */
[----:B------:R1:W1:Y:S01]  /*1e10*/  SHFL.IDX PT, R7, R16, 0x1f, 0x1f ;  /* 0x03e01f0010077f89 */ /* 0x00026200000e0000 */
[----:B------:R-:W-:Y:S02]  /*1e20*/  BSSY B0, `(.L_x_372) ;  /* 0x000006b000007945 */ /* 0x000fe40003800000 */
[----:B-1----:R-:W-:-:S05]  /*1e30*/  @!P6 IMAD.WIDE R8, R3, 0xc, R8 ;  /* 0x0000000c0308e825 */ /* 0x002fca00078e0208 */
[----:B------:R1:W5:Y:S04]  /*1e40*/  @!P6 LDG.E R10, desc[UR50][R8.64] ;  /* 0x00000032080ae981 */ /* 0x000368000c1e1900 */
[----:B------:R1:W5:Y:S01]  /*1e50*/  @!P6 LDG.E R11, desc[UR50][R8.64+0x4] ;  /* 0x00000432080be981 */ /* 0x000362000c1e1900 */
[----:B------:R-:W-:Y:S01]  /*1e60*/  ISETP.GE.AND P6, PT, R0, UR10, PT ;  /* 0x0000000a00007c0c */ /* 0x000fe2000bfc6270 */
[----:B------:R-:W-:Y:S02]  /*1e70*/  IMAD.MOV.U32 R20, RZ, RZ, 0x7fffffff ;  /* 0x7fffffffff147424 */ /* 0x000fe400078e00ff */
[----:B------:R1:W1:Y:S01]  /*1e80*/  SHFL.IDX PT, R3, R18, 0x1f, 0x1f ;  /* 0x03e01f0012037f89 */ /* 0x00026200000e0000 */
[----:B------:R-:W-:-:S09]  /*1e90*/  IMAD.MOV.U32 R22, RZ, RZ, RZ ;  /* 0x000000ffff167224 */ /* 0x000fd200078e00ff */
[----:B------:R-:W-:Y:S05]  /*1ea0*/  @P6 BRA `(.L_x_373) ;  /* 0x0000000400886947 */ /* 0x000fea0003800000 */
[----:B--23--:R-:W-:Y:S02]  /*1eb0*/  SHF.L.U32 R27, R24, R25, RZ ;  /* 0x00000019181b7219 */ /* 0x00cfe400000006ff */
[C---:B------:R-:W-:Y:S02]  /*1ec0*/  IADD3 R4, P6, R12.reuse, UR4, RZ ;  /* 0x000000040c047c10 */ /* 0x040fe4000ffde0ff */
[----:B------:R-:W-:Y:S02]  /*1ed0*/  IABS R29, R27 ;  /* 0x0000001b001d7213 */ /* 0x000fe40000000000 */
[----:B------:R-:W-:Y:S02]  /*1ee0*/  LEA.HI.X.SX32 R5, R12, UR5, 0x1, P6 ;  /* 0x000000050c057c11 */ /* 0x000fe4000b0f0eff */
[----:B-1----:R-:W1:Y:S01]  /*1ef0*/  I2F.RP R8, R29 ;  /* 0x0000001d00087306 */ /* 0x002e620000209400 */
[----:B------:R-:W-:-:S04]  /*1f00*/  IADD3 R18, P6, R13, UR14, RZ ;  /* 0x0000000e0d127c10 */ /* 0x000fc8000ffde0ff */
[----:B------:R-:W-:Y:S02]  /*1f10*/  LEA.HI.X.SX32 R20, R13, UR15, 0x1, P6 ;  /* 0x0000000f0d147c11 */ /* 0x000fe4000b0f0eff */
[----:B------:R-:W-:-:S04]  /*1f20*/  IADD3 R4, P6, R4, -0x1, RZ ;  /* 0xffffffff04047810 */ /* 0x000fc80007fde0ff */
[----:B------:R-:W-:Y:S02]  /*1f30*/  IADD3.X R5, R5, -0x1, RZ, P6, !PT ;  /* 0xffffffff05057810 */ /* 0x000fe400037fe4ff */
[----:B------:R-:W-:Y:S01]  /*1f40*/  IADD3 R15, P6, R18, -0x1, RZ ;  /* 0xffffffff120f7810 */ /* 0x000fe20007fde0ff */
[----:B-1----:R-:W1:Y:S03]  /*1f50*/  MUFU.RCP R8, R8 ;  /* 0x0000000800087308 */ /* 0x002e660000001000 */
[----:B------:R-:W-:Y:S02]  /*1f60*/  IADD3.X R16, R20, -0x1, RZ, P6, !PT ;  /* 0xffffffff14107810 */ /* 0x000fe400037fe4ff */
[----:B------:R-:W-:Y:S01]  /*1f70*/  PLOP3.LUT P6, PT, PT, PT, UP0, 0x40, 0x0 ;  /* 0x000000000000781c */ /* 0x000fe20003fce808 */
[----:B-1----:R-:W-:-:S04]  /*1f80*/  VIADD R9, R8, 0xffffffe ;  /* 0x0ffffffe08097836 */ /* 0x002fc80000000000 */
        /* <DEDUP_REMOVED lines=12> */
.L_x_374:
[----:B------:R-:W-:Y:S01]  /*2050*/  SHF.R.U64 R4, R4, UR7, R5 ;  /* 0x0000000704047c19 */ /* 0x000fe20008001205 */
[----:B------:R-:W-:Y:S01]  /*2060*/  IMAD.MOV.U32 R8, RZ, RZ, R14 ;  /* 0x000000ffff087224 */ /* 0x000fe200078e000e */
[----:B------:R-:W-:Y:S01]  /*2070*/  IABS R12, R27 ;  /* 0x0000001b000c7213 */ /* 0x000fe20000000000 */
[----:B------:R-:W-:Y:S01]  /*2080*/  IMAD.MOV.U32 R5, RZ, RZ, R31 ;  /* 0x000000ffff057224 */ /* 0x000fe200078e001f */
[----:B------:R-:W-:Y:S01]  /*2090*/  IADD3 R22, R27, -0x1, R4 ;  /* 0xffffffff1b167810 */ /* 0x000fe20007ffe004 */
[----:B------:R-:W-:Y:S01]  /*20a0*/  IMAD R8, R8, R29, RZ ;  /* 0x0000001d08087224 */ /* 0x000fe200078e02ff */
[----:B----4-:R-:W-:Y:S01]  /*20b0*/  SHF.L.U32 R28, R26, R25, RZ ;  /* 0x000000191a1c7219 */ /* 0x010fe200000006ff */
[----:B------:R-:W-:Y:S01]  /*20c0*/  IMAD.MOV.U32 R4, RZ, RZ, RZ ;  /* 0x000000ffff047224 */ /* 0x000fe200078e00ff */
[----:B------:R-:W-:Y:S01]  /*20d0*/  IABS R9, R22 ;  /* 0x0000001600097213 */ /* 0x000fe20000000000 */
[----:B------:R-:W-:Y:S01]  /*20e0*/  IMAD.MOV R14, RZ, RZ, -R12 ;  /* 0x000000ffff0e7224 */ /* 0x000fe200078e0a0c */
[----:B------:R-:W-:Y:S01]  /*20f0*/  IABS R21, R28 ;  /* 0x0000001c00157213 */ /* 0x000fe20000000000 */
[----:B------:R-:W-:-:S04]  /*2100*/  IMAD.HI.U32 R4, R31, R8, R4 ;  /* 0x000000081f047227 */ /* 0x000fc800078e0004 */
[----:B------:R-:W-:-:S04]  /*2110*/  IMAD.MOV.U32 R5, RZ, RZ, R9 ;  /* 0x000000ffff057224 */ /* 0x000fc800078e0009 */
        /* <DEDUP_REMOVED lines=23> */
.L_x_375:
        /* <DEDUP_REMOVED lines=36> */
.L_x_373:
[----:B------:R-:W-:Y:S05]  /*24d0*/  BSYNC B0 ;  /* 0x0000000000007941 */ /* 0x000fea0003800000 */
.L_x_372:
        /* <DEDUP_REMOVED lines=39> */
.L_x_371:
        /* <DEDUP_REMOVED lines=23> */
.L_x_366:
        /* <DEDUP_REMOVED lines=36> */
[----:B--2--5:R-:W-:Y:S05]  /*2b00*/  CALL.REL.NOINC `($__internal_1_$__cuda_sm20_div_u64) ;  /* 0x000000cc00787944 */ /* 0x024fea0003c00000 */
[----:B------:R-:W-:-:S04]  /*2b10*/  UIADD3 UR11, -UR10, URZ, URZ ;  /* 0x0000003f0a0b7290 */ /* 0x000fc8000fffe13f */
[----:B------:R-:W-:Y:S01]  /*2b20*/  UIMAD UR14, UR14, UR11, UR15 ;  /* 0x0000000b0e0e72a4 */ /* 0x000fe2000f8e020f */
[----:B------:R-:W-:Y:S11]  /*2b30*/  BRA `(.L_x_378) ;  /* 0x0000000000587947 */ /* 0x000ff60003800000 */
.L_x_377:
        /* <DEDUP_REMOVED lines=22> */
.L_x_378:
        /* <DEDUP_REMOVED lines=20> */
.L_x_365:
        /* <DEDUP_REMOVED lines=16> */
.L_x_380:
        /* <DEDUP_REMOVED lines=17> */
[----:B------:R-:W3:Y:S01]  /*2ff0*/  LDC.64 R8, c[0x0][0x990] ;  /* 0x00026400ff087b82 */ /* 0x000ee20000000a00 */
[----:B-1----:R-:W-:-:S04]  /*3000*/  ULEA UR4, UR5, UR4, 0x18 ;  /* 0x0000000405047291 */ /* 0x002fc8000f8ec03f */
[----:B------:R-:W-:Y:S02]  /*3010*/  UIADD3 UR5, UR4, 0x80, URZ ;  /* 0x0000008004057890 */ /* 0x000fe4000fffe03f */
[----:B------:R-:W-:Y:S01]  /*3020*/  @!UP0 UIADD3 UR5, UR4, URZ, URZ ;  /* 0x0000003f04058290 */ /* 0x000fe2000fffe03f */
[----:B-----5:R-:W3:Y:S08]  /*3030*/  LDC.64 R10, c[0x0][0x998] ;  /* 0x00026600ff0a7b82 */ /* 0x020ef00000000a00 */
        /* <DEDUP_REMOVED lines=20> */
.L_x_383:
[----:B------:R-:W-:Y:S05]  /*3180*/  BSYNC B0 ;  /* 0x0000000000007941 */ /* 0x000fea0003800000 */
.L_x_382:
        /* <DEDUP_REMOVED lines=11> */
.L_x_381:
[----:B------:R-:W-:-:S13]  /*3240*/  ISETP.NE.AND P0, PT, RZ, UR56, PT ;  /* 0x00000038ff007c0c */ /* 0x000fda000bf05270 */
[----:B------:R-:W-:Y:S05]  /*3250*/  @P0 BRA `(.L_x_384) ;  /* 0x0000000400200947 */ /* 0x000fea0003800000 */
[----:B------:R-:W-:Y:S01]  /*3260*/  ELECT P0, URZ, PT ;  /* 0x00000000003f782f */ /* 0x000fe20003800000 */
[----:B------:R-:W-:-:S12]  /*3270*/  BSSY B0, `(.L_x_385) ;  /* 0x0000031000007945 */ /* 0x000fd80003800000 */
[----:B------:R-:W-:Y:S05]  /*3280*/  @!P0 BRA `(.L_x_386) ;  /* 0x0000000000bc8947 */ /* 0x000fea0003800000 */
[----:B--2---:R-:W-:Y:S01]  /*3290*/  IMAD.U32 R5, RZ, RZ, UR59 ;  /* 0x0000003bff057e24 */ /* 0x004fe2000f8e00ff */
[----:B------:R-:W-:Y:S01]  /*32a0*/  ULDC.64 UR4, c[0x0][0xaa0] ;  /* 0x0002a80000047ab9 */ /* 0x000fe20000000a00 */
[----:B------:R-:W-:-:S03]  /*32b0*/  IMAD.SHL.U32 R4, R18, 0x8, RZ ;  /* 0x0000000812047824 */ /* 0x000fc600078e00ff */
        /* <DEDUP_REMOVED lines=10> */
[----:B-----5:R-:W-:Y:S01]  /*3360*/  CS2R R10, SRZ ;  /* 0x00000000000a7805 */ /* 0x020fe2000001ff00 */
[----:B------:R-:W-:Y:S02]  /*3370*/  UMOV UR4, 0x400 ;  /* 0x0000040000047882 */ /* 0x000fe40000000000 */
        /* <DEDUP_REMOVED lines=12> */
[----:B------:R-:W-:-:S04]  /*3440*/  LOP3.LUT R13, R13, 0x1fffffff, RZ, 0xc0, !PT ;  /* 0x1fffffff0d0d7812 */ /* 0x000fc800078ec0ff */
[----:B------:R-:W-:Y:S01]  /*3450*/  SHF.R.U32.HI R7, RZ, 0x4, R13 ;  /* 0x00000004ff077819 */ /* 0x000fe2000001160d */
[----:B---3--:R-:W-:Y:S03]  /*3460*/  STS.64 [UR5+0x37100], R4 ;  /* 0x03710004ff007988 */ /* 0x008fe60008000a05 */
[----:B-1----:R-:W-:-:S05]  /*3470*/  LOP3.LUT R8, R8, 0xf, R7, 0xb8, !PT ;  /* 0x0000000f08087812 */ /* 0x002fca00078eb807 */
[----:B------:R1:W-:Y:S04]  /*3480*/  STS [UR5+0x3711c], R8 ;  /* 0x03711c08ff007988 */ /* 0x0003e80008000805 */
[----:B------:R-:W2:Y:S01]  /*3490*/  LDS R7, [UR5+0x3711c] ;  /* 0x03711c05ff077984 */ /* 0x000ea20008000800 */
[----:B-1----:R-:W-:Y:S01]  /*34a0*/  VIADD R8, R0, 0xffffffff ;  /* 0xffffffff00087836 */ /* 0x002fe20000000000 */
[----:B------:R-:W-:-:S04]  /*34b0*/  LOP3.LUT R0, R6, 0xfffffffe, RZ, 0xc0, !PT ;  /* 0xfffffffe06007812 */ /* 0x000fc800078ec0ff */
[----:B------:R-:W-:-:S05]  /*34c0*/  SHF.R.U64 R0, R0, 0x4, R13 ;  /* 0x0000000400007819 */ /* 0x000fca000000120d */
[----:B------:R-:W-:Y:S01]  /*34d0*/  STS [UR5+0x3710c], R0 ;  /* 0x03710c00ff007988 */ /* 0x000fe20008000805 */
[----:B--2---:R-:W-:-:S05]  /*34e0*/  LOP3.LUT R7, R7, 0xf0, RZ, 0xb8, !PT ;  /* 0x000000f007077812 */ /* 0x004fca00078eb8ff */
        /* <DEDUP_REMOVED lines=9> */
.L_x_386:
[----:B------:R-:W-:Y:S05]  /*3580*/  BSYNC B0 ;  /* 0x0000000000007941 */ /* 0x000fea0003800000 */
.L_x_385:
[----:B------:R-:W-:Y:S01]  /*3590*/  ELECT P0, URZ, PT ;  /* 0x00000000003f782f */ /* 0x000fe20003800000 */
[----:B------:R-:W-:Y:S01]  /*35a0*/  NOP ;  /* 0x0000000000007918 */ /* 0x000fe20000000000 */
[----:B------:R-:W-:Y:S11]  /*35b0*/  BSSY B0, `(.L_x_387) ;  /* 0x0000004000007945 */ /* 0x000ff60003800000 */
[----:B------:R-:W-:Y:S05]  /*35c0*/  @!P0 BRA `(.L_x_388) ;  /* 0x0000000000088947 */ /* 0x000fea0003800000 */
[----:B------:R0:W-:Y:S01]  /*35d0*/  UTMACMDFLUSH ;  /* 0x00000000000079b7 */ /* 0x0001e20000000000 */
[----:B------:R-:W-:-:S04]  /*35e0*/  DEPBAR.LE SB0, 0x0 ;  /* 0x000080000000791a */ /* 0x000fc80000000000 */
.L_x_388:
[----:B------:R-:W-:Y:S05]  /*35f0*/  BSYNC B0 ;  /* 0x0000000000007941 */ /* 0x000fea0003800000 */
.L_x_387:
        /* <DEDUP_REMOVED lines=9> */
[----:B--2---:R-:W-:-:S04]  /*3690*/  IADD3 R4, P0, R0, UR36, RZ ;  /* 0x0000002400047c10 */ /* 0x004fc8000ff1e0ff */
[----:B------:R-:W-:Y:S01]  /*36a0*/  IADD3 R3, R0, 0x37100, R3 ;  /* 0x0003710000037810 */ /* 0x000fe20007ffe003 */
[----:B------:R-:W-:-:S05]  /*36b0*/  IMAD.X R5, RZ, RZ, UR37, P0 ;  /* 0x00000025ff057e24 */ /* 0x000fca00080e06ff */
[----:B------:R-:W1:Y:S04]  /*36c0*/  LDS R3, [R3] ;  /* 0x0000000003037984 */ /* 0x000e680000000800 */
[----:B-1----:R1:W5:Y:S02]  /*36d0*/  ATOMG.E.EXCH.STRONG.GPU PT, RZ, [R4], R3 ;  /* 0x0000000304ff73a8 */ /* 0x00236400041ee100 */
.L_x_384:
[----:B-----5:R-:W-:Y:S01]  /*36e0*/  SHF.R.S32.HI R0, RZ, 0x1f, R19 ;  /* 0x0000001fff007819 */ /* 0x020fe20000011413 */
[----:B------:R-:W4:Y:S01]  /*36f0*/  S2UR UR60, SR_CgaCtaId ;  /* 0x00000000003c79c3 */ /* 0x000f220000008800 */
[----:B------:R-:W-:Y:S01]  /*3700*/  UISETP.NE.AND UP0, UPT, UR28, 0x1, UPT ;  /* 0x000000011c00788c */ /* 0x000fe2000bf05270 */
[----:B------:R-:W-:Y:S01]  /*3710*/  R2UR UR5, R2 ;  /* 0x00000000020572ca */ /* 0x000fe200000e0000 */
[----:B------:R-:W-:Y:S01]  /*3720*/  UMOV UR48, 0x400 ;  /* 0x0000040000307882 */ /* 0x000fe20000000000 */
[----:B------:R-:W-:Y:S01]  /*3730*/  LEA.HI R0, R0, R19, RZ, 0x8 ;  /* 0x0000001300007211 */ /* 0x000fe200078f40ff */
[----:B------:R-:W-:Y:S01]  /*3740*/  IMAD.MOV.U32 R59, RZ, RZ, 0x1 ;  /* 0x00000001ff3b7424 */ /* 0x000fe200078e00ff */
[----:B------:R-:W-:Y:S01]  /*3750*/  R2UR UR4, R36 ;  /* 0x00000000240472ca */ /* 0x000fe200000e0000 */
[----:B------:R-:W-:Y:S01]  /*3760*/  IMAD.MOV.U32 R60, RZ, RZ, RZ ;  /* 0x000000ffff3c7224 */ /* 0x000fe200078e00ff */
[----:B------:R-:W-:Y:S01]  /*3770*/  LOP3.LUT R0, R0, 0xffffff00, RZ, 0xc0, !PT ;  /* 0xffffff0000007812 */ /* 0x000fe200078ec0ff */
[----:B------:R-:W-:Y:S01]  /*3780*/  ULOP3.LUT UR49, UR45, 0x1, URZ, 0xfc, !UPT ;  /* 0x000000012d317892 */ /* 0x000fe2000f8efc3f */
[----:B------:R-:W-:Y:S01]  /*3790*/  UMOV UR43, URZ ;  /* 0x0000003f002b7c82 */ /* 0x000fe20008000000 */
[----:B------:R-:W-:-:S02]  /*37a0*/  UMOV UR42, URZ ;  /* 0x0000003f002a7c82 */ /* 0x000fc40008000000 */
[----:B------:R-:W-:Y:S01]  /*37b0*/  IMAD.IADD R0, R19, 0x1, -R0 ;  /* 0x0000000113007824 */ /* 0x000fe200078e0a00 */
[----:B------:R-:W-:Y:S01]  /*37c0*/  UMOV UR41, URZ ;  /* 0x0000003f00297c82 */ /* 0x000fe20008000000 */
[----:B------:R-:W-:Y:S01]  /*37d0*/  IMAD.MOV.U32 R19, RZ, RZ, 0x1 ;  /* 0x00000001ff137424 */ /* 0x000fe200078e00ff */
[----:B------:R-:W-:Y:S01]  /*37e0*/  ULOP3.LUT UR58, UR5, 0x1, URZ, 0xfc, !UPT ;  /* 0x00000001053a7892 */ /* 0x000fe2000f8efc3f */
[C---:B--23--:R-:W-:Y:S01]  /*37f0*/  IMAD.SHL.U32 R8, R0.reuse, 0x40, RZ ;  /* 0x0000004000087824 */ /* 0x04cfe200078e00ff */
[----:B-1----:R-:W-:Y:S01]  /*3800*/  SHF.R.S32.HI R3, RZ, 0x1f, R0 ;  /* 0x0000001fff037819 */ /* 0x002fe20000011400 */
[C---:B------:R-:W-:Y:S01]  /*3810*/  VIADD R44, R0.reuse, 0x1f ;  /* 0x0000001f002c7836 */ /* 0x040fe20000000000 */
[-C--:B------:R-:W-:Y:S01]  /*3820*/  LEA.HI R9, R0, R0.reuse, RZ, 0x1 ;  /* 0x0000000000097211 */ /* 0x080fe200078f08ff */
[----:B------:R-:W-:Y:S01]  /*3830*/  ULOP3.LUT UR57, UR4, 0x1, URZ, 0xfc, !UPT ;  /* 0x0000000104397892 */ /* 0x000fe2000f8efc3f */
[CC--:B------:R-:W-:Y:S01]  /*3840*/  LEA.HI R4, R3.reuse, R0.reuse, RZ, 0x7 ;  /* 0x0000000003047211 */ /* 0x0c0fe200078f38ff */
[----:B------:R-:W-:Y:S01]  /*3850*/  UMOV UR54, URZ ;  /* 0x0000003f00367c82 */ /* 0x000fe20008000000 */
[CC--:B------:R-:W-:Y:S01]  /*3860*/  LEA.HI R6, R3.reuse, R0.reuse, RZ, 0x5 ;  /* 0x0000000003067211 */ /* 0x0c0fe200078f28ff */
[----:B----4-:R-:W-:Y:S01]  /*3870*/  ULEA UR48, UR60, UR48, 0x18 ;  /* 0x000000303c307291 */ /* 0x010fe2000f8ec03f */
[----:B------:R-:W-:Y:S01]  /*3880*/  LOP3.LUT R5, R4, 0xffffff80, RZ, 0xc0, !PT ;  /* 0xffffff8004057812 */ /* 0x000fe200078ec0ff */
[----:B------:R-:W-:Y:S01]  /*3890*/  UMOV UR40, URZ ;  /* 0x0000003f00287c82 */ /* 0x000fe20008000000 */
[----:B------:R-:W-:Y:S01]  /*38a0*/  SHF.R.S32.HI R7, RZ, 0x5, R6 ;  /* 0x00000005ff077819 */ /* 0x000fe20000011406 */
[----:B------:R-:W-:Y:S01]  /*38b0*/  UIADD3 UR47, UR48, 0x80, URZ ;  /* 0x00000080302f7890 */ /* 0x000fe2000fffe03f */
[----:B------:R-:W-:Y:S01]  /*38c0*/  LOP3.LUT R11, R8, 0x40, RZ, 0xc0, !PT ;  /* 0x00000040080b7812 */ /* 0x000fe200078ec0ff */
[----:B------:R-:W-:Y:S01]  /*38d0*/  IMAD.IADD R5, R0, 0x1, -R5 ;  /* 0x0000000100057824 */ /* 0x000fe200078e0a05 */
[-C--:B------:R-:W-:Y:S01]  /*38e0*/  LEA.HI R10, R3, R0.reuse, RZ, 0x3 ;  /* 0x00000000030a7211 */ /* 0x080fe200078f18ff */
[----:B------:R-:W-:Y:S01]  /*38f0*/  IMAD.SHL.U32 R8, R7, 0x10, RZ ;  /* 0x0000001007087824 */ /* 0x000fe200078e00ff */
[----:B------:R-:W-:Y:S01]  /*3900*/  LEA.HI R14, R3, R0, RZ, 0x4 ;  /* 0x00000000030e7211 */ /* 0x000fe200078f20ff */
[----:B------:R-:W-:Y:S01]  /*3910*/  @!UP0 UIADD3 UR47, UR48, URZ, URZ ;  /* 0x0000003f302f8290 */ /* 0x000fe2000fffe03f */
[----:B------:R-:W-:-:S02]  /*3920*/  SHF.R.S32.HI R6, RZ, 0x1f, R5 ;  /* 0x0000001fff067819 */ /* 0x000fc40000011405 */
[----:B------:R-:W-:Y:S01]  /*3930*/  LOP3.LUT R13, R11, 0x30, R8, 0xf8, !PT ;  /* 0x000000300b0d7812 */ /* 0x000fe200078ef808 */
[----:B------:R-:W-:Y:S01]  /*3940*/  UIADD3 UR47, UR47, 0x37100, URZ ;  /* 0x000371002f2f7890 */ /* 0x000fe2000fffe03f */
[CC--:B------:R-:W-:Y:S02]  /*3950*/  LEA.HI R7, R6.reuse, R5.reuse, RZ, 0x2 ;  /* 0x0000000506077211 */ /* 0x0c0fe400078f10ff */
[----:B------:R-:W-:Y:S02]  /*3960*/  SHF.R.S32.HI R3, RZ, 0x7, R4 ;  /* 0x00000007ff037819 */ /* 0x000fe40000011404 */
[----:B------:R-:W-:Y:S02]  /*3970*/  LOP3.LUT R8, R7, 0xffffffc, RZ, 0xc0, !PT ;  /* 0x0ffffffc07087812 */ /* 0x000fe400078ec0ff */
[----:B------:R-:W-:Y:S02]  /*3980*/  SHF.R.S32.HI R9, RZ, 0x1, R9 ;  /* 0x00000001ff097819 */ /* 0x000fe40000011409 */
[----:B------:R-:W-:Y:S01]  /*3990*/  LOP3.LUT R13, R13, 0x8, R10, 0xf8, !PT ;  /* 0x000000080d0d7812 */ /* 0x000fe200078ef80a */
[----:B------:R-:W-:Y:S01]  /*39a0*/  IMAD.IADD R8, R5, 0x1, -R8 ;  /* 0x0000000105087824 */ /* 0x000fe200078e0a08 */
[----:B------:R-:W-:Y:S01]  /*39b0*/  LEA.HI R6, R6, R5, RZ, 0x5 ;  /* 0x0000000506067211 */ /* 0x000fe200078f28ff */
[----:B------:R-:W-:Y:S01]  /*39c0*/  IMAD.SHL.U32 R9, R9, 0x80, RZ ;  /* 0x0000008009097824 */ /* 0x000fe200078e00ff */
[----:B------:R-:W-:-:S02]  /*39d0*/  LEA.HI R4, R4, R3, RZ, 0x1 ;  /* 0x0000000304047211 */ /* 0x000fc400078f08ff */
[--C-:B------:R-:W-:Y:S02]  /*39e0*/  SHF.R.S32.HI R5, RZ, 0x2, R7.reuse ;  /* 0x00000002ff057819 */ /* 0x100fe40000011407 */
[----:B------:R-:W-:Y:S02]  /*39f0*/  SHF.R.S32.HI R10, RZ, 0x1f, R7 ;  /* 0x0000001fff0a7819 */ /* 0x000fe40000011407 */
[----:B------:R-:W-:Y:S02]  /*3a00*/  LOP3.LUT R4, R4, 0xfffffffe, RZ, 0xc0, !PT ;  /* 0xfffffffe04047812 */ /* 0x000fe400078ec0ff */
[----:B------:R-:W-:Y:S02]  /*3a10*/  LEA.HI R10, R10, R5, RZ, 0x3 ;  /* 0x000000050a0a7211 */ /* 0x000fe400078f18ff */
[----:B------:R-:W-:Y:S01]  /*3a20*/  SHF.R.S32.HI R7, RZ, 0x5, R6 ;  /* 0x00000005ff077819 */ /* 0x000fe20000011406 */
[----:B------:R-:W-:Y:S01]  /*3a30*/  IMAD.IADD R4, R3, 0x1, -R4 ;  /* 0x0000000103047824 */ /* 0x000fe200078e0a04 */
[----:B------:R-:W-:-:S02]  /*3a40*/  LOP3.LUT R12, R9, 0x180, RZ, 0xc0, !PT ;  /* 0x00000180090c7812 */ /* 0x000fc400078ec0ff */
[----:B------:R-:W-:Y:S01]  /*3a50*/  LOP3.LUT R10, R10, 0xfffffff8, RZ, 0xc0, !PT ;  /* 0xfffffff80a0a7812 */ /* 0x000fe200078ec0ff */
[----:B------:R-:W-:Y:S01]  /*3a60*/  IMAD R9, R7, 0x20, R8 ;  /* 0x0000002007097824 */ /* 0x000fe200078e0208 */
[----:B------:R-:W-:Y:S02]  /*3a70*/  SHF.R.S32.HI R15, RZ, 0x4, R14 ;  /* 0x00000004ff0f7819 */ /* 0x000fe4000001140e */
[----:B------:R-:W-:Y:S01]  /*3a80*/  LOP3.LUT R11, R12, R11, RZ, 0xfc, !PT ;  /* 0x0000000b0c0b7212 */ /* 0x000fe200078efcff */
[----:B------:R-:W-:Y:S01]  /*3a90*/  IMAD.IADD R10, R5, 0x1, -R10 ;  /* 0x00000001050a7824 */ /* 0x000fe200078e0a0a */
[----:B------:R-:W-:Y:S01]  /*3aa0*/  LEA.HI R14, R14, R15, RZ, 0x1 ;  /* 0x0000000f0e0e7211 */ /* 0x000fe200078f08ff */
[----:B------:R-:W-:Y:S01]  /*3ab0*/  IMAD R9, R4, 0x80, R9 ;  /* 0x0000008004097824 */ /* 0x000fe200078e0209 */
[----:B------:R-:W-:Y:S01]  /*3ac0*/  SHF.R.U32.HI R11, RZ, 0x3, R11 ;  /* 0x00000003ff0b7819 */ /* 0x000fe2000001160b */
[----:B------:R-:W-:Y:S01]  /*3ad0*/  IMAD R7, R7, 0x10, R10 ;  /* 0x0000001007077824 */ /* 0x000fe200078e020a */
[----:B------:R-:W-:Y:S01]  /*3ae0*/  LOP3.LUT R14, R14, 0x7ffffe, RZ, 0xc0, !PT ;  /* 0x007ffffe0e0e7812 */ /* 0x000fe200078ec0ff */
[----:B------:R-:W-:Y:S01]  /*3af0*/  IMAD R9, R10, 0x4, R9 ;  /* 0x000000040a097824 */ /* 0x000fe200078e0209 */
[----:B------:R-:W-:Y:S01]  /*3b00*/  LOP3.LUT R11, R11, R13, R12, 0x1e, !PT ;  /* 0x0000000d0b0b7212 */ /* 0x000fe200078e1e0c */
[----:B------:R-:W-:-:S02]  /*3b10*/  IMAD R42, R4, 0x40, R7 ;  /* 0x00000040042a7824 */ /* 0x000fc400078e0207 */
[----:B------:R-:W-:Y:S02]  /*3b20*/  IMAD.SHL.U32 R43, R9, 0x10, RZ ;  /* 0x00000010092b7824 */ /* 0x000fe400078e00ff */
[----:B------:R-:W-:-:S03]  /*3b30*/  IMAD.IADD R14, R15, 0x1, -R14 ;  /* 0x000000010f0e7824 */ /* 0x000fc600078e0a0e */
[----:B------:R-:W-:Y:S01]  /*3b40*/  SHF.R.S32.HI R6, RZ, 0x1f, R43 ;  /* 0x0000001fff067819 */ /* 0x000fe2000001142b */
[----:B------:R-:W-:-:S03]  /*3b50*/  IMAD R14, R3, 0x2, R14 ;  /* 0x00000002030e7824 */ /* 0x000fc600078e020e */
[----:B------:R-:W-:Y:S01]  /*3b60*/  SHF.R.U64 R43, R43, 0x1, R6 ;  /* 0x000000012b2b7819 */ /* 0x000fe20000001206 */
[----:B------:R-:W-:-:S07]  /*3b70*/  IMAD.U32 R37, R14, 0x200, R11 ;  /* 0x000002000e257824 */ /* 0x000fce00078e000b */
.L_x_446:
[----:B-1-3--:R-:W1:Y:S02]  /*3b80*/  LDC.64 R4, c[0x0][0x290] ;  /* 0x0000a400ff047b82 */ /* 0x00ae640000000a00 */
[----:B-1----:R-:W-:-:S06]  /*3b90*/  IMAD.WIDE R4, R18, 0xc, R4 ;  /* 0x0000000c12047825 */ /* 0x002fcc00078e0204 */
[----:B--2---:R-:W2:Y:S01]  /*3ba0*/  LDG.E R4, desc[UR50][R4.64+0x8] ;  /* 0x0000083204047981 */ /* 0x004ea2000c1e1900 */
[----:B------:R-:W-:Y:S01]  /*3bb0*/  UISETP.NE.AND UP0, UPT, UR49, 0x3, UPT ;  /* 0x000000033100788c */ /* 0x000fe2000bf05270 */
        /* <DEDUP_REMOVED lines=8> */
[----:B-----5:R-:W-:Y:S11]  /*3c40*/  @P0 BRA `(.L_x_389) ;  /* 0x0000000000040947 */ /* 0x020ff60003800000 */
[----:B------:R-:W-:Y:S01]  /*3c50*/  BPT.TRAP 0x1 ;  /* 0x000000040000795c */ /* 0x000fe20000300000 */
.L_x_389:
[----:B------:R-:W-:Y:S01]  /*3c60*/  UISETP.NE.AND UP0, UPT, UR49, 0x3, UPT ;  /* 0x000000033100788c */ /* 0x000fe2000bf05270 */
[----:B------:R-:W-:Y:S01]  /*3c70*/  IMAD.U32 R0, RZ, RZ, UR42 ;  /* 0x0000002aff007e24 */ /* 0x000fe2000f8e00ff */
[----:B------:R-:W-:-:S04]  /*3c80*/  ULEA UR4, UR41, UR48, 0x3 ;  /* 0x0000003029047291 */ /* 0x000fc8000f8e183f */
[----:B------:R-:W-:Y:S02]  /*3c90*/  PLOP3.LUT P1, PT, PT, PT, UP0, 0x40, 0x0 ;  /* 0x000000000000781c */ /* 0x000fe40003f2e808 */
[----:B------:R-:W-:-:S04]  /*3ca0*/  SHF.L.U32 R0, R0, 0x1f, RZ ;  /* 0x0000001f00007819 */ /* 0x000fc800000006ff */
[----:B------:R1:W2:Y:S07]  /*3cb0*/  SYNCS.PHASECHK.TRANS64.TRYWAIT P0, [UR4+0x36c80], R0 ;  /* 0x036c8000ff0075a7 */ /* 0x0002ae0008000144 */
[----:B------:R-:W-:Y:S05]  /*3cc0*/  @P1 BRA `(.L_x_390) ;  /* 0x0000000000041947 */ /* 0x000fea0003800000 */
[----:B------:R-:W-:Y:S01]  /*3cd0*/  BPT.TRAP 0x1 ;  /* 0x000000040000795c */ /* 0x000fe20000300000 */
.L_x_390:
[----:B------:R-:W-:-:S06]  /*3ce0*/  UISETP.NE.AND UP0, UPT, UR49, 0x3, UPT ;  /* 0x000000033100788c */ /* 0x000fcc000bf05270 */
[----:B------:R-:W-:Y:S01]  /*3cf0*/  PLOP3.LUT P1, PT, PT, PT, UP0, 0x40, 0x0 ;  /* 0x000000000000781c */ /* 0x000fe20003f2e808 */
[----:B--2---:R-:W-:-:S12]  /*3d00*/  @P0 BRA `(.L_x_391) ;  /* 0x0000000000080947 */ /* 0x004fd80003800000 */
[----:B------:R-:W2:Y:S02]  /*3d10*/  SYNCS.PHASECHK.TRANS64.TRYWAIT P0, [UR4+0x36c80], R0 ;  /* 0x036c8000ff0075a7 */ /* 0x000ea40008000144 */
[----:B--2---:R-:W-:Y:S05]  /*3d20*/  @!P0 BRA `(.L_x_392) ;  /* 0x000000a800b48947 */ /* 0x004fea0003800000 */
.L_x_391:
[----:B------:R-:W-:Y:S05]  /*3d30*/  @P1 BRA `(.L_x_393) ;  /* 0x0000000000041947 */ /* 0x000fea0003800000 */
[----:B------:R-:W-:Y:S01]  /*3d40*/  BPT.TRAP 0x1 ;  /* 0x000000040000795c */ /* 0x000fe20000300000 */
.L_x_393:
[----:B------:R-:W-:Y:S01]  /*3d50*/  UIADD3 UR53, UR41, 0x1, URZ ;  /* 0x0000000129357890 */ /* 0x000fe2000fffe03f */
[----:B------:R-:W-:Y:S01]  /*3d60*/  IMAD.MOV.U32 R15, RZ, RZ, 0x64206420 ;  /* 0x64206420ff0f7424 */ /* 0x000fe200078e00ff */
[----:B------:R-:W-:Y:S01]  /*3d70*/  USHF.L.U32 UR5, UR41, 0x10, URZ ;  /* 0x0000001029057899 */ /* 0x000fe2000800063f */
[----:B------:R-:W-:Y:S01]  /*3d80*/  IMAD.MOV.U32 R9, RZ, RZ, -0x7f7f7f80 ;  /* 0x80808080ff097424 */ /* 0x000fe200078e00ff */
[----:B------:R-:W-:Y:S02]  /*3d90*/  UISETP.NE.AND UP0, UPT, UR53, 0x13, UPT ;  /* 0x000000133500788c */ /* 0x000fe4000bf05270 */
[----:B------:R-:W-:Y:S02]  /*3da0*/  UIADD3 UR6, UR48, 0x26000, URZ ;  /* 0x0002600030067890 */ /* 0x000fe4000fffe03f */
[----:B------:R-:W-:Y:S01]  /*3db0*/  USEL UR4, URZ, 0x1, UP0 ;  /* 0x000000013f047887 */ /* 0x000fe20008000000 */
[----:B-12---:R-:W-:Y:S01]  /*3dc0*/  IMAD.U32 R0, RZ, RZ, UR5 ;  /* 0x00000005ff007e24 */ /* 0x006fe2000f8e00ff */
[----:B------:R-:W-:-:S02]  /*3dd0*/  USEL UR8, UR53, URZ, UP0 ;  /* 0x0000003f35087287 */ /* 0x000fc40008000000 */
[----:B------:R-:W-:Y:S02]  /*3de0*/  ULOP3.LUT UR4, UR42, UR4, URZ, 0x3c, !UPT ;  /* 0x000000042a047292 */ /* 0x000fe4000f8e3c3f */
[----:B------:R-:W-:Y:S01]  /*3df0*/  USHF.L.U32 UR5, UR41, 0x7, URZ ;  /* 0x0000000729057899 */ /* 0x000fe2000800063f */
[----:B------:R-:W-:Y:S01]  /*3e00*/  SHF.R.U64 R0, R0, 0x3, RZ ;  /* 0x0000000300007819 */ /* 0x000fe200000012ff */
[----:B------:R-:W-:Y:S02]  /*3e10*/  ULEA UR9, UR8, UR48, 0x3 ;  /* 0x0000003008097291 */ /* 0x000fe4000f8e183f */
[----:B------:R-:W-:Y:S01]  /*3e20*/  IMAD.U32 R20, RZ, RZ, UR4 ;  /* 0x00000004ff147e24 */ /* 0x000fe2000f8e00ff */
[----:B------:R-:W-:Y:S01]  /*3e30*/  IADD3 R0, R0, UR48, R43 ;  /* 0x0000003000007c10 */ /* 0x000fe2000fffe02b */
[----:B------:R-:W-:Y:S01]  /*3e40*/  VIADD R3, R42, UR5 ;  /* 0x000000052a037c36 */ /* 0x000fe20008000000 */
[----:B------:R-:W-:Y:S01]  /*3e50*/  USHF.R.U32.HI UR6, URZ, 0x4, UR6 ;  /* 0x000000043f067899 */ /* 0x000fe20008011606 */
[----:B------:R-:W-:Y:S01]  /*3e60*/  IMAD.U32 R54, RZ, RZ, UR4 ;  /* 0x00000004ff367e24 */ /* 0x000fe2000f8e00ff */
[----:B------:R-:W-:Y:S01]  /*3e70*/  SHF.L.U32 R11, R20, 0x1f, RZ ;  /* 0x0000001f140b7819 */ /* 0x000fe200000006ff */
[----:B------:R-:W-:Y:S01]  /*3e80*/  UMOV UR7, 0x40000040 ;  /* 0x4000004000077882 */ /* 0x000fe20000000000 */
[----:B------:R-:W-:Y:S01]  /*3e90*/  LEA R3, R3, UR48, 0x3 ;  /* 0x0000003003037c11 */ /* 0x000fe2000f8e18ff */
[----:B------:R-:W-:Y:S01]  /*3ea0*/  ULOP3.LUT UR6, UR6, 0x3fff, URZ, 0xc0, !UPT ;  /* 0x00003fff06067892 */ /* 0x000fe2000f8ec03f */
[----:B------:R1:W2:Y:S01]  /*3eb0*/  SYNCS.PHASECHK.TRANS64.TRYWAIT P0, [UR9+0x36c80], R11 ;  /* 0x036c800bff0075a7 */ /* 0x0002a20008000149 */
[----:B------:R-:W3:Y:S01]  /*3ec0*/  LDS.64 R4, [R0] ;  /* 0x0000000000047984 */ /* 0x000ee20000000a00 */
[----:B------:R-:W-:-:S02]  /*3ed0*/  UP2UR UR55, UPR, URZ, 0x1 ;  /* 0x000000013f377883 */ /* 0x000fc40008000000 */
[----:B------:R-:W-:Y:S01]  /*3ee0*/  ULOP3.LUT UR44, UR6, 0x10000, URZ, 0xfc, !UPT ;  /* 0x00010000062c7892 */ /* 0x000fe2000f8efc3f */
[----:B------:R-:W4:Y:S01]  /*3ef0*/  LDS.64 R38, [R3+0x2f800] ;  /* 0x02f8000003267984 */ /* 0x000f220000000a00 */
[----:B------:R-:W-:Y:S02]  /*3f00*/  UISETP.GE.AND UP0, UPT, UR52, 0x81, UPT ;  /* 0x000000813400788c */ /* 0x000fe4000bf06270 */
[----:B------:R-:W-:Y:S01]  /*3f10*/  UIADD3 UR5, UR5, UR44, URZ ;  /* 0x0000002c05057290 */ /* 0x000fe2000fffe03f */
[----:B------:R-:W5:Y:S03]  /*3f20*/  LDS.64 R22, [R3+0x2f840] ;  /* 0x02f8400003167984 */ /* 0x000f660000000a00 */
[----:B------:R-:W-:Y:S01]  /*3f30*/  PLOP3.LUT P1, PT, PT, PT, UP0, 0x80, 0x0 ;  /* 0x000000000000781c */ /* 0x000fe20003f2f008 */
[----:B------:R-:W1:Y:S02]  /*3f40*/  LDS.64 R40, [R0+0x800] ;  /* 0x0008000000287984 */ /* 0x000e640000000a00 */
[----:B------:R-:W-:Y:S01]  /*3f50*/  UMOV UR6, UR5 ;  /* 0x0000000500067c82 */ /* 0x000fe20008000000 */
[----:B---3--:R-:W-:-:S02]  /*3f60*/  LOP3.LUT R6, R4, 0x77777777, RZ, 0xc0, !PT ;  /* 0x7777777704067812 */ /* 0x008fc400078ec0ff */
[--C-:B------:R-:W-:Y:S02]  /*3f70*/  LOP3.LUT R4, R4, 0x88888888, R15.reuse, 0xea, !PT ;  /* 0x8888888804047812 */ /* 0x100fe400078eea0f */
[C---:B------:R-:W-:Y:S02]  /*3f80*/  LOP3.LUT R7, R5.reuse, 0x88888888, R15, 0xea, !PT ;  /* 0x8888888805077812 */ /* 0x040fe400078eea0f */
[----:B------:R-:W-:Y:S02]  /*3f90*/  LOP3.LUT R5, R5, 0x77777777, RZ, 0xc0, !PT ;  /* 0x7777777705057812 */ /* 0x000fe400078ec0ff */
[--C-:B----4-:R-:W-:Y:S02]  /*3fa0*/  LOP3.LUT R52, R38, 0xffffff00, R9.reuse, 0x6a, !PT ;  /* 0xffffff0026347812 */ /* 0x110fe400078e6a09 */
[----:B-----5:R-:W-:Y:S02]  /*3fb0*/  LOP3.LUT R46, R22, 0xffffff00, R9, 0x6a, !PT ;  /* 0xffffff00162e7812 */ /* 0x020fe400078e6a09 */
[----:B------:R-:W-:-:S02]  /*3fc0*/  SHF.R.U32.HI R32, RZ, 0x1, R4 ;  /* 0x00000001ff207819 */ /* 0x000fc40000011604 */
[----:B------:R-:W-:Y:S02]  /*3fd0*/  SHF.R.U32.HI R33, RZ, 0x11, R4 ;  /* 0x00000011ff217819 */ /* 0x000fe40000011604 */
[----:B------:R-:W-:Y:S02]  /*3fe0*/  SHF.R.U32.HI R4, RZ, 0x10, R6 ;  /* 0x00000010ff047819 */ /* 0x000fe40000011606 */
[----:B------:R-:W-:Y:S02]  /*3ff0*/  SHF.R.U32.HI R9, RZ, 0x10, R5 ;  /* 0x00000010ff097819 */ /* 0x000fe40000011605 */
[----:B------:R-:W-:Y:S02]  /*4000*/  LOP3.LUT R55, R39, 0x80808080, RZ, 0x3c, !PT ;  /* 0x8080808027377812 */ /* 0x000fe400078e3cff */
[----:B------:R-:W-:Y:S02]  /*4010*/  LOP3.LUT R53, R23, 0x80808080, RZ, 0x3c, !PT ;  /* 0x8080808017357812 */ /* 0x000fe400078e3cff */
[----:B------:R-:W-:-:S02]  /*4020*/  SHF.R.U32.HI R34, RZ, 0x1, R7 ;  /* 0x00000001ff227819 */ /* 0x000fc40000011607 */
[----:B------:R-:W-:Y:S02]  /*4030*/  SHF.R.U32.HI R35, RZ, 0x11, R7 ;  /* 0x00000011ff237819 */ /* 0x000fe40000011607 */
[C-C-:B------:R-:W-:Y:S02]  /*4040*/  PRMT R3, R38.reuse, R6, R39.reuse ;  /* 0x0000000626037216 */ /* 0x140fe40000000027 */
[----:B------:R-:W-:Y:S02]  /*4050*/  PRMT R7, R38, R5, R39 ;  /* 0x0000000526077216 */ /* 0x000fe40000000027 */
[C-C-:B------:R-:W-:Y:S02]  /*4060*/  PRMT R8, R22.reuse, R4, R23.reuse ;  /* 0x0000000416087216 */ /* 0x140fe40000000017 */
[----:B------:R-:W-:Y:S02]  /*4070*/  PRMT R10, R22, R9, R23 ;  /* 0x00000009160a7216 */ /* 0x000fe40000000017 */
[----:B------:R-:W-:-:S02]  /*4080*/  PRMT R6, R52, R6, R55 ;  /* 0x0000000634067216 */ /* 0x000fc40000000037 */
[----:B------:R-:W-:Y:S02]  /*4090*/  PRMT R5, R52, R5, R55 ;  /* 0x0000000534057216 */ /* 0x000fe40000000037 */
[C-C-:B------:R-:W-:Y:S02]  /*40a0*/  PRMT R4, R46.reuse, R4, R53.reuse ;  /* 0x000000042e047216 */ /* 0x140fe40000000035 */
[----:B------:R-:W-:Y:S02]  /*40b0*/  PRMT R9, R46, R9, R53 ;  /* 0x000000092e097216 */ /* 0x000fe40000000035 */
[----:B------:R-:W-:Y:S02]  /*40c0*/  PRMT R32, R6, R32, R3 ;  /* 0x0000002006207216 */ /* 0x000fe40000000003 */
[----:B------:R-:W-:Y:S02]  /*40d0*/  PRMT R34, R5, R34, R7 ;  /* 0x0000002205227216 */ /* 0x000fe40000000007 */
[----:B------:R-:W-:-:S02]  /*40e0*/  PRMT R33, R4, R33, R8 ;  /* 0x0000002104217216 */ /* 0x000fc40000000008 */
[----:B------:R-:W-:Y:S02]  /*40f0*/  PRMT R35, R9, R35, R10 ;  /* 0x0000002309237216 */ /* 0x000fe4000000000a */
[----:B-1----:R-:W-:Y:S02]  /*4100*/  LOP3.LUT R6, R40, 0x77777777, RZ, 0xc0, !PT ;  /* 0x7777777728067812 */ /* 0x002fe400078ec0ff */
[----:B------:R-:W-:Y:S01]  /*4110*/  WARPGROUP.ARRIVE ;  /* 0x00000000000079c5 */ /* 0x000fe20000000000 */
[C---:B------:R-:W-:Y:S02]  /*4120*/  LOP3.LUT R10, R41.reuse, 0x77777777, RZ, 0xc0, !PT ;  /* 0x77777777290a7812 */ /* 0x040fe400078ec0ff */
[-C--:B------:R-:W-:Y:S02]  /*4130*/  PRMT R7, R38, R6.reuse, R39 ;  /* 0x0000000626077216 */ /* 0x080fe40000000027 */
[----:B------:R-:W-:Y:S01]  /*4140*/  PRMT R8, R52, R6, R55 ;  /* 0x0000000634087216 */ /* 0x000fe20000000037 */
[----:B------:R-:W-:Y:S01]  /*4150*/  QGMMA.64x16x32.F32.E4M3.E4M3 R24, R32, gdesc[UR4], RZ, !UPT, gsb0 ;  /* 0x0020000420187df3 */ /* 0x000fe2000c0008ff */
[--C-:B------:R-:W-:Y:S01]  /*4160*/  LOP3.LUT R3, R40, 0x88888888, R15.reuse, 0xea, !PT ;  /* 0x8888888828037812 */ /* 0x100fe200078eea0f */
[----:B------:R-:W-:Y:S01]  /*4170*/  UIADD3 UR6, UR5, 0x2, URZ ;  /* 0x0000000205067890 */ /* 0x000fe2000fffe03f */
[----:B------:R-:W-:Y:S01]  /*4180*/  LOP3.LUT R9, R41, 0x88888888, R15, 0xea, !PT ;  /* 0x8888888829097812 */ /* 0x000fe200078eea0f */
[----:B------:R-:W-:Y:S01]  /*4190*/  UMOV UR7, 0x40000040 ;  /* 0x4000004000077882 */ /* 0x000fe20000000000 */
[----:B------:R-:W-:-:S02]  /*41a0*/  SHF.R.U32.HI R6, RZ, 0x10, R6 ;  /* 0x00000010ff067819 */ /* 0x000fc40000011606 */
[----:B------:R-:W-:Y:S02]  /*41b0*/  SHF.R.U32.HI R13, RZ, 0x10, R10 ;  /* 0x00000010ff0d7819 */ /* 0x000fe4000001160a */
[-C--:B------:R-:W-:Y:S02]  /*41c0*/  PRMT R11, R38, R10.reuse, R39 ;  /* 0x0000000a260b7216 */ /* 0x080fe40000000027 */
[----:B------:R-:W-:Y:S02]  /*41d0*/  PRMT R12, R52, R10, R55 ;  /* 0x0000000a340c7216 */ /* 0x000fe40000000037 */
[----:B------:R-:W-:Y:S02]  /*41e0*/  SHF.R.U32.HI R48, RZ, 0x1, R3 ;  /* 0x00000001ff307819 */ /* 0x000fe40000011603 */
[----:B------:R-:W-:Y:S02]  /*41f0*/  SHF.R.U32.HI R50, RZ, 0x1, R9 ;  /* 0x00000001ff327819 */ /* 0x000fe40000011609 */
[----:B------:R-:W-:-:S02]  /*4200*/  PRMT R10, R22, R6, R23 ;  /* 0x00000006160a7216 */ /* 0x000fc40000000017 */
[-C--:B------:R-:W-:Y:S02]  /*4210*/  PRMT R14, R22, R13.reuse, R23 ;  /* 0x0000000d160e7216 */ /* 0x080fe40000000017 */
[----:B------:R-:W-:Y:S02]  /*4220*/  SHF.R.U32.HI R3, RZ, 0x11, R3 ;  /* 0x00000011ff037819 */ /* 0x000fe40000011603 */
[----:B------:R-:W-:Y:S02]  /*4230*/  SHF.R.U32.HI R9, RZ, 0x11, R9 ;  /* 0x00000011ff097819 */ /* 0x000fe40000011609 */
[C-C-:B------:R-:W-:Y:S02]  /*4240*/  PRMT R6, R46.reuse, R6, R53.reuse ;  /* 0x000000062e067216 */ /* 0x140fe40000000035 */
[----:B------:R-:W-:Y:S02]  /*4250*/  PRMT R13, R46, R13, R53 ;  /* 0x0000000d2e0d7216 */ /* 0x000fe40000000035 */
[----:B------:R-:W-:-:S02]  /*4260*/  PRMT R48, R8, R48, R7 ;  /* 0x0000003008307216 */ /* 0x000fc40000000007 */
[----:B------:R-:W-:Y:S02]  /*4270*/  PRMT R50, R12, R50, R11 ;  /* 0x000000320c327216 */ /* 0x000fe4000000000b */
[----:B------:R-:W-:Y:S02]  /*4280*/  PRMT R49, R6, R3, R10 ;  /* 0x0000000306317216 */ /* 0x000fe4000000000a */
[----:B------:R-:W-:Y:S01]  /*4290*/  PRMT R51, R13, R9, R14 ;  /* 0x000000090d337216 */ /* 0x000fe2000000000e */
[----:B------:R-:W-:Y:S02]  /*42a0*/  WARPGROUP.DEPBAR.LE gsb0, 0x0 ;  /* 0x00008000000079c5 */ /* 0x000fe40000010000 */
[----:B------:R-:W1:Y:S01]  /*42b0*/  LDS.64 R4, [R0+0x1000] ;  /* 0x0010000000047984 */ /* 0x000e620000000a00 */
[----:B------:R-:W-:-:S06]  /*42c0*/  WARPGROUP.ARRIVE ;  /* 0x00000000000079c5 */ /* 0x000fcc0000000000 */
[----:B------:R-:W-:Y:S01]  /*42d0*/  QGMMA.64x16x32.F32.E4M3.E4M3 R24, R48, gdesc[UR4], R24, gsb0 ;  /* 0x0020000430187df3 */ /* 0x000fe20008000818 */
[----:B------:R-:W-:Y:S01]  /*42e0*/  UIADD3 UR6, UR5, 0x4, URZ ;  /* 0x0000000405067890 */ /* 0x000fe2000fffe03f */
[----:B------:R-:W-:Y:S01]  /*42f0*/  UMOV UR7, 0x40000040 ;  /* 0x4000004000077882 */ /* 0x000fe20000000000 */
[C-C-:B-1----:R-:W-:Y:S02]  /*4300*/  LOP3.LUT R3, R4.reuse, 0x88888888, R15.reuse, 0xea, !PT ;  /* 0x8888888804037812 */ /* 0x142fe400078eea0f */
[----:B------:R-:W-:Y:S02]  /*4310*/  LOP3.LUT R4, R4, 0x77777777, RZ, 0xc0, !PT ;  /* 0x7777777704047812 */ /* 0x000fe400078ec0ff */
[C---:B------:R-:W-:Y:S02]  /*4320*/  LOP3.LUT R10, R5.reuse, 0x77777777, RZ, 0xc0, !PT ;  /* 0x77777777050a7812 */ /* 0x040fe400078ec0ff */
[----:B------:R-:W-:Y:S02]  /*4330*/  LOP3.LUT R9, R5, 0x88888888, R15, 0xea, !PT ;  /* 0x8888888805097812 */ /* 0x000fe400078eea0f */
[----:B------:R-:W-:Y:S01]  /*4340*/  PRMT R5, R38, R4, R39 ;  /* 0x0000000426057216 */ /* 0x000fe20000000027 */
[----:B------:R-:W-:-:S02]  /*4350*/  WARPGROUP.DEPBAR.LE gsb0, 0x0 ;  /* 0x00008000000079c5 */ /* 0x000fc40000010000 */
[----:B------:R-:W-:Y:S01]  /*4360*/  PRMT R8, R52, R4, R55 ;  /* 0x0000000434087216 */ /* 0x000fe20000000037 */
[----:B------:R1:W3:Y:S01]  /*4370*/  LDS.64 R6, [R0+0x1800] ;  /* 0x0018000000067984 */ /* 0x0002e20000000a00 */
[-C--:B------:R-:W-:Y:S02]  /*4380*/  PRMT R11, R38, R10.reuse, R39 ;  /* 0x0000000a260b7216 */ /* 0x080fe40000000027 */
[----:B------:R-:W-:Y:S02]  /*4390*/  PRMT R12, R52, R10, R55 ;  /* 0x0000000a340c7216 */ /* 0x000fe40000000037 */
[----:B------:R-:W-:Y:S02]  /*43a0*/  SHF.R.U32.HI R4, RZ, 0x10, R4 ;  /* 0x00000010ff047819 */ /* 0x000fe40000011604 */
[----:B------:R-:W-:Y:S02]  /*43b0*/  SHF.R.U32.HI R10, RZ, 0x10, R10 ;  /* 0x00000010ff0a7819 */ /* 0x000fe4000001160a */
[----:B------:R-:W-:-:S02]  /*43c0*/  SHF.R.U32.HI R48, RZ, 0x1, R3 ;  /* 0x00000001ff307819 */ /* 0x000fc40000011603 */
[----:B------:R-:W-:Y:S02]  /*43d0*/  SHF.R.U32.HI R50, RZ, 0x1, R9 ;  /* 0x00000001ff327819 */ /* 0x000fe40000011609 */
[C-C-:B-1----:R-:W-:Y:S02]  /*43e0*/  PRMT R0, R22.reuse, R4, R23.reuse ;  /* 0x0000000416007216 */ /* 0x142fe40000000017 */
[----:B------:R-:W-:Y:S02]  /*43f0*/  PRMT R14, R22, R10, R23 ;  /* 0x0000000a160e7216 */ /* 0x000fe40000000017 */
[----:B------:R-:W-:Y:S02]  /*4400*/  SHF.R.U32.HI R3, RZ, 0x11, R3 ;  /* 0x00000011ff037819 */ /* 0x000fe40000011603 */
[----:B------:R-:W-:Y:S02]  /*4410*/  SHF.R.U32.HI R9, RZ, 0x11, R9 ;  /* 0x00000011ff097819 */ /* 0x000fe40000011609 */
[----:B------:R-:W-:-:S02]  /*4420*/  PRMT R4, R46, R4, R53 ;  /* 0x000000042e047216 */ /* 0x000fc40000000035 */
[----:B------:R-:W-:Y:S02]  /*4430*/  PRMT R10, R46, R10, R53 ;  /* 0x0000000a2e0a7216 */ /* 0x000fe40000000035 */
[----:B------:R-:W-:Y:S02]  /*4440*/  PRMT R48, R8, R48, R5 ;  /* 0x0000003008307216 */ /* 0x000fe40000000005 */
[----:B------:R-:W-:Y:S02]  /*4450*/  PRMT R50, R12, R50, R11 ;  /* 0x000000320c327216 */ /* 0x000fe4000000000b */
[----:B------:R-:W-:Y:S02]  /*4460*/  PRMT R49, R4, R3, R0 ;  /* 0x0000000304317216 */ /* 0x000fe40000000000 */
[----:B------:R-:W-:-:S04]  /*4470*/  PRMT R51, R10, R9, R14 ;  /* 0x000000090a337216 */ /* 0x000fc8000000000e */
[----:B------:R-:W-:Y:S01]  /*4480*/  WARPGROUP.ARRIVE ;  /* 0x00000000000079c5 */ /* 0x000fe20000000000 */
[----:B---3--:R-:W-:-:S05]  /*4490*/  LOP3.LUT R0, R6, 0x88888888, R15, 0xea, !PT ;  /* 0x8888888806007812 */ /* 0x008fca00078eea0f */
[----:B------:R-:W-:Y:S01]  /*44a0*/  QGMMA.64x16x32.F32.E4M3.E4M3 R24, R48, gdesc[UR4], R24, gsb0 ;  /* 0x0020000430187df3 */ /* 0x000fe20008000818 */
[----:B------:R-:W-:Y:S01]  /*44b0*/  LOP3.LUT R6, R6, 0x77777777, RZ, 0xc0, !PT ;  /* 0x7777777706067812 */ /* 0x000fe200078ec0ff */
[----:B------:R-:W-:Y:S01]  /*44c0*/  UIADD3 UR6, UR5, 0x6, URZ ;  /* 0x0000000605067890 */ /* 0x000fe2000fffe03f */
[C---:B------:R-:W-:Y:S01]  /*44d0*/  LOP3.LUT R5, R7.reuse, 0x88888888, R15, 0xea, !PT ;  /* 0x8888888807057812 */ /* 0x040fe200078eea0f */
[----:B------:R-:W-:Y:S01]  /*44e0*/  UMOV UR7, 0x40000040 ;  /* 0x4000004000077882 */ /* 0x000fe20000000000 */
[----:B------:R-:W-:Y:S01]  /*44f0*/  LOP3.LUT R7, R7, 0x77777777, RZ, 0xc0, !PT ;  /* 0x7777777707077812 */ /* 0x000fe200078ec0ff */
[----:B------:R-:W-:Y:S01]  /*4500*/  UIADD3 UR5, UR46, -0x1, URZ ;  /* 0xffffffff2e057890 */ /* 0x000fe2000fffe03f */
[-C--:B------:R-:W-:Y:S02]  /*4510*/  PRMT R3, R38, R6.reuse, R39 ;  /* 0x0000000626037216 */ /* 0x080fe40000000027 */
[----:B------:R-:W-:Y:S02]  /*4520*/  PRMT R4, R52, R6, R55 ;  /* 0x0000000634047216 */ /* 0x000fe40000000037 */
[----:B------:R-:W-:Y:S01]  /*4530*/  SHF.R.U32.HI R6, RZ, 0x10, R6 ;  /* 0x00000010ff067819 */ /* 0x000fe20000011606 */
[----:B------:R-:W-:Y:S01]  /*4540*/  IMAD.U32 R58, RZ, RZ, UR5 ;  /* 0x00000005ff3a7e24 */ /* 0x000fe2000f8e00ff */
[----:B------:R-:W-:-:S04]  /*4550*/  SHF.R.U32.HI R8, RZ, 0x10, R7 ;  /* 0x00000010ff087819 */ /* 0x000fc80000011607 */
[-C--:B------:R-:W-:Y:S02]  /*4560*/  PRMT R10, R22, R8.reuse, R23 ;  /* 0x00000008160a7216 */ /* 0x080fe40000000017 */
[----:B------:R-:W-:Y:S01]  /*4570*/  PRMT R8, R46, R8, R53 ;  /* 0x000000082e087216 */ /* 0x000fe20000000035 */
[----:B------:R-:W-:Y:S02]  /*4580*/  WARPGROUP.DEPBAR.LE gsb0, 0x0 ;  /* 0x00008000000079c5 */ /* 0x000fe40000010000 */
[--C-:B------:R-:W-:Y:S02]  /*4590*/  SHF.R.U32.HI R50, RZ, 0x1, R5.reuse ;  /* 0x00000001ff327819 */ /* 0x100fe40000011605 */
[----:B------:R-:W-:Y:S02]  /*45a0*/  SHF.R.U32.HI R51, RZ, 0x11, R5 ;  /* 0x00000011ff337819 */ /* 0x000fe40000011605 */
[----:B------:R-:W-:Y:S02]  /*45b0*/  SHF.R.U32.HI R48, RZ, 0x1, R0 ;  /* 0x00000001ff307819 */ /* 0x000fe40000011600 */
[----:B------:R-:W-:-:S02]  /*45c0*/  PRMT R5, R52, R7, R55 ;  /* 0x0000000734057216 */ /* 0x000fc40000000037 */
[-C--:B------:R-:W-:Y:S02]  /*45d0*/  PRMT R49, R22, R6.reuse, R23 ;  /* 0x0000000616317216 */ /* 0x080fe40000000017 */
[----:B------:R-:W-:Y:S02]  /*45e0*/  SHF.R.U32.HI R0, RZ, 0x11, R0 ;  /* 0x00000011ff007819 */ /* 0x000fe40000011600 */
[----:B------:R-:W-:Y:S02]  /*45f0*/  PRMT R7, R38, R7, R39 ;  /* 0x0000000726077216 */ /* 0x000fe40000000027 */
[----:B------:R-:W-:Y:S02]  /*4600*/  PRMT R6, R46, R6, R53 ;  /* 0x000000062e067216 */ /* 0x000fe40000000035 */
[----:B------:R-:W-:Y:S02]  /*4610*/  PRMT R48, R4, R48, R3 ;  /* 0x0000003004307216 */ /* 0x000fe40000000003 */
[----:B------:R-:W-:-:S02]  /*4620*/  PRMT R50, R5, R50, R7 ;  /* 0x0000003205327216 */ /* 0x000fc40000000007 */
[----:B------:R-:W-:Y:S02]  /*4630*/  PRMT R49, R6, R0, R49 ;  /* 0x0000000006317216 */ /* 0x000fe40000000031 */
[----:B------:R-:W-:-:S04]  /*4640*/  PRMT R51, R8, R51, R10 ;  /* 0x0000003308337216 */ /* 0x000fc8000000000a */
[----:B------:R-:W-:-:S06]  /*4650*/  WARPGROUP.ARRIVE ;  /* 0x00000000000079c5 */ /* 0x000fcc0000000000 */
[----:B------:R-:W-:Y:S03]  /*4660*/  QGMMA.64x16x32.F32.E4M3.E4M3 R24, R48, gdesc[UR4], R24, gsb0 ;  /* 0x0020000430187df3 */ /* 0x000fe60008000818 */
[----:B------:R-:W-:Y:S02]  /*4670*/  WARPGROUP.DEPBAR.LE gsb0, 0x0 ;  /* 0x00008000000079c5 */ /* 0x000fe40000010000 */
[----:B------:R-:W-:Y:S01]  /*4680*/  IMAD.U32 R48, RZ, RZ, UR8 ;  /* 0x00000008ff307e24 */ /* 0x000fe2000f8e00ff */
[----:B--2---:R-:W-:Y:S06]  /*4690*/  @!P1 BRA `(.L_x_394) ;  /* 0x0000000400249947 */ /* 0x004fec0003800000 */
[----:B------:R-:W-:-:S06]  /*46a0*/  UISETP.NE.AND UP0, UPT, UR49, 0x3, UPT ;  /* 0x000000033100788c */ /* 0x000fcc000bf05270 */
[----:B------:R-:W-:-:S13]  /*46b0*/  PLOP3.LUT P1, PT, PT, PT, UP0, 0x40, 0x0 ;  /* 0x000000000000781c */ /* 0x000fda0003f2e808 */
[----:B------:R-:W-:Y:S05]  /*46c0*/  @P1 BRA `(.L_x_395) ;  /* 0x0000000000041947 */ /* 0x000fea0003800000 */
[----:B------:R-:W-:Y:S01]  /*46d0*/  BPT.TRAP 0x1 ;  /* 0x000000040000795c */ /* 0x000fe20000300000 */
.L_x_395:
[----:B------:R-:W-:Y:S05]  /*46e0*/  @P0 BRA `(.L_x_396) ;  /* 0x00000000000c0947 */ /* 0x000fea0003800000 */
[----:B------:R-:W-:-:S04]  /*46f0*/  SHF.L.U32 R0, R20, 0x1f, RZ ;  /* 0x0000001f14007819 */ /* 0x000fc800000006ff */
[----:B------:R-:W1:Y:S02]  /*4700*/  SYNCS.PHASECHK.TRANS64.TRYWAIT P0, [UR9+0x36c80], R0 ;  /* 0x036c8000ff0075a7 */ /* 0x000e640008000149 */
[----:B-1----:R-:W-:Y:S05]  /*4710*/  @!P0 BRA `(.L_x_397) ;  /* 0x000000a000508947 */ /* 0x002fea0003800000 */
.L_x_396:
[----:B------:R-:W-:Y:S02]  /*4720*/  USHF.L.U32 UR6, UR8, 0xe, URZ ;  /* 0x0000000e08067899 */ /* 0x000fe4000800063f */
[----:B-1----:R-:W-:Y:S02]  /*4730*/  IMAD.U32 R3, RZ, RZ, UR8 ;  /* 0x00000008ff037e24 */ /* 0x002fe4000f8e00ff */
[----:B------:R-:W-:Y:S02]  /*4740*/  UIMAD.WIDE UR4, UR6, 0x4, URZ ;  /* 0x00000004060478a5 */ /* 0x000fe4000f8e023f */
[----:B------:R-:W-:Y:S01]  /*4750*/  IMAD.U32 R3, R3, 0x80, R42 ;  /* 0x0000008003037824 */ /* 0x000fe200078e002a */
[----:B------:R-:W-:Y:S02]  /*4760*/  UIADD3 UR38, UR6, 0x1000, URZ ;  /* 0x0000100006267890 */ /* 0x000fe4000fffe03f */
[----:B------:R-:W-:Y:S02]  /*4770*/  USHF.R.U64 UR4, UR4, 0x3, UR5 ;  /* 0x0000000304047899 */ /* 0x000fe40008001205 */
[----:B------:R-:W-:Y:S01]  /*4780*/  LEA R3, R3, UR48, 0x3 ;  /* 0x0000003003037c11 */ /* 0x000fe2000f8e18ff */
[----:B------:R-:W-:-:S03]  /*4790*/  UIMAD.WIDE UR38, UR38, 0x4, URZ ;  /* 0x00000004262678a5 */ /* 0x000fc6000f8e023f */
[----:B------:R-:W-:Y:S01]  /*47a0*/  IMAD.U32 R0, RZ, RZ, UR4 ;  /* 0x00000004ff007e24 */ /* 0x000fe2000f8e00ff */
[----:B------:R1:W2:Y:S01]  /*47b0*/  LDS.64 R38, [R3+0x2f800] ;  /* 0x02f8000003267984 */ /* 0x0002a20000000a00 */
[----:B------:R-:W-:-:S03]  /*47c0*/  ULOP3.LUT UP0, URZ, UR38, 0x4, URZ, 0xc0, !UPT ;  /* 0x00000004263f7892 */ /* 0x000fc6000f80c03f */
[----:B------:R-:W-:Y:S01]  /*47d0*/  IADD3 R0, R0, UR48, R43 ;  /* 0x0000003000007c10 */ /* 0x000fe2000fffe02b */
[----:B------:R1:W3:Y:S02]  /*47e0*/  LDS.64 R22, [R3+0x2f840] ;  /* 0x02f8400003167984 */ /* 0x0002e40000000a00 */
[----:B------:R-:W-:Y:S02]  /*47f0*/  PLOP3.LUT P0, PT, PT, PT, UP0, 0x80, 0x0 ;  /* 0x000000000000781c */ /* 0x000fe40003f0f008 */
[----:B------:R1:W4:Y:S11]  /*4800*/  LDS.64 R32, [R0] ;  /* 0x0000000000207984 */ /* 0x0003360000000a00 */
[----:B-1----:R-:W-:Y:S05]  /*4810*/  @!P0 BRA `(.L_x_398) ;  /* 0x0000000000408947 */ /* 0x002fea0003800000 */
[----:B------:R-:W-:Y:S01]  /*4820*/  MOV R0, 0x118 ;  /* 0x0000011800007802 */ /* 0x000fe20000000f00 */
[----:B------:R-:W-:Y:S01]  /*4830*/  ULDC.64 UR4, c[0x4][0xf8] ;  /* 0x01003e0000047ab9 */ /* 0x000fe20000000a00 */
[----:B------:R-:W-:Y:S01]  /*4840*/  ULDC.64 UR6, c[0x4][0x50] ;  /* 0x0100140000067ab9 */ /* 0x000fe20000000a00 */
[----:B------:R-:W-:Y:S01]  /*4850*/  IMAD.U32 R4, RZ, RZ, UR4 ;  /* 0x00000004ff047e24 */ /* 0x000fe2000f8e00ff */
[----:B------:R1:W1:Y:S01]  /*4860*/  LDC.64 R14, c[0x4][R0] ;  /* 0x01000000000e7b82 */ /* 0x0002620000000a00 */
        /* <DEDUP_REMOVED lines=8> */
[----:B------:R-:W-:-:S07]  /*48f0*/  IMAD.MOV.U32 R13, RZ, RZ, RZ ;  /* 0x000000ffff0d7224 */ /* 0x000fce00078e00ff */
[----:B------:R-:W-:-:S07]  /*4900*/  LEPC R20, `(.L_x_398) ;  /* 0x000000001014794e */ /* 0x000fce0000000000 */
[----:B-1234-:R-:W-:Y:S05]  /*4910*/  CALL.ABS.NOINC R14 ;  /* 0x000000000e007343 */ /* 0x01efea0003c00000 */
.L_x_398:
[----:B------:R-:W-:Y:S01]  /*4920*/  USHF.R.U64 UR4, UR38, 0x3, UR39 ;  /* 0x0000000326047899 */ /* 0x000fe20008001227 */
[----:B------:R-:W-:Y:S01]  /*4930*/  IMAD.MOV.U32 R6, RZ, RZ, 0x64206420 ;  /* 0x64206420ff067424 */ /* 0x000fe200078e00ff */
[C---:B----4-:R-:W-:Y:S01]  /*4940*/  LOP3.LUT R3, R32.reuse, 0x77777777, RZ, 0xc0, !PT ;  /* 0x7777777720037812 */ /* 0x050fe200078ec0ff */
[----:B------:R-:W-:Y:S01]  /*4950*/  IMAD.MOV.U32 R5, RZ, RZ, -0x7f7f7f80 ;  /* 0x80808080ff057424 */ /* 0x000fe200078e00ff */
[----:B------:R-:W-:Y:S02]  /*4960*/  LOP3.LUT R7, R33, 0x77777777, RZ, 0xc0, !PT ;  /* 0x7777777721077812 */ /* 0x000fe400078ec0ff */
[----:B------:R-:W-:Y:S01]  /*4970*/  IMAD.U32 R40, RZ, RZ, UR4 ;  /* 0x00000004ff287e24 */ /* 0x000fe2000f8e00ff */
[----:B------:R-:W-:Y:S01]  /*4980*/  LOP3.LUT R0, R32, 0x88888888, R6, 0xea, !PT ;  /* 0x8888888820007812 */ /* 0x000fe200078eea06 */
[----:B------:R-:W-:Y:S05]  /*4990*/  WARPSYNC.ALL ;  /* 0x0000000000007948 */ /* 0x000fea0003800000 */
[----:B------:R-:W-:-:S02]  /*49a0*/  IADD3 R40, R40, UR48, R43 ;  /* 0x0000003028287c10 */ /* 0x000fc4000fffe02b */
[----:B------:R-:W-:Y:S02]  /*49b0*/  LOP3.LUT R6, R33, 0x88888888, R6, 0xea, !PT ;  /* 0x8888888821067812 */ /* 0x000fe400078eea06 */
[----:B------:R-:W-:Y:S02]  /*49c0*/  SHF.R.U32.HI R4, RZ, 0x10, R3 ;  /* 0x00000010ff047819 */ /* 0x000fe40000011603 */
[----:B------:R-:W1:Y:S01]  /*49d0*/  LDS.64 R40, [R40] ;  /* 0x0000000028287984 */ /* 0x000e620000000a00 */
[----:B------:R-:W-:Y:S02]  /*49e0*/  SHF.R.U32.HI R8, RZ, 0x10, R7 ;  /* 0x00000010ff087819 */ /* 0x000fe40000011607 */
[----:B--2---:R-:W-:Y:S02]  /*49f0*/  LOP3.LUT R55, R39, 0x80808080, RZ, 0x3c, !PT ;  /* 0x8080808027377812 */ /* 0x004fe400078e3cff */
[----:B---3--:R-:W-:Y:S02]  /*4a00*/  LOP3.LUT R53, R23, 0x80808080, RZ, 0x3c, !PT ;  /* 0x8080808017357812 */ /* 0x008fe400078e3cff */
[----:B------:R-:W-:-:S02]  /*4a10*/  LOP3.LUT R52, R38, 0xffffff00, R5, 0x6a, !PT ;  /* 0xffffff0026347812 */ /* 0x000fc400078e6a05 */
[----:B------:R-:W-:Y:S02]  /*4a20*/  LOP3.LUT R46, R22, 0xffffff00, R5, 0x6a, !PT ;  /* 0xffffff00162e7812 */ /* 0x000fe400078e6a05 */
[C-C-:B------:R-:W-:Y:S02]  /*4a30*/  PRMT R5, R38.reuse, R3, R39.reuse ;  /* 0x0000000326057216 */ /* 0x140fe40000000027 */
[----:B------:R-:W-:Y:S02]  /*4a40*/  PRMT R9, R38, R7, R39 ;  /* 0x0000000726097216 */ /* 0x000fe40000000027 */
[----:B------:R-:W-:Y:S02]  /*4a50*/  SHF.R.U32.HI R32, RZ, 0x1, R0 ;  /* 0x00000001ff207819 */ /* 0x000fe40000011600 */
[----:B------:R-:W-:Y:S02]  /*4a60*/  PRMT R33, R22, R4, R23 ;  /* 0x0000000416217216 */ /* 0x000fe40000000017 */
[----:B------:R-:W-:-:S02]  /*4a70*/  SHF.R.U32.HI R34, RZ, 0x1, R6 ;  /* 0x00000001ff227819 */ /* 0x000fc40000011606 */
[----:B------:R-:W-:Y:S02]  /*4a80*/  PRMT R35, R22, R8, R23 ;  /* 0x0000000816237216 */ /* 0x000fe40000000017 */
[----:B------:R-:W-:Y:S02]  /*4a90*/  PRMT R3, R52, R3, R55 ;  /* 0x0000000334037216 */ /* 0x000fe40000000037 */
[----:B------:R-:W-:Y:S02]  /*4aa0*/  SHF.R.U32.HI R0, RZ, 0x11, R0 ;  /* 0x00000011ff007819 */ /* 0x000fe40000011600 */
[----:B------:R-:W-:Y:S02]  /*4ab0*/  PRMT R4, R46, R4, R53 ;  /* 0x000000042e047216 */ /* 0x000fe40000000035 */
[----:B------:R-:W-:Y:S02]  /*4ac0*/  PRMT R7, R52, R7, R55 ;  /* 0x0000000734077216 */ /* 0x000fe40000000037 */
[----:B------:R-:W-:-:S02]  /*4ad0*/  SHF.R.U32.HI R6, RZ, 0x11, R6 ;  /* 0x00000011ff067819 */ /* 0x000fc40000011606 */
[----:B------:R-:W-:Y:S02]  /*4ae0*/  PRMT R8, R46, R8, R53 ;  /* 0x000000082e087216 */ /* 0x000fe40000000035 */
[----:B------:R-:W-:Y:S02]  /*4af0*/  PRMT R32, R3, R32, R5 ;  /* 0x0000002003207216 */ /* 0x000fe40000000005 */
[----:B------:R-:W-:Y:S02]  /*4b00*/  PRMT R33, R4, R0, R33 ;  /* 0x0000000004217216 */ /* 0x000fe40000000021 */
[----:B------:R-:W-:Y:S02]  /*4b10*/  PRMT R34, R7, R34, R9 ;  /* 0x0000002207227216 */ /* 0x000fe40000000009 */
[----:B-1----:R-:W-:-:S07]  /*4b20*/  PRMT R35, R8, R6, R35 ;  /* 0x0000000608237216 */ /* 0x002fce0000000023 */
.L_x_394:
[----:B------:R-:W-:-:S13]  /*4b30*/  ISETP.NE.AND P0, PT, R58, RZ, PT ;  /* 0x000000ff3a00720c */ /* 0x000fda0003f05270 */
[----:B------:R-:W-:Y:S05]  /*4b40*/  @!P0 BRA `(.L_x_399) ;  /* 0x00000018005c8947 */ /* 0x000fea0003800000 */
[----:B------:R-:W-:Y:S02]  /*4b50*/  UISETP.GT.AND UP0, UPT, UR52, 0x100, UPT ;  /* 0x000001003400788c */ /* 0x000fe4000bf04270 */
[----:B------:R-:W-:-:S04]  /*4b60*/  UISETP.NE.AND UP1, UPT, UR55, URZ, UPT ;  /* 0x0000003f3700728c */ /* 0x000fc8000bf25270 */
[----:B------:R-:W-:-:S05]  /*4b70*/  PLOP3.LUT P0, PT, PT, PT, UP0, 0x80, 0x0 ;  /* 0x000000000000781c */ /* 0x000fca0003f0f008 */
[----:B------:R-:W-:Y:S01]  /*4b80*/  @!UP0 USEL UR53, UR53, URZ, UP1 ;  /* 0x0000003f35358287 */ /* 0x000fe20008800000 */
[----:B------:R-:W-:-:S03]  /*4b90*/  @!UP0 UMOV UR38, UR41 ;  /* 0x0000002900268c82 */ /* 0x000fc60008000000 */
[----:B------:R-:W-:Y:S02]  /*4ba0*/  @!UP0 USHF.L.U32 UR4, UR53, 0x7, URZ ;  /* 0x0000000735048899 */ /* 0x000fe4000800063f */
[----:B------:R-:W-:-:S04]  /*4bb0*/  @!UP0 USHF.L.U32 UR53, UR53, 0xe, URZ ;  /* 0x0000000e35358899 */ /* 0x000fc8000800063f */
[----:B------:R-:W-:Y:S02]  /*4bc0*/  @!P0 IMAD.U32 R57, RZ, RZ, UR4 ;  /* 0x00000004ff398e24 */ /* 0x000fe4000f8e00ff */
[----:B------:R-:W-:Y:S01]  /*4bd0*/  @!P0 IMAD.U32 R61, RZ, RZ, UR53 ;  /* 0x00000035ff3d8e24 */ /* 0x000fe2000f8e00ff */
[----:B------:R-:W-:Y:S06]  /*4be0*/  @!P0 BRA `(.L_x_400) ;  /* 0x0000000c00b88947 */ /* 0x000fec0003800000 */
[----:B------:R-:W-:-:S05]  /*4bf0*/  UMOV UR38, UR41 ;  /* 0x0000002900267c82 */ /* 0x000fca0008000000 */
.L_x_412:
[----:B------:R-:W-:Y:S01]  /*4c00*/  IMAD.MOV.U32 R57, RZ, RZ, 0x40000040 ;  /* 0x40000040ff397424 */ /* 0x000fe200078e00ff */
[----:B------:R-:W-:Y:S01]  /*4c10*/  LEA R56, R48, UR44, 0x7 ;  /* 0x0000002c30387c11 */ /* 0x000fe2000f8e38ff */
[----:B------:R-:W-:Y:S05]  /*4c20*/  YIELD ;  /* 0x0000000000007946 */ /* 0x000fea0003800000 */
[----:B------:R-:W-:Y:S05]  /*4c30*/  WARPSYNC.ALL ;  /* 0x0000000000007948 */ /* 0x000fea0003800000 */
[----:B------:R-:W-:Y:S01]  /*4c40*/  R2UR UR6, R56 ;  /* 0x00000000380672ca */ /* 0x000fe200000e0000 */
[----:B------:R-:W-:Y:S01]  /*4c50*/  WARPGROUP.ARRIVE ;  /* 0x00000000000079c5 */ /* 0x000fe20000000000 */
[----:B------:R-:W-:Y:S01]  /*4c60*/  R2UR UR7, R57 ;  /* 0x00000000390772ca */ /* 0x000fe200000e0000 */
[----:B------:R-:W-:Y:S01]  /*4c70*/  UISETP.NE.AND UP0, UPT, UR49, 0x3, UPT ;  /* 0x000000033100788c */ /* 0x000fe2000bf05270 */
[----:B------:R-:W-:-:S05]  /*4c80*/  VIADD R0, R48, 0x1 ;  /* 0x0000000130007836 */ /* 0x000fca0000000000 */
[----:B------:R-:W-:Y:S02]  /*4c90*/  PLOP3.LUT P1, PT, PT, PT, UP0, 0x40, 0x0 ;  /* 0x000000000000781c */ /* 0x000fe40003f2e808 */
[----:B------:R-:W-:-:S04]  /*4ca0*/  ISETP.NE.AND P0, PT, R0, 0x13, PT ;  /* 0x000000130000780c */ /* 0x000fc80003f05270 */
[----:B------:R-:W-:Y:S01]  /*4cb0*/  QGMMA.64x16x32.F32.E4M3.E4M3 R24, R32, gdesc[UR4], R24, gsb0 ;  /* 0x0020000420187df3 */ /* 0x000fe20008000818 */
[----:B------:R-:W-:Y:S02]  /*4cc0*/  SEL R3, RZ, 0x1, P0 ;  /* 0x00000001ff037807 */ /* 0x000fe40000000000 */
[----:B------:R-:W-:Y:S02]  /*4cd0*/  SEL R62, R0, RZ, P0 ;  /* 0x000000ff003e7207 */ /* 0x000fe40000000000 */
[----:B------:R-:W-:Y:S01]  /*4ce0*/  LOP3.LUT R54, R54, R3, RZ, 0x3c, !PT ;  /* 0x0000000336367212 */ /* 0x000fe200078e3cff */
[----:B------:R-:W-:Y:S02]  /*4cf0*/  WARPGROUP.DEPBAR.LE gsb0, 0x0 ;  /* 0x00008000000079c5 */ /* 0x000fe40000010000 */
[----:B------:R-:W-:Y:S05]  /*4d00*/  @P1 BRA `(.L_x_401) ;  /* 0x0000000000041947 */ /* 0x000fea0003800000 */
[----:B------:R-:W-:Y:S01]  /*4d10*/  BPT.TRAP 0x1 ;  /* 0x000000040000795c */ /* 0x000fe20000300000 */
.L_x_401:
[----:B------:R-:W-:Y:S01]  /*4d20*/  IMAD.SHL.U32 R0, R48, 0x4000, RZ ;  /* 0x0000400030007824 */ /* 0x000fe200078e00ff */
[----:B------:R-:W-:Y:S01]  /*4d30*/  LOP3.LUT R8, R40, 0x77777777, RZ, 0xc0, !PT ;  /* 0x7777777728087812 */ /* 0x000fe200078ec0ff */
[----:B------:R-:W-:Y:S01]  /*4d40*/  IMAD.MOV.U32 R5, RZ, RZ, 0x64206420 ;  /* 0x64206420ff057424 */ /* 0x000fe200078e00ff */
[C---:B------:R-:W-:Y:S01]  /*4d50*/  LOP3.LUT R11, R41.reuse, 0x77777777, RZ, 0xc0, !PT ;  /* 0x77777777290b7812 */ /* 0x040fe200078ec0ff */
[----:B------:R-:W-:Y:S01]  /*4d60*/  VIADD R4, R0, 0x2000 ;  /* 0x0000200000047836 */ /* 0x000fe20000000000 */
[-C--:B------:R-:W-:Y:S01]  /*4d70*/  PRMT R9, R38, R8.reuse, R39 ;  /* 0x0000000826097216 */ /* 0x080fe20000000027 */
[----:B------:R-:W-:Y:S01]  /*4d80*/  VIADD R6, R56, 0x2 ;  /* 0x0000000238067836 */ /* 0x000fe20000000000 */
[--C-:B------:R-:W-:Y:S01]  /*4d90*/  LOP3.LUT R3, R40, 0x88888888, R5.reuse, 0xea, !PT ;  /* 0x8888888828037812 */ /* 0x100fe200078eea05 */
[----:B------:R-:W-:Y:S01]  /*4da0*/  IMAD.MOV.U32 R7, RZ, RZ, 0x40000040 ;  /* 0x40000040ff077424 */ /* 0x000fe200078e00ff */
[----:B------:R-:W-:Y:S01]  /*4db0*/  LOP3.LUT R40, R41, 0x88888888, R5, 0xea, !PT ;  /* 0x8888888829287812 */ /* 0x000fe200078eea05 */
[----:B------:R-:W-:Y:S01]  /*4dc0*/  IMAD.WIDE R4, R4, 0x4, RZ ;  /* 0x0000000404047825 */ /* 0x000fe200078e02ff */
[----:B------:R-:W-:Y:S01]  /*4dd0*/  R2UR UR6, R6 ;  /* 0x00000000060672ca */ /* 0x000fe200000e0000 */
[----:B------:R-:W-:Y:S01]  /*4de0*/  BSSY B6, `(.L_x_402) ;  /* 0x0000031000067945 */ /* 0x000fe20003800000 */
[----:B------:R-:W-:Y:S01]  /*4df0*/  PRMT R10, R52, R8, R55 ;  /* 0x00000008340a7216 */ /* 0x000fe20000000037 */
[----:B------:R-:W-:Y:S01]  /*4e00*/  VIADD R32, R0, 0x3000 ;  /* 0x0000300000207836 */ /* 0x000fe20000000000 */
[----:B------:R-:W-:-:S02]  /*4e10*/  SHF.R.U64 R14, R4, 0x3, R5 ;  /* 0x00000003040e7819 */ /* 0x000fc40000001205 */
[-C--:B------:R-:W-:Y:S01]  /*4e20*/  PRMT R5, R38, R11.reuse, R39 ;  /* 0x0000000b26057216 */ /* 0x080fe20000000027 */
[----:B------:R-:W-:Y:S01]  /*4e30*/  IMAD.WIDE R32, R32, 0x4, RZ ;  /* 0x0000000420207825 */ /* 0x000fe200078e02ff */
[----:B------:R-:W-:Y:S02]  /*4e40*/  PRMT R6, R52, R11, R55 ;  /* 0x0000000b34067216 */ /* 0x000fe40000000037 */
[----:B------:R-:W-:Y:S02]  /*4e50*/  SHF.R.U32.HI R8, RZ, 0x10, R8 ;  /* 0x00000010ff087819 */ /* 0x000fe40000011608 */
[----:B------:R-:W-:Y:S02]  /*4e60*/  SHF.R.U32.HI R11, RZ, 0x10, R11 ;  /* 0x00000010ff0b7819 */ /* 0x000fe4000001160b */
[----:B------:R-:W-:Y:S02]  /*4e70*/  SHF.R.U32.HI R48, RZ, 0x1, R3 ;  /* 0x00000001ff307819 */ /* 0x000fe40000011603 */
[----:B------:R-:W-:-:S02]  /*4e80*/  PRMT R4, R22, R8, R23 ;  /* 0x0000000816047216 */ /* 0x000fc40000000017 */
[--C-:B------:R-:W-:Y:S02]  /*4e90*/  SHF.R.U32.HI R50, RZ, 0x1, R40.reuse ;  /* 0x00000001ff327819 */ /* 0x100fe40000011628 */
[-C--:B------:R-:W-:Y:S02]  /*4ea0*/  PRMT R51, R22, R11.reuse, R23 ;  /* 0x0000000b16337216 */ /* 0x080fe40000000017 */
[----:B------:R-:W-:Y:S02]  /*4eb0*/  SHF.R.U32.HI R3, RZ, 0x11, R3 ;  /* 0x00000011ff037819 */ /* 0x000fe40000011603 */
[C-C-:B------:R-:W-:Y:S02]  /*4ec0*/  PRMT R8, R46.reuse, R8, R53.reuse ;  /* 0x000000082e087216 */ /* 0x140fe40000000035 */
[----:B------:R-:W-:Y:S02]  /*4ed0*/  SHF.R.U32.HI R40, RZ, 0x11, R40 ;  /* 0x00000011ff287819 */ /* 0x000fe40000011628 */
[----:B------:R-:W-:-:S02]  /*4ee0*/  PRMT R11, R46, R11, R53 ;  /* 0x0000000b2e0b7216 */ /* 0x000fc40000000035 */
[----:B------:R-:W-:Y:S02]  /*4ef0*/  R2UR UR7, R7 ;  /* 0x00000000070772ca */ /* 0x000fe400000e0000 */
[----:B------:R-:W-:Y:S02]  /*4f00*/  LEA R35, R62, UR48, 0x3 ;  /* 0x000000303e237c11 */ /* 0x000fe4000f8e18ff */
[----:B------:R-:W-:Y:S02]  /*4f10*/  SHF.L.U32 R12, R54, 0x1f, RZ ;  /* 0x0000001f360c7819 */ /* 0x000fe400000006ff */
[----:B------:R-:W-:Y:S02]  /*4f20*/  PRMT R48, R10, R48, R9 ;  /* 0x000000300a307216 */ /* 0x000fe40000000009 */
[----:B------:R-:W-:Y:S01]  /*4f30*/  PRMT R49, R8, R3, R4 ;  /* 0x0000000308317216 */ /* 0x000fe20000000004 */
[----:B------:R-:W1:Y:S01]  /*4f40*/  SYNCS.PHASECHK.TRANS64.TRYWAIT P0, [R35+URZ+0x36c80], R12 ;  /* 0x036c800c230075a7 */ /* 0x000e62000800017f */
[----:B------:R-:W-:-:S02]  /*4f50*/  PRMT R50, R6, R50, R5 ;  /* 0x0000003206327216 */ /* 0x000fc40000000005 */
[----:B------:R-:W-:Y:S02]  /*4f60*/  PRMT R51, R11, R40, R51 ;  /* 0x000000280b337216 */ /* 0x000fe40000000033 */
[----:B------:R-:W-:Y:S02]  /*4f70*/  IADD3 R3, R14, UR48, R43 ;  /* 0x000000300e037c10 */ /* 0x000fe4000fffe02b */
[----:B------:R-:W-:-:S06]  /*4f80*/  WARPGROUP.ARRIVE ;  /* 0x00000000000079c5 */ /* 0x000fcc0000000000 */
[----:B------:R-:W-:Y:S01]  /*4f90*/  QGMMA.64x16x32.F32.E4M3.E4M3 R24, R48, gdesc[UR4], R24, gsb0 ;  /* 0x0020000430187df3 */ /* 0x000fe20008000818 */
[----:B-1----:R-:W-:Y:S02]  /*4fa0*/  P2R R34, PR, RZ, 0x1 ;  /* 0x00000001ff227803 */ /* 0x002fe40000000000 */
[----:B------:R-:W-:Y:S01]  /*4fb0*/  LOP3.LUT P0, RZ, R32, 0x4, RZ, 0xc0, !PT ;  /* 0x0000000420ff7812 */ /* 0x000fe2000780c0ff */
[----:B------:R-:W-:Y:S02]  /*4fc0*/  WARPGROUP.DEPBAR.LE gsb0, 0x0 ;  /* 0x00008000000079c5 */ /* 0x000fe40000010000 */
[----:B------:R1:W2:Y:S10]  /*4fd0*/  LDS.64 R40, [R3] ;  /* 0x0000000003287984 */ /* 0x0002b40000000a00 */
[----:B-1----:R-:W-:Y:S05]  /*4fe0*/  @!P0 BRA `(.L_x_403) ;  /* 0x0000000000408947 */ /* 0x002fea0003800000 */
        /* <DEDUP_REMOVED lines=15> */
[----:B--23--:R-:W-:Y:S05]  /*50e0*/  CALL.ABS.NOINC R14 ;  /* 0x000000000e007343 */ /* 0x00cfea0003c00000 */
.L_x_403:
[----:B------:R-:W-:Y:S05]  /*50f0*/  BSYNC B6 ;  /* 0x0000000000067941 */ /* 0x000fea0003800000 */
.L_x_402:
[----:B------:R-:W-:Y:S01]  /*5100*/  VIADD R4, R56, 0x4 ;  /* 0x0000000438047836 */ /* 0x000fe20000000000 */
[----:B------:R-:W-:Y:S01]  /*5110*/  SHF.R.U64 R0, R32, 0x3, R33 ;  /* 0x0000000320007819 */ /* 0x000fe20000001221 */
[----:B------:R-:W-:Y:S01]  /*5120*/  IMAD.MOV.U32 R5, RZ, RZ, 0x40000040 ;  /* 0x40000040ff057424 */ /* 0x000fe200078e00ff */
[----:B--2---:R-:W-:Y:S01]  /*5130*/  LOP3.LUT R8, R40, 0x77777777, RZ, 0xc0, !PT ;  /* 0x7777777728087812 */ /* 0x004fe200078ec0ff */
[----:B------:R-:W-:Y:S01]  /*5140*/  IMAD.MOV.U32 R13, RZ, RZ, 0x64206420 ;  /* 0x64206420ff0d7424 */ /* 0x000fe200078e00ff */
[----:B------:R-:W-:Y:S01]  /*5150*/  LOP3.LUT R10, R41, 0x77777777, RZ, 0xc0, !PT ;  /* 0x77777777290a7812 */ /* 0x000fe200078ec0ff */
[----:B------:R-:W-:Y:S05]  /*5160*/  WARPSYNC.ALL ;  /* 0x0000000000007948 */ /* 0x000fea0003800000 */
[----:B------:R-:W-:Y:S01]  /*5170*/  IADD3 R0, R0, UR48, R43 ;  /* 0x0000003000007c10 */ /* 0x000fe2000fffe02b */
[----:B------:R-:W-:Y:S01]  /*5180*/  VIADD R56, R56, 0x6 ;  /* 0x0000000638387836 */ /* 0x000fe20000000000 */
[----:B------:R-:W-:Y:S01]  /*5190*/  R2UR UR6, R4 ;  /* 0x00000000040672ca */ /* 0x000fe200000e0000 */
[----:B------:R-:W-:Y:S01]  /*51a0*/  IMAD.MOV.U32 R57, RZ, RZ, 0x40000040 ;  /* 0x40000040ff397424 */ /* 0x000fe200078e00ff */
[----:B------:R-:W-:Y:S01]  /*51b0*/  R2UR UR7, R5 ;  /* 0x00000000050772ca */ /* 0x000fe200000e0000 */
[----:B------:R1:W2:Y:S01]  /*51c0*/  LDS.64 R6, [R0] ;  /* 0x0000000000067984 */ /* 0x0002a20000000a00 */
[-C--:B------:R-:W-:Y:S01]  /*51d0*/  PRMT R5, R38, R8.reuse, R39 ;  /* 0x0000000826057216 */ /* 0x080fe20000000027 */
[----:B------:R-:W-:Y:S01]  /*51e0*/  UISETP.NE.AND UP0, UPT, UR49, 0x3, UPT ;  /* 0x000000033100788c */ /* 0x000fe2000bf05270 */
[----:B------:R-:W-:-:S02]  /*51f0*/  PRMT R4, R52, R8, R55 ;  /* 0x0000000834047216 */ /* 0x000fc40000000037 */
[-C--:B------:R-:W-:Y:S02]  /*5200*/  PRMT R11, R38, R10.reuse, R39 ;  /* 0x0000000a260b7216 */ /* 0x080fe40000000027 */
[----:B------:R-:W-:Y:S02]  /*5210*/  PRMT R12, R52, R10, R55 ;  /* 0x0000000a340c7216 */ /* 0x000fe40000000037 */
[--C-:B------:R-:W-:Y:S02]  /*5220*/  LOP3.LUT R3, R40, 0x88888888, R13.reuse, 0xea, !PT ;  /* 0x8888888828037812 */ /* 0x100fe400078eea0d */
[----:B------:R-:W-:Y:S02]  /*5230*/  LOP3.LUT R9, R41, 0x88888888, R13, 0xea, !PT ;  /* 0x8888888829097812 */ /* 0x000fe400078eea0d */
[----:B------:R-:W-:Y:S02]  /*5240*/  SHF.R.U32.HI R8, RZ, 0x10, R8 ;  /* 0x00000010ff087819 */ /* 0x000fe40000011608 */
[----:B------:R-:W-:-:S02]  /*5250*/  SHF.R.U32.HI R10, RZ, 0x10, R10 ;  /* 0x00000010ff0a7819 */ /* 0x000fc4000001160a */
[----:B------:R-:W-:Y:S02]  /*5260*/  SHF.R.U32.HI R48, RZ, 0x1, R3 ;  /* 0x00000001ff307819 */ /* 0x000fe40000011603 */
[C---:B-1----:R-:W-:Y:S02]  /*5270*/  PRMT R0, R22.reuse, R8, R23 ;  /* 0x0000000816007216 */ /* 0x042fe40000000017 */
[----:B------:R-:W-:Y:S02]  /*5280*/  SHF.R.U32.HI R50, RZ, 0x1, R9 ;  /* 0x00000001ff327819 */ /* 0x000fe40000011609 */
[----:B------:R-:W-:Y:S02]  /*5290*/  PRMT R14, R22, R10, R23 ;  /* 0x0000000a160e7216 */ /* 0x000fe40000000017 */
[----:B------:R-:W-:Y:S02]  /*52a0*/  SHF.R.U32.HI R3, RZ, 0x11, R3 ;  /* 0x00000011ff037819 */ /* 0x000fe40000011603 */
[----:B------:R-:W-:-:S02]  /*52b0*/  PRMT R8, R46, R8, R53 ;  /* 0x000000082e087216 */ /* 0x000fc40000000035 */
[----:B------:R-:W-:Y:S02]  /*52c0*/  SHF.R.U32.HI R9, RZ, 0x11, R9 ;  /* 0x00000011ff097819 */ /* 0x000fe40000011609 */
[----:B------:R-:W-:Y:S02]  /*52d0*/  PRMT R10, R46, R10, R53 ;  /* 0x0000000a2e0a7216 */ /* 0x000fe40000000035 */
[----:B------:R-:W-:Y:S02]  /*52e0*/  PRMT R48, R4, R48, R5 ;  /* 0x0000003004307216 */ /* 0x000fe40000000005 */
[----:B------:R-:W-:Y:S02]  /*52f0*/  PRMT R49, R8, R3, R0 ;  /* 0x0000000308317216 */ /* 0x000fe40000000000 */
[----:B------:R-:W-:Y:S02]  /*5300*/  PRMT R50, R12, R50, R11 ;  /* 0x000000320c327216 */ /* 0x000fe4000000000b */
[----:B------:R-:W-:-:S02]  /*5310*/  PRMT R51, R10, R9, R14 ;  /* 0x000000090a337216 */ /* 0x000fc4000000000e */
[----:B--2---:R-:W-:Y:S02]  /*5320*/  LOP3.LUT R0, R6, 0x77777777, RZ, 0xc0, !PT ;  /* 0x7777777706007812 */ /* 0x004fe400078ec0ff */
[----:B------:R-:W-:Y:S01]  /*5330*/  WARPGROUP.ARRIVE ;  /* 0x00000000000079c5 */ /* 0x000fe20000000000 */
[----:B------:R-:W-:Y:S02]  /*5340*/  LOP3.LUT R5, R7, 0x77777777, RZ, 0xc0, !PT ;  /* 0x7777777707057812 */ /* 0x000fe400078ec0ff */
[-C--:B------:R-:W-:Y:S02]  /*5350*/  PRMT R3, R38, R0.reuse, R39 ;  /* 0x0000000026037216 */ /* 0x080fe40000000027 */
[----:B------:R-:W-:Y:S01]  /*5360*/  PRMT R4, R52, R0, R55 ;  /* 0x0000000034047216 */ /* 0x000fe20000000037 */
[----:B------:R-:W-:Y:S01]  /*5370*/  QGMMA.64x16x32.F32.E4M3.E4M3 R24, R48, gdesc[UR4], R24, gsb0 ;  /* 0x0020000430187df3 */ /* 0x000fe20008000818 */
[-C--:B------:R-:W-:Y:S02]  /*5380*/  PRMT R39, R38, R5.reuse, R39 ;  /* 0x0000000526277216 */ /* 0x080fe40000000027 */
[----:B------:R-:W-:-:S02]  /*5390*/  PRMT R52, R52, R5, R55 ;  /* 0x0000000534347216 */ /* 0x000fc40000000037 */
[----:B------:R-:W-:Y:S02]  /*53a0*/  SHF.R.U32.HI R0, RZ, 0x10, R0 ;  /* 0x00000010ff007819 */ /* 0x000fe40000011600 */
[--C-:B------:R-:W-:Y:S02]  /*53b0*/  LOP3.LUT R6, R6, 0x88888888, R13.reuse, 0xea, !PT ;  /* 0x8888888806067812 */ /* 0x100fe400078eea0d */
[----:B------:R-:W-:Y:S02]  /*53c0*/  LOP3.LUT R7, R7, 0x88888888, R13, 0xea, !PT ;  /* 0x8888888807077812 */ /* 0x000fe400078eea0d */
[----:B------:R-:W-:Y:S02]  /*53d0*/  SHF.R.U32.HI R5, RZ, 0x10, R5 ;  /* 0x00000010ff057819 */ /* 0x000fe40000011605 */
[----:B------:R-:W-:Y:S02]  /*53e0*/  R2UR UR6, R56 ;  /* 0x00000000380672ca */ /* 0x000fe400000e0000 */
[----:B------:R-:W-:-:S02]  /*53f0*/  R2UR UR7, R57 ;  /* 0x00000000390772ca */ /* 0x000fc400000e0000 */
[----:B------:R-:W-:Y:S01]  /*5400*/  PLOP3.LUT P0, PT, PT, PT, UP0, 0x40, 0x0 ;  /* 0x000000000000781c */ /* 0x000fe20003f0e808 */
        /* <DEDUP_REMOVED lines=16> */
[----:B------:R-:W-:Y:S05]  /*5510*/  @P0 BRA `(.L_x_404) ;  /* 0x0000000000040947 */ /* 0x000fea0003800000 */
[----:B------:R-:W-:Y:S01]  /*5520*/  BPT.TRAP 0x1 ;  /* 0x000000040000795c */ /* 0x000fe20000300000 */
.L_x_404:
        /* <DEDUP_REMOVED lines=8> */
.L_x_405:
[----:B------:R-:W-:Y:S02]  /*55b0*/  UISETP.NE.AND UP1, UPT, UR49, 0x3, UPT ;  /* 0x000000033100788c */ /* 0x000fe4000bf25270 */
[----:B------:R-:W-:-:S04]  /*55c0*/  UIADD3 UR38, UR38, 0x1, URZ ;  /* 0x0000000126267890 */ /* 0x000fc8000fffe03f */
[----:B------:R-:W-:Y:S01]  /*55d0*/  PLOP3.LUT P0, PT, PT, PT, UP1, 0x40, 0x0 ;  /* 0x000000000000781c */ /* 0x000fe20003f0e818 */
[----:B------:R-:W-:-:S04]  /*55e0*/  UISETP.NE.AND UP0, UPT, UR38, 0x13, UPT ;  /* 0x000000132600788c */ /* 0x000fc8000bf05270 */
[----:B------:R-:W-:-:S08]  /*55f0*/  USEL UR38, UR38, URZ, UP0 ;  /* 0x0000003f26267287 */ /* 0x000fd00008000000 */
[----:B------:R-:W-:Y:S05]  /*5600*/  @P0 BRA `(.L_x_406) ;  /* 0x0000000000040947 */ /* 0x000fea0003800000 */
[----:B------:R-:W-:Y:S01]  /*5610*/  BPT.TRAP 0x1 ;  /* 0x000000040000795c */ /* 0x000fe20000300000 */
.L_x_406:
[----:B------:R-:W-:Y:S01]  /*5620*/  ISETP.NE.AND P0, PT, R34, RZ, PT ;  /* 0x000000ff2200720c */ /* 0x000fe20003f05270 */
[C---:B------:R-:W-:Y:S01]  /*5630*/  IMAD.SHL.U32 R0, R62.reuse, 0x4000, RZ ;  /* 0x000040003e007824 */ /* 0x040fe200078e00ff */
[----:B------:R-:W-:Y:S01]  /*5640*/  BSSY B0, `(.L_x_407) ;  /* 0x000000b000007945 */ /* 0x000fe20003800000 */
[----:B------:R-:W-:Y:S02]  /*5650*/  IMAD.SHL.U32 R57, R62, 0x80, RZ ;  /* 0x000000803e397824 */ /* 0x000fe400078e00ff */
[----:B------:R-:W-:-:S04]  /*5660*/  IMAD.WIDE R4, R0, 0x4, RZ ;  /* 0x0000000400047825 */ /* 0x000fc800078e02ff */
[----:B------:R-:W-:Y:S01]  /*5670*/  IMAD.IADD R3, R42, 0x1, R57 ;  /* 0x000000012a037824 */ /* 0x000fe200078e0239 */
[----:B------:R-:W-:-:S04]  /*5680*/  SHF.R.U64 R6, R4, 0x3, R5 ;  /* 0x0000000304067819 */ /* 0x000fc80000001205 */
[----:B------:R-:W-:Y:S02]  /*5690*/  LEA R4, R3, UR48, 0x3 ;  /* 0x0000003003047c11 */ /* 0x000fe4000f8e18ff */
[----:B------:R-:W-:Y:S01]  /*56a0*/  IADD3 R3, R6, UR48, R43 ;  /* 0x0000003006037c10 */ /* 0x000fe2000fffe02b */
[----:B------:R-:W-:Y:S06]  /*56b0*/  @P0 BRA `(.L_x_408) ;  /* 0x00000000000c0947 */ /* 0x000fec0003800000 */
[----:B------:R-:W-:-:S04]  /*56c0*/  SHF.L.U32 R6, R54, 0x1f, RZ ;  /* 0x0000001f36067819 */ /* 0x000fc800000006ff */
[----:B------:R-:W1:Y:S02]  /*56d0*/  SYNCS.PHASECHK.TRANS64.TRYWAIT P0, [R35+URZ+0x36c80], R6 ;  /* 0x036c8006230075a7 */ /* 0x000e64000800017f */
[----:B-1----:R-:W-:Y:S05]  /*56e0*/  @!P0 BRA `(.L_x_409) ;  /* 0x0000009000748947 */ /* 0x002fea0003800000 */
.L_x_408:
[----:B------:R-:W-:Y:S05]  /*56f0*/  BSYNC B0 ;  /* 0x0000000000007941 */ /* 0x000fea0003800000 */
.L_x_407:
[----:B------:R2:W3:Y:S01]  /*5700*/  LDS.64 R38, [R4+0x2f800] ;  /* 0x02f8000004267984 */ /* 0x0004e20000000a00 */
[----:B------:R-:W-:Y:S01]  /*5710*/  VIADD R32, R0, 0x1000 ;  /* 0x0000100000207836 */ /* 0x000fe20000000000 */
[----:B------:R-:W-:Y:S01]  /*5720*/  BSSY B6, `(.L_x_410) ;  /* 0x0000017000067945 */ /* 0x000fe20003800000 */
[----:B------:R-:W-:Y:S01]  /*5730*/  IMAD.MOV.U32 R61, RZ, RZ, R0 ;  /* 0x000000ffff3d7224 */ /* 0x000fe200078e0000 */
[----:B------:R2:W4:Y:S01]  /*5740*/  LDS.64 R22, [R4+0x2f840] ;  /* 0x02f8400004167984 */ /* 0x0005220000000a00 */
[----:B------:R-:W-:-:S03]  /*5750*/  IMAD.WIDE R32, R32, 0x4, RZ ;  /* 0x0000000420207825 */ /* 0x000fc600078e02ff */
[----:B-1----:R2:W1:Y:S01]  /*5760*/  LDS.64 R34, [R3] ;  /* 0x0000000003227984 */ /* 0x0024620000000a00 */
[----:B------:R-:W-:-:S13]  /*5770*/  LOP3.LUT P0, RZ, R32, 0x4, RZ, 0xc0, !PT ;  /* 0x0000000420ff7812 */ /* 0x000fda000780c0ff */
[----:B--2---:R-:W-:Y:S05]  /*5780*/  @!P0 BRA `(.L_x_411) ;  /* 0x0000000000408947 */ /* 0x004fea0003800000 */
        /* <DEDUP_REMOVED lines=15> */
[----:B-1-34-:R-:W-:Y:S05]  /*5880*/  CALL.ABS.NOINC R14 ;  /* 0x000000000e007343 */ /* 0x01afea0003c00000 */
.L_x_411:
[----:B------:R-:W-:Y:S05]  /*5890*/  BSYNC B6 ;  /* 0x0000000000067941 */ /* 0x000fea0003800000 */
.L_x_410:
[----:B------:R-:W-:Y:S01]  /*58a0*/  SHF.R.U64 R40, R32, 0x3, R33 ;  /* 0x0000000320287819 */ /* 0x000fe20000001221 */
[----:B------:R-:W-:Y:S01]  /*58b0*/  IMAD.MOV.U32 R6, RZ, RZ, 0x64206420 ;  /* 0x64206420ff067424 */ /* 0x000fe200078e00ff */
[----:B-1----:R-:W-:Y:S01]  /*58c0*/  LOP3.LUT R3, R34, 0x77777777, RZ, 0xc0, !PT ;  /* 0x7777777722037812 */ /* 0x002fe200078ec0ff */
[----:B------:R-:W-:Y:S01]  /*58d0*/  IMAD.MOV.U32 R9, RZ, RZ, -0x7f7f7f80 ;  /* 0x80808080ff097424 */ /* 0x000fe200078e00ff */
[----:B------:R-:W-:Y:S01]  /*58e0*/  IADD3 R40, R40, UR48, R43 ;  /* 0x0000003028287c10 */ /* 0x000fe2000fffe02b */
[----:B------:R-:W-:Y:S01]  /*58f0*/  IMAD.MOV.U32 R48, RZ, RZ, R62 ;  /* 0x000000ffff307224 */ /* 0x000fe200078e003e */
[----:B---3--:R-:W-:Y:S02]  /*5900*/  LOP3.LUT R55, R39, 0x80808080, RZ, 0x3c, !PT ;  /* 0x8080808027377812 */ /* 0x008fe400078e3cff */
[----:B------:R-:W-:Y:S02]  /*5910*/  LOP3.LUT R0, R34, 0x88888888, R6, 0xea, !PT ;  /* 0x8888888822007812 */ /* 0x000fe400078eea06 */
[----:B------:R-:W1:Y:S01]  /*5920*/  LDS.64 R40, [R40] ;  /* 0x0000000028287984 */ /* 0x000e620000000a00 */
[----:B------:R-:W-:-:S02]  /*5930*/  LOP3.LUT R52, R38, 0xffffff00, R9, 0x6a, !PT ;  /* 0xffffff0026347812 */ /* 0x000fc400078e6a09 */
[C---:B------:R-:W-:Y:S01]  /*5940*/  ISETP.GT.AND P0, PT, R58.reuse, 0x2, PT ;  /* 0x000000023a00780c */ /* 0x040fe20003f04270 */
[----:B------:R-:W-:Y:S01]  /*5950*/  VIADD R58, R58, 0xffffffff ;  /* 0xffffffff3a3a7836 */ /* 0x000fe20000000000 */
[-C--:B------:R-:W-:Y:S02]  /*5960*/  PRMT R5, R38, R3.reuse, R39 ;  /* 0x0000000326057216 */ /* 0x080fe40000000027 */
[----:B------:R-:W-:Y:S02]  /*5970*/  SHF.R.U32.HI R32, RZ, 0x1, R0 ;  /* 0x00000001ff207819 */ /* 0x000fe40000011600 */
[----:B------:R-:W-:Y:S02]  /*5980*/  PRMT R4, R52, R3, R55 ;  /* 0x0000000334047216 */ /* 0x000fe40000000037 */
[----:B------:R-:W-:Y:S02]  /*5990*/  LOP3.LUT R7, R35, 0x77777777, RZ, 0xc0, !PT ;  /* 0x7777777723077812 */ /* 0x000fe400078ec0ff */
[----:B------:R-:W-:-:S02]  /*59a0*/  PRMT R32, R4, R32, R5 ;  /* 0x0000002004207216 */ /* 0x000fc40000000005 */
[----:B------:R-:W-:Y:S02]  /*59b0*/  LOP3.LUT R6, R35, 0x88888888, R6, 0xea, !PT ;  /* 0x8888888823067812 */ /* 0x000fe400078eea06 */
[----:B------:R-:W-:Y:S02]  /*59c0*/  SHF.R.U32.HI R3, RZ, 0x10, R3 ;  /* 0x00000010ff037819 */ /* 0x000fe40000011603 */
[----:B------:R-:W-:Y:S02]  /*59d0*/  SHF.R.U32.HI R4, RZ, 0x10, R7 ;  /* 0x00000010ff047819 */ /* 0x000fe40000011607 */
[----:B----4-:R-:W-:Y:S02]  /*59e0*/  LOP3.LUT R53, R23, 0x80808080, RZ, 0x3c, !PT ;  /* 0x8080808017357812 */ /* 0x010fe400078e3cff */
[----:B------:R-:W-:Y:S02]  /*59f0*/  LOP3.LUT R46, R22, 0xffffff00, R9, 0x6a, !PT ;  /* 0xffffff00162e7812 */ /* 0x000fe400078e6a09 */
[----:B------:R-:W-:-:S02]  /*5a00*/  PRMT R5, R38, R7, R39 ;  /* 0x0000000726057216 */ /* 0x000fc40000000027 */
[CCC-:B------:R-:W-:Y:S02]  /*5a10*/  PRMT R33, R22.reuse, R3.reuse, R23.reuse ;  /* 0x0000000316217216 */ /* 0x1c0fe40000000017 */
[----:B------:R-:W-:Y:S02]  /*5a20*/  SHF.R.U32.HI R34, RZ, 0x1, R6 ;  /* 0x00000001ff227819 */ /* 0x000fe40000011606 */
[----:B------:R-:W-:Y:S02]  /*5a30*/  PRMT R35, R22, R4, R23 ;  /* 0x0000000416237216 */ /* 0x000fe40000000017 */
[----:B------:R-:W-:Y:S02]  /*5a40*/  SHF.R.U32.HI R0, RZ, 0x11, R0 ;  /* 0x00000011ff007819 */ /* 0x000fe40000011600 */
[----:B------:R-:W-:Y:S02]  /*5a50*/  PRMT R3, R46, R3, R53 ;  /* 0x000000032e037216 */ /* 0x000fe40000000035 */
[----:B------:R-:W-:-:S02]  /*5a60*/  PRMT R7, R52, R7, R55 ;  /* 0x0000000734077216 */ /* 0x000fc40000000037 */
[----:B------:R-:W-:Y:S02]  /*5a70*/  SHF.R.U32.HI R6, RZ, 0x11, R6 ;  /* 0x00000011ff067819 */ /* 0x000fe40000011606 */
[----:B------:R-:W-:Y:S02]  /*5a80*/  PRMT R4, R46, R4, R53 ;  /* 0x000000042e047216 */ /* 0x000fe40000000035 */
[----:B------:R-:W-:Y:S02]  /*5a90*/  PRMT R33, R3, R0, R33 ;  /* 0x0000000003217216 */ /* 0x000fe40000000021 */
[----:B------:R-:W-:Y:S02]  /*5aa0*/  PRMT R34, R7, R34, R5 ;  /* 0x0000002207227216 */ /* 0x000fe40000000005 */
[----:B------:R-:W-:Y:S01]  /*5ab0*/  PRMT R35, R4, R6, R35 ;  /* 0x0000000604237216 */ /* 0x000fe20000000023 */
[----:B-1----:R-:W-:Y:S06]  /*5ac0*/  @P0 BRA `(.L_x_412) ;  /* 0xfffffff0004c0947 */ /* 0x002fec000383ffff */
.L_x_400:
        /* <DEDUP_REMOVED lines=8> */
[----:B------:R-:W-:-:S04]  /*5b50*/  VIADD R32, R61, 0x2000 ;  /* 0x000020003d207836 */ /* 0x000fc80000000000 */
[----:B------:R-:W-:-:S03]  /*5b60*/  IMAD.WIDE R32, R32, 0x4, RZ ;  /* 0x0000000420207825 */ /* 0x000fc600078e02ff */
        /* <DEDUP_REMOVED lines=18> */
.L_x_413:
[----:B------:R-:W-:Y:S01]  /*5c90*/  IMAD.MOV.U32 R5, RZ, RZ, 0x64206420 ;  /* 0x64206420ff057424 */ /* 0x000fe200078e00ff */
[----:B------:R-:W-:Y:S01]  /*5ca0*/  LOP3.LUT R3, R40, 0x77777777, RZ, 0xc0, !PT ;  /* 0x7777777728037812 */ /* 0x000fe200078ec0ff */
[----:B------:R-:W-:Y:S01]  /*5cb0*/  VIADD R8, R56, 0x2 ;  /* 0x0000000238087836 */ /* 0x000fe20000000000 */
[C---:B------:R-:W-:Y:S01]  /*5cc0*/  LOP3.LUT R6, R41.reuse, 0x77777777, RZ, 0xc0, !PT ;  /* 0x7777777729067812 */ /* 0x040fe200078ec0ff */
[----:B------:R-:W-:Y:S01]  /*5cd0*/  IMAD.MOV.U32 R9, RZ, RZ, 0x40000040 ;  /* 0x40000040ff097424 */ /* 0x000fe200078e00ff */
[--C-:B------:R-:W-:Y:S01]  /*5ce0*/  LOP3.LUT R0, R40, 0x88888888, R5.reuse, 0xea, !PT ;  /* 0x8888888828007812 */ /* 0x100fe200078eea05 */
[----:B------:R-:W-:Y:S05]  /*5cf0*/  WARPSYNC.ALL ;  /* 0x0000000000007948 */ /* 0x000fea0003800000 */
[----:B------:R-:W-:Y:S01]  /*5d00*/  LOP3.LUT R40, R41, 0x88888888, R5, 0xea, !PT ;  /* 0x8888888829287812 */ /* 0x000fe200078eea05 */
[----:B------:R-:W-:Y:S01]  /*5d10*/  BSSY B6, `(.L_x_414) ;  /* 0x000002f000067945 */ /* 0x000fe20003800000 */
[----:B------:R-:W-:-:S02]  /*5d20*/  PRMT R5, R38, R3, R39 ;  /* 0x0000000326057216 */ /* 0x000fc40000000027 */
[----:B------:R-:W-:Y:S02]  /*5d30*/  PRMT R4, R52, R3, R55 ;  /* 0x0000000334047216 */ /* 0x000fe40000000037 */
[----:B------:R-:W-:Y:S02]  /*5d40*/  SHF.R.U32.HI R48, RZ, 0x1, R0 ;  /* 0x00000001ff307819 */ /* 0x000fe40000011600 */
[----:B------:R-:W-:Y:S02]  /*5d50*/  SHF.R.U32.HI R3, RZ, 0x10, R3 ;  /* 0x00000010ff037819 */ /* 0x000fe40000011603 */
[----:B------:R-:W-:Y:S02]  /*5d60*/  PRMT R48, R4, R48, R5 ;  /* 0x0000003004307216 */ /* 0x000fe40000000005 */
[-C--:B------:R-:W-:Y:S02]  /*5d70*/  PRMT R5, R38, R6.reuse, R39 ;  /* 0x0000000626057216 */ /* 0x080fe40000000027 */
[----:B------:R-:W-:-:S02]  /*5d80*/  PRMT R4, R52, R6, R55 ;  /* 0x0000000634047216 */ /* 0x000fc40000000037 */
[----:B------:R-:W-:Y:S02]  /*5d90*/  SHF.R.U32.HI R6, RZ, 0x10, R6 ;  /* 0x00000010ff067819 */ /* 0x000fe40000011606 */
[CCC-:B------:R-:W-:Y:S02]  /*5da0*/  PRMT R49, R22.reuse, R3.reuse, R23.reuse ;  /* 0x0000000316317216 */ /* 0x1c0fe40000000017 */
[----:B------:R-:W-:Y:S02]  /*5db0*/  SHF.R.U32.HI R50, RZ, 0x1, R40 ;  /* 0x00000001ff327819 */ /* 0x000fe40000011628 */
[----:B------:R-:W-:Y:S02]  /*5dc0*/  PRMT R51, R22, R6, R23 ;  /* 0x0000000616337216 */ /* 0x000fe40000000017 */
[----:B------:R-:W-:Y:S02]  /*5dd0*/  SHF.R.U32.HI R0, RZ, 0x11, R0 ;  /* 0x00000011ff007819 */ /* 0x000fe40000011600 */
[----:B------:R-:W-:-:S02]  /*5de0*/  PRMT R3, R46, R3, R53 ;  /* 0x000000032e037216 */ /* 0x000fc40000000035 */
[----:B------:R-:W-:Y:S02]  /*5df0*/  SHF.R.U32.HI R40, RZ, 0x11, R40 ;  /* 0x00000011ff287819 */ /* 0x000fe40000011628 */
[----:B------:R-:W-:Y:S02]  /*5e00*/  PRMT R6, R46, R6, R53 ;  /* 0x000000062e067216 */ /* 0x000fe40000000035 */
[----:B------:R-:W-:Y:S02]  /*5e10*/  R2UR UR6, R8 ;  /* 0x00000000080672ca */ /* 0x000fe400000e0000 */
[----:B------:R-:W-:Y:S02]  /*5e20*/  R2UR UR7, R9 ;  /* 0x00000000090772ca */ /* 0x000fe400000e0000 */
[----:B------:R-:W-:Y:S02]  /*5e30*/  PRMT R49, R3, R0, R49 ;  /* 0x0000000003317216 */ /* 0x000fe40000000031 */
[----:B------:R-:W-:-:S02]  /*5e40*/  PRMT R50, R4, R50, R5 ;  /* 0x0000003204327216 */ /* 0x000fc40000000005 */
[----:B------:R-:W-:Y:S02]  /*5e50*/  PRMT R51, R6, R40, R51 ;  /* 0x0000002806337216 */ /* 0x000fe40000000033 */
[----:B------:R-:W-:Y:S02]  /*5e60*/  SHF.R.U64 R32, R32, 0x3, R33 ;  /* 0x0000000320207819 */ /* 0x000fe40000001221 */
[----:B------:R-:W-:Y:S02]  /*5e70*/  WARPGROUP.ARRIVE ;  /* 0x00000000000079c5 */ /* 0x000fe40000000000 */
[----:B------:R-:W-:Y:S01]  /*5e80*/  IADD3 R0, R32, UR48, R43 ;  /* 0x0000003020007c10 */ /* 0x000fe2000fffe02b */
[----:B------:R-:W-:-:S03]  /*5e90*/  VIADD R32, R61, 0x3000 ;  /* 0x000030003d207836 */ /* 0x000fc60000000000 */
[----:B------:R-:W-:Y:S01]  /*5ea0*/  QGMMA.64x16x32.F32.E4M3.E4M3 R24, R48, gdesc[UR4], R24, gsb0 ;  /* 0x0020000430187df3 */ /* 0x000fe20008000818 */
[----:B------:R-:W-:-:S03]  /*5eb0*/  IMAD.WIDE R32, R32, 0x4, RZ ;  /* 0x0000000420207825 */ /* 0x000fc600078e02ff */
        /* <DEDUP_REMOVED lines=20> */
.L_x_415:
[----:B------:R-:W-:Y:S05]  /*6000*/  BSYNC B6 ;  /* 0x0000000000067941 */ /* 0x000fea0003800000 */
.L_x_414:
        /* <DEDUP_REMOVED lines=67> */
.L_x_416:
        /* <DEDUP_REMOVED lines=8> */
.L_x_399:
[----:B------:R-:W-:-:S06]  /*64c0*/  UISETP.NE.AND UP0, UPT, UR49, 0x3, UPT ;  /* 0x000000033100788c */ /* 0x000fcc000bf05270 */
[----:B------:R-:W-:-:S13]  /*64d0*/  PLOP3.LUT P0, PT, PT, PT, UP0, 0x40, 0x0 ;  /* 0x000000000000781c */ /* 0x000fda0003f0e808 */
[----:B------:R-:W-:Y:S05]  /*64e0*/  @P0 BRA `(.L_x_417) ;  /* 0x0000000000040947 */ /* 0x000fea0003800000 */
[----:B------:R-:W-:Y:S01]  /*64f0*/  BPT.TRAP 0x1 ;  /* 0x000000040000795c */ /* 0x000fe20000300000 */
.L_x_417:
        /* <DEDUP_REMOVED lines=15> */
.L_x_418:
        /* <DEDUP_REMOVED lines=18> */
.L_x_419:
        /* <DEDUP_REMOVED lines=17> */
.L_x_421:
        /* <DEDUP_REMOVED lines=15> */
.L_x_420:
        /* <DEDUP_REMOVED lines=9> */
.L_x_422:
        /* <DEDUP_REMOVED lines=10> */
.L_x_424:
[----:B------:R-:W-:Y:S02]  /*6a40*/  ULDC UR4, c[0x0][0x800] ;  /* 0x0002000000047ab9 */ /* 0x000fe40000000800 */
[----:B------:R-:W-:-:S07]  /*6a50*/  IMAD.U32 R0, RZ, RZ, UR4 ;  /* 0x00000004ff007e24 */ /* 0x000fce000f8e00ff */
.L_x_423:
        /* <DEDUP_REMOVED lines=9> */
.L_x_425:
        /* <DEDUP_REMOVED lines=10> */
.L_x_427:
[----:B------:R-:W-:Y:S02]  /*6b90*/  ULDC UR4, c[0x0][0x828] ;  /* 0x00020a0000047ab9 */ /* 0x000fe40000000800 */
[----:B------:R-:W-:-:S07]  /*6ba0*/  IMAD.U32 R3, RZ, RZ, UR4 ;  /* 0x00000004ff037e24 */ /* 0x000fce000f8e00ff */
.L_x_426:
[----:B------:R-:W-:Y:S01]  /*6bb0*/  ISETP.GT.U32.AND P0, PT, R44, 0x3e, PT ;  /* 0x0000003e2c00780c */ /* 0x000fe20003f04070 */
[----:B------:R-:W-:Y:S01]  /*6bc0*/  BSSY B0, `(.L_x_428) ;  /* 0x0000007000007945 */ /* 0x000fe20003800000 */
[----:B-1234-:R-:W-:-:S11]  /*6bd0*/  PRMT R4, RZ, 0x7610, R4 ;  /* 0x00007610ff047816 */ /* 0x01efd60000000004 */
[----:B------:R-:W-:Y:S05]  /*6be0*/  @P0 BRA `(.L_x_429) ;  /* 0x0000000000100947 */ /* 0x000fea0003800000 */
[----:B------:R-:W-:-:S03]  /*6bf0*/  UMOV UR4, 0xffffffff ;  /* 0xffffffff00047882 */ /* 0x000fc60000000000 */
[----:B------:R-:W-:Y:S05]  /*6c00*/  BRA.DIV UR4, `(.L_x_430) ;  /* 0x0000007e04407947 */ /* 0x000fea000b800000 */
[----:B------:R-:W-:-:S13]  /*6c10*/  ELECT P6, URZ, PT ;  /* 0x00000000003f782f */ /* 0x000fda00038c0000 */
.L_x_577:
[----:B------:R-:W-:-:S07]  /*6c20*/  SEL R4, RZ, 0x1, !P6 ;  /* 0x00000001ff047807 */ /* 0x000fce0007000000 */
.L_x_429:
[----:B------:R-:W-:Y:S05]  /*6c30*/  BSYNC B0 ;  /* 0x0000000000007941 */ /* 0x000fea0003800000 */
.L_x_428:
[----:B------:R-:W-:-:S05]  /*6c40*/  IMAD.U32 R5, RZ, RZ, UR58 ;  /* 0x0000003aff057e24 */ /* 0x000fca000f8e00ff */
[----:B------:R-:W-:-:S13]  /*6c50*/  ISETP.NE.AND P1, PT, R5, 0x3, PT ;  /* 0x000000030500780c */ /* 0x000fda0003f25270 */
[----:B------:R-:W-:Y:S05]  /*6c60*/  @!P1 BRA `(.L_x_431) ;  /* 0x0000000000049947 */ /* 0x000fea0003800000 */
[----:B------:R-:W-:Y:S01]  /*6c70*/  BPT.TRAP 0x1 ;  /* 0x000000040000795c */ /* 0x000fe20000300000 */
.L_x_431:
        /* <DEDUP_REMOVED lines=10> */
.L_x_578:
        /* <DEDUP_REMOVED lines=57> */
.L_x_434:
[----:B------:R-:W-:Y:S05]  /*70b0*/  BSYNC B0 ;  /* 0x0000000000007941 */ /* 0x000fea0003800000 */
.L_x_433:
[----:B------:R-:W-:Y:S04]  /*70c0*/  BSSY B0, `(.L_x_435) ;  /* 0x0000003000007945 */ /* 0x000fe80003800000 */
[----:B------:R-:W-:Y:S05]  /*70d0*/  @!P0 BRA `(.L_x_436) ;  /* 0x0000000000048947 */ /* 0x000fea0003800000 */
[----:B------:R-:W-:-:S04]  /*70e0*/  DEPBAR.LE SB0, 0x0 ;  /* 0x000080000000791a */ /* 0x000fc80000000000 */
.L_x_436:
[----:B------:R-:W-:Y:S05]  /*70f0*/  BSYNC B0 ;  /* 0x0000000000007941 */ /* 0x000fea0003800000 */
.L_x_435:
[----:B------:R-:W-:Y:S06]  /*7100*/  BAR.SYNC.DEFER_BLOCKING 0x1, 0x100 ;  /* 0x0044000000007b1d */ /* 0x000fec0000010000 */
[----:B------:R-:W-:Y:S05]  /*7110*/  @!P1 BRA `(.L_x_437) ;  /* 0x0000000000049947 */ /* 0x000fea0003800000 */
[----:B------:R-:W-:Y:S01]  /*7120*/  BPT.TRAP 0x1 ;  /* 0x000000040000795c */ /* 0x000fe20000300000 */
.L_x_437:
        /* <DEDUP_REMOVED lines=8> */
.L_x_438:
[----:B------:R-:W-:Y:S01]  /*71b0*/  ULEA UR4, UR43, UR48, 0x3 ;  /* 0x000000302b047291 */ /* 0x000fe2000f8e183f */
[----:B------:R-:W-:-:S08]  /*71c0*/  SHF.L.U32 R0, R60, 0x1f, RZ ;  /* 0x0000001f3c007819 */ /* 0x000fd000000006ff */
[----:B------:R-:W2:Y:S02]  /*71d0*/  SYNCS.PHASECHK.TRANS64.TRYWAIT P0, [UR4+0x36c00], R0 ;  /* 0x036c0000ff0075a7 */ /* 0x000ea40008000144 */
[----:B--2---:R-:W-:Y:S05]  /*71e0*/  @!P0 BRA `(.L_x_439) ;  /* 0x0000007400f48947 */ /* 0x004fea0003800000 */
.L_x_579:
        /* <DEDUP_REMOVED lines=10> */
.L_x_440:
        /* <DEDUP_REMOVED lines=58> */
.L_x_443:
[----:B------:R-:W-:Y:S05]  /*7630*/  BSYNC B0 ;  /* 0x0000000000007941 */ /* 0x000fea0003800000 */
.L_x_442:
        /* <DEDUP_REMOVED lines=9> */
.L_x_445:
[----:B------:R-:W-:Y:S05]  /*76d0*/  BSYNC B0 ;  /* 0x0000000000007941 */ /* 0x000fea0003800000 */
.L_x_444:
[----:B----4-:R3:W5:Y:S02]  /*76e0*/  ATOMG.E.EXCH.STRONG.GPU PT, RZ, [R4], R3 ;  /* 0x0000000304ff73a8 */ /* 0x01076400041ee100 */
.L_x_441:
        /* <DEDUP_REMOVED lines=23> */
.L_x_379:
        /* <DEDUP_REMOVED lines=38> */
.L_x_450:
[----:B------:R-:W-:Y:S05]  /*7ac0*/  BSYNC B0 ;  /* 0x0000000000007941 */ /* 0x000fea0003800000 */
.L_x_449:
        /* <DEDUP_REMOVED lines=19> */
[----:B--2---:R-:W-:Y:S01]  /*7c00*/  IMAD.U32 R5, RZ, RZ, UR59 ;  /* 0x0000003bff057e24 */ /* 0x004fe2000f8e00ff */
[----:B------:R-:W-:-:S04]  /*7c10*/  LEA R4, P0, R18, UR4, 0x3 ;  /* 0x0000000412047c11 */ /* 0x000fc8000f8018ff */
[----:B------:R-:W-:-:S06]  /*7c20*/  LEA.HI.X R5, R18, UR5, R5, 0x3, P0 ;  /* 0x0000000512057c11 */ /* 0x000fcc00080f1c05 */
[----:B------:R-:W2:Y:S01]  /*7c30*/  LDG.E.64 R4, desc[UR50][R4.64] ;  /* 0x0000003204047981 */ /* 0x000ea2000c1e1b00 */
[----:B------:R-:W-:Y:S02]  /*7c40*/  UMOV UR4, 0x400 ;  /* 0x0000040000047882 */ /* 0x000fe40000000000 */
[----:B------:R-:W-:-:S09]  /*7c50*/  ULEA UR4, UR61, UR4, 0x18 ;  /* 0x000000043d047291 */ /* 0x000fd2000f8ec03f */
[----:B--2---:R1:W-:Y:S03]  /*7c60*/  STS.64 [UR4+0x37080], R4 ;  /* 0x03708004ff007988 */ /* 0x0043e60008000a04 */
.L_x_453:
[----:B------:R-:W-:Y:S05]  /*7c70*/  @!P1 BRA `(.L_x_452) ;  /* 0x00000000008c9947 */ /* 0x000fea0003800000 */
[----:B-12---:R-:W-:Y:S01]  /*7c80*/  IMAD.U32 R5, RZ, RZ, UR59 ;  /* 0x0000003bff057e24 */ /* 0x006fe2000f8e00ff */
[----:B------:R-:W-:-:S04]  /*7c90*/  LEA R4, P0, R18, UR8, 0x3 ;  /* 0x0000000812047c11 */ /* 0x000fc8000f8018ff */
        /* <DEDUP_REMOVED lines=12> */
[----:B------:R-:W-:Y:S02]  /*7d60*/  IMAD.SHL.U32 R11, R4, 0x2, RZ ;  /* 0x00000002040b7824 */ /* 0x000fe400078e00ff */
[----:B------:R-:W-:Y:S01]  /*7d70*/  VIADD R5, R3, 0xffffffff ;  /* 0xffffffff03057836 */ /* 0x000fe20000000000 */
[----:B------:R-:W-:Y:S01]  /*7d80*/  LOP3.LUT R10, R10, 0x1fffffff, RZ, 0xc0, !PT ;  /* 0x1fffffff0a0a7812 */ /* 0x000fe200078ec0ff */
[----:B------:R-:W-:Y:S01]  /*7d90*/  VIADD R4, R0, 0xffffffff ;  /* 0xffffffff00047836 */ /* 0x000fe20000000000 */
[----:B------:R-:W-:-:S02]  /*7da0*/  LOP3.LUT R3, R11, 0xfffffffe, RZ, 0xc0, !PT ;  /* 0xfffffffe0b037812 */ /* 0x000fc400078ec0ff */
[--C-:B------:R-:W-:Y:S02]  /*7db0*/  SHF.R.U32.HI R7, RZ, 0x4, R10.reuse ;  /* 0x00000004ff077819 */ /* 0x100fe4000001160a */
[----:B------:R-:W-:Y:S02]  /*7dc0*/  SHF.R.U64 R3, R3, 0x4, R10 ;  /* 0x0000000403037819 */ /* 0x000fe4000000120a */
[----:B-1----:R-:W-:-:S03]  /*7dd0*/  LOP3.LUT R6, R6, 0xf, R7, 0xb8, !PT ;  /* 0x0000000f06067812 */ /* 0x002fc600078eb807 */
[----:B------:R-:W-:Y:S04]  /*7de0*/  STS [UR4+0x3708c], R3 ;  /* 0x03708c03ff007988 */ /* 0x000fe80008000804 */
[----:B------:R-:W-:Y:S04]  /*7df0*/  STS [UR4+0x3709c], R6 ;  /* 0x03709c06ff007988 */ /* 0x000fe80008000804 */
[----:B------:R-:W1:Y:S02]  /*7e00*/  LDS R7, [UR4+0x3709c] ;  /* 0x03709c04ff077984 */ /* 0x000e640008000800 */
[----:B-1----:R-:W-:-:S05]  /*7e10*/  LOP3.LUT R7, R7, 0xf0, RZ, 0xb8, !PT ;  /* 0x000000f007077812 */ /* 0x002fca00078eb8ff */
        /* <DEDUP_REMOVED lines=9> */
.L_x_452:
[----:B------:R-:W-:Y:S05]  /*7eb0*/  BSYNC B0 ;  /* 0x0000000000007941 */ /* 0x000fea0003800000 */
.L_x_451:
[----:B---3--:R-:W3:Y:S01]  /*7ec0*/  S2R R0, SR_LANEID ;  /* 0x0000000000007919 */ /* 0x008ee20000000000 */
[----:B------:R-:W-:Y:S01]  /*7ed0*/  ELECT P0, URZ, PT ;  /* 0x00000000003f782f */ /* 0x000fe20003800000 */
[----:B------:R-:W-:Y:S01]  /*7ee0*/  NOP ;  /* 0x0000000000007918 */ /* 0x000fe20000000000 */
[----:B------:R-:W-:Y:S11]  /*7ef0*/  BSSY B0, `(.L_x_454) ;  /* 0x0000004000007945 */ /* 0x000ff60003800000 */
[----:B------:R-:W-:Y:S05]  /*7f00*/  @!P0 BRA `(.L_x_455) ;  /* 0x0000000000088947 */ /* 0x000fea0003800000 */
[----:B------:R0:W-:Y:S01]  /*7f10*/  UTMACMDFLUSH ;  /* 0x00000000000079b7 */ /* 0x0001e20000000000 */
[----:B------:R-:W-:-:S04]  /*7f20*/  DEPBAR.LE SB0, 0x0 ;  /* 0x000080000000791a */ /* 0x000fc80000000000 */
.L_x_455:
[----:B------:R-:W-:Y:S05]  /*7f30*/  BSYNC B0 ;  /* 0x0000000000007941 */ /* 0x000fea0003800000 */
.L_x_454:
[----:B------:R-:W-:Y:S01]  /*7f40*/  UMOV UR12, 0x400 ;  /* 0x00000400000c7882 */ /* 0x000fe20000000000 */
[----:B--23--:R-:W-:Y:S01]  /*7f50*/  IMAD.SHL.U32 R6, R0, 0x4, RZ ;  /* 0x0000000400067824 */ /* 0x00cfe200078e00ff */
[----:B------:R-:W-:Y:S01]  /*7f60*/  ULEA UR12, UR61, UR12, 0x18 ;  /* 0x0000000c3d0c7291 */ /* 0x000fe2000f8ec03f */
[----:B------:R-:W-:Y:S02]  /*7f70*/  R2UR UR5, R36 ;  /* 0x00000000240572ca */ /* 0x000fe400000e0000 */
[----:B------:R-:W-:Y:S01]  /*7f80*/  R2UR UR4, R2 ;  /* 0x00000000020472ca */ /* 0x000fe200000e0000 */
[----:B------:R-:W-:Y:S01]  /*7f90*/  UIADD3 UR28, UR12, 0x37080, URZ ;  /* 0x000370800c1c7890 */ /* 0x000fe2000fffe03f */
[----:B-1----:R-:W-:Y:S01]  /*7fa0*/  IADD3 R4, P0, R6, UR6, RZ ;  /* 0x0000000606047c10 */ /* 0x002fe2000ff1e0ff */
        /* <DEDUP_REMOVED lines=9> */
.L_x_580:
[----:B-1----:R-:W-:Y:S01]  /*8040*/  IMAD.MOV.U32 R3, RZ, RZ, RZ ;  /* 0x000000ffff037224 */ /* 0x002fe200078e00ff */
[----:B------:R-:W-:Y:S01]  /*8050*/  ULDC.64 UR14, c[0x0][0x290] ;  /* 0x0000a400000e7ab9 */ /* 0x000fe20000000a00 */
[----:B------:R-:W-:Y:S01]  /*8060*/  IMAD.MOV.U32 R4, RZ, RZ, 0x1 ;  /* 0x00000001ff047424 */ /* 0x000fe200078e00ff */
[----:B------:R-:W-:Y:S01]  /*8070*/  ULDC UR31, c[0x0][0x818] ;  /* 0x00020600001f7ab9 */ /* 0x000fe20000000800 */
[----:B------:R-:W-:Y:S01]  /*8080*/  IMAD.MOV.U32 R0, RZ, RZ, 0x1 ;  /* 0x00000001ff007424 */ /* 0x000fe200078e00ff */
[----:B------:R-:W-:Y:S01]  /*8090*/  ULDC UR32, c[0x0][0x800] ;  /* 0x0002000000207ab9 */ /* 0x000fe20000000800 */
[----:B------:R-:W-:Y:S01]  /*80a0*/  ULDC.64 UR20, c[0x0][0x810] ;  /* 0x0002040000147ab9 */ /* 0x000fe20000000a00 */
[----:B------:R-:W-:Y:S01]  /*80b0*/  ULDC.64 UR22, c[0x0][0x808] ;  /* 0x0002020000167ab9 */ /* 0x000fe20000000a00 */
[----:B------:R-:W-:Y:S01]  /*80c0*/  ULDC.64 UR24, c[0x0][0xa88] ;  /* 0x0002a20000187ab9 */ /* 0x000fe20000000a00 */
[----:B------:R-:W-:Y:S01]  /*80d0*/  ULDC.64 UR26, c[0x0][0xa90] ;  /* 0x0002a400001a7ab9 */ /* 0x000fe20000000a00 */
[----:B------:R-:W-:Y:S01]  /*80e0*/  UMOV UR5, URZ ;  /* 0x0000003f00057c82 */ /* 0x000fe20008000000 */
[----:B------:R-:W-:-:S05]  /*80f0*/  UMOV UR4, URZ ;  /* 0x0000003f00047c82 */ /* 0x000fca0008000000 */
.L_x_475:
[----:B------:R-:W-:-:S06]  /*8100*/  UISETP.NE.AND UP0, UPT, UR29, 0x3, UPT ;  /* 0x000000031d00788c */ /* 0x000fcc000bf05270 */
[----:B------:R-:W-:-:S13]  /*8110*/  PLOP3.LUT P1, PT, PT, PT, UP0, 0x80, 0x0 ;  /* 0x000000000000781c */ /* 0x000fda0003f2f008 */
[----:B---3--:R-:W-:Y:S05]  /*8120*/  @!P1 BRA `(.L_x_457) ;  /* 0x0000000000049947 */ /* 0x008fea0003800000 */
[----:B------:R-:W-:Y:S01]  /*8130*/  BPT.TRAP 0x1 ;  /* 0x000000040000795c */ /* 0x000fe20000300000 */
.L_x_457:
[----:B------:R-:W-:Y:S01]  /*8140*/  ULEA UR8, UR5, UR12, 0x3 ;  /* 0x0000000c05087291 */ /* 0x000fe2000f8e183f */
[----:B------:R-:W-:-:S08]  /*8150*/  SHF.L.U32 R5, R3, 0x1f, RZ ;  /* 0x0000001f03057819 */ /* 0x000fd000000006ff */
[----:B------:R-:W1:Y:S02]  /*8160*/  SYNCS.PHASECHK.TRANS64.TRYWAIT P0, [UR8+0x36c00], R5 ;  /* 0x036c0005ff0075a7 */ /* 0x000e640008000148 */
[----:B-1----:R-:W-:Y:S05]  /*8170*/  @!P0 BRA `(.L_x_458) ;  /* 0x0000006800408947 */ /* 0x002fea0003800000 */
.L_x_581:
[----:B------:R-:W-:-:S09]  /*8180*/  ULEA UR9, UR5, UR12, 0x4 ;  /* 0x0000000c05097291 */ /* 0x000fd2000f8e203f */
[----:B------:R-:W2:Y:S01]  /*8190*/  LDS.128 R8, [UR9+0x36de0] ;  /* 0x036de009ff087984 */ /* 0x000ea20008000c00 */
[----:B------:R-:W-:Y:S01]  /*81a0*/  @!PT LDS RZ, [RZ] ;  /* 0x00000000fffff984 */ /* 0x000fe20000000800 */
[----:B------:R-:W-:Y:S01]  /*81b0*/  @!PT LDS RZ, [RZ] ;  /* 0x00000000fffff984 */ /* 0x000fe20000000800 */
[----:B------:R-:W-:Y:S01]  /*81c0*/  @!PT LDS RZ, [RZ] ;  /* 0x00000000fffff984 */ /* 0x000fe20000000800 */
[----:B------:R-:W-:Y:S01]  /*81d0*/  @!PT LDS RZ, [RZ] ;  /* 0x00000000fffff984 */ /* 0x000fe20000000800 */
[----:B------:R3:W-:Y:S06]  /*81e0*/  MEMBAR.ALL.CTA ;  /* 0x0000000000007992 */ /* 0x0007ec0000008000 */
[----:B---3--:R-:W3:Y:S01]  /*81f0*/  FENCE.VIEW.ASYNC.S ;  /* 0x00000000000073c6 */ /* 0x008ee20000000000 */
[----:B--2---:R-:W-:Y:S01]  /*8200*/  R2UR UR33, R10 ;  /* 0x000000000a2172ca */ /* 0x004fe200000e0000 */
[----:B---3--:R-:W-:-:S14]  /*8210*/  @!P1 BRA `(.L_x_459) ;  /* 0x0000000000049947 */ /* 0x008fdc0003800000 */
[----:B------:R-:W-:Y:S01]  /*8220*/  BPT.TRAP 0x1 ;  /* 0x000000040000795c */ /* 0x000fe20000300000 */
.L_x_459:
        /* <DEDUP_REMOVED lines=9> */
[----:B--2---:R-:W-:Y:S01]  /*82c0*/  NOP ;  /* 0x0000000000007918 */ /* 0x004fe20000000000 */
.L_x_460:
[----:B------:R-:W-:Y:S05]  /*82d0*/  @!P0 BRA `(.L_x_461) ;  /* 0x0000000000188947 */ /* 0x000fea0003800000 */
[----:B-1----:R-:W1:Y:S02]  /*82e0*/  LDC.64 R4, c[0x0][0x810] ;  /* 0x00020400ff047b82 */ /* 0x002e640000000a00 */
[----:B-1----:R-:W-:-:S06]  /*82f0*/  IMAD.WIDE R4, R18, 0x8, R4 ;  /* 0x0000000812047825 */ /* 0x002fcc00078e0204 */
[----:B------:R-:W2:Y:S04]  /*8300*/  LDG.E.64 R4, desc[UR50][R4.64] ;  /* 0x0000003204047981 */ /* 0x000ea8000c1e1b00 */
[----:B--2---:R-:W2:Y:S02]  /*8310*/  LD.E R6, desc[UR50][R4.64] ;  /* 0x0000003204067980 */ /* 0x004ea4000c101900 */
[----:B--2---:R-:W-:Y:S01]  /*8320*/  FSETP.NEU.AND P0, PT, R6, RZ, PT ;  /* 0x000000ff0600720b */ /* 0x004fe20003f0d000 */
[----:B------:R-:W-:-:S12]  /*8330*/  BRA `(.L_x_462) ;  /* 0x0000000000247947 */ /* 0x000fd80003800000 */
.L_x_461:
[----:B------:R-:W-:Y:S02]  /*8340*/  ISETP.NE.U32.AND P1, PT, RZ, UR22, PT ;  /* 0x00000016ff007c0c */ /* 0x000fe4000bf25070 */
[----:B------:R-:W-:Y:S02]  /*8350*/  FSETP.NEU.AND P0, PT, RZ, UR32, PT ;  /* 0x00000020ff007c0b */ /* 0x000fe4000bf0d000 */
[----:B------:R-:W-:-:S13]  /*8360*/  ISETP.NE.AND.EX P1, PT, RZ, UR23, PT, P1 ;  /* 0x00000017ff007c0c */ /* 0x000fda000bf25310 */
[----:B------:R-:W-:Y:S05]  /*8370*/  @!P1 BRA `(.L_x_462) ;  /* 0x0000000000149947 */ /* 0x000fea0003800000 */
[----:B-1----:R-:W1:Y:S01]  /*8380*/  LDC.64 R4, c[0x0][0x808] ;  /* 0x00020200ff047b82 */ /* 0x002e620000000a00 */
[----:B------:R-:W-:-:S04]  /*8390*/  IMAD R7, R18, UR31, RZ ;  /* 0x0000001f12077c24 */ /* 0x000fc8000f8e02ff */
[----:B-1----:R-:W-:-:S06]  /*83a0*/  IMAD.WIDE R4, R7, 0x4, R4 ;  /* 0x0000000407047825 */ /* 0x002fcc00078e0204 */
[----:B------:R-:W2:Y:S02]  /*83b0*/  LDG.E R4, desc[UR50][R4.64] ;  /* 0x0000003204047981 */ /* 0x000ea4000c1e1900 */
[----:B--2---:R-:W-:-:S13]  /*83c0*/  FSETP.NEU.AND P0, PT, R4, RZ, PT ;  /* 0x000000ff0400720b */ /* 0x004fda0003f0d000 */
.L_x_462:
[----:B------:R-:W-:Y:S01]  /*83d0*/  UISETP.NE.AND UP0, UPT, UR30, 0x3, UPT ;  /* 0x000000031e00788c */ /* 0x000fe2000bf05270 */
[----:B------:R-:W-:-:S05]  /*83e0*/  ELECT P1, URZ, PT ;  /* 0x00000000003f782f */ /* 0x000fca0003820000 */
[----:B------:R-:W-:-:S13]  /*83f0*/  PLOP3.LUT P2, PT, PT, PT, UP0, 0x80, 0x0 ;  /* 0x000000000000781c */ /* 0x000fda0003f4f008 */
[----:B------:R-:W-:Y:S05]  /*8400*/  @!P2 BRA `(.L_x_463) ;  /* 0x000000000004a947 */ /* 0x000fea0003800000 */
[----:B------:R-:W-:Y:S01]  /*8410*/  BPT.TRAP 0x1 ;  /* 0x000000040000795c */ /* 0x000fe20000300000 */
.L_x_463:
[----:B------:R-:W-:Y:S01]  /*8420*/  ULEA UR13, UR4, UR12, 0x3 ;  /* 0x0000000c040d7291 */ /* 0x000fe2000f8e183f */
[----:B------:R-:W-:Y:S02]  /*8430*/  SHF.L.U32 R4, R0, 0x1f, RZ ;  /* 0x0000001f00047819 */ /* 0x000fe400000006ff */
[----:B------:R-:W-:-:S06]  /*8440*/  PLOP3.LUT P0, PT, P0, P1, PT, 0x2a, 0x0 ;  /* 0x000000000000781c */ /* 0x000fcc0000702572 */
[----:B------:R-:W2:Y:S02]  /*8450*/  SYNCS.PHASECHK.TRANS64.TRYWAIT P3, [UR13+0x36dc0], R4 ;  /* 0x036dc004ff0075a7 */ /* 0x000ea4000806014d */
[----:B--2---:R-:W-:Y:S05]  /*8460*/  @!P3 BRA `(.L_x_464) ;  /* 0x00000064009cb947 */ /* 0x004fea0003800000 */
.L_x_582:
        /* <DEDUP_REMOVED lines=19> */
.L_x_467:
[----:B-1----:R-:W1:Y:S02]  /*85a0*/  LDC R4, c[0x0][0xaa8] ;  /* 0x0002aa00ff047b82 */ /* 0x002e640000000800 */
[----:B-1----:R2:W-:Y:S02]  /*85b0*/  SYNCS.ARRIVE.TRANS64.RED.A0TR RZ, [UR13+0x36db0], R4 ;  /* 0x036db004ffff79a7 */ /* 0x0025e4000830040d */
.L_x_466:
[----:B------:R-:W-:Y:S05]  /*85c0*/  BSYNC B0 ;  /* 0x0000000000007941 */ /* 0x000fea0003800000 */
.L_x_465:
[----:B------:R-:W-:Y:S05]  /*85d0*/  @!P2 BRA `(.L_x_468) ;  /* 0x000000000004a947 */ /* 0x000fea0003800000 */
[----:B------:R-:W-:Y:S01]  /*85e0*/  BPT.TRAP 0x1 ;  /* 0x000000040000795c */ /* 0x000fe20000300000 */
.L_x_468:
        /* <DEDUP_REMOVED lines=16> */
[----:B-1----:R-:W-:Y:S02]  /*86f0*/  IMAD.U32 R6, RZ, RZ, UR8 ;  /* 0x00000008ff067e24 */ /* 0x002fe4000f8e00ff */
[----:B------:R-:W-:Y:S02]  /*8700*/  IMAD.U32 R7, RZ, RZ, UR9 ;  /* 0x00000009ff077e24 */ /* 0x000fe4000f8e00ff */
[----:B--2---:R-:W-:Y:S02]  /*8710*/  IMAD.U32 R4, RZ, RZ, UR8 ;  /* 0x00000008ff047e24 */ /* 0x004fe4000f8e00ff */
        /* <DEDUP_REMOVED lines=15> */
.L_x_472:
[----:B------:R-:W-:Y:S05]  /*8810*/  @!P1 BRA `(.L_x_471) ;  /* 0x0000000000849947 */ /* 0x000fea0003800000 */
[----:B------:R-:W-:Y:S01]  /*8820*/  ULEA UR9, UP0, UR33, UR26, 0x3 ;  /* 0x0000001a21097291 */ /* 0x000fe2000f80183f */
[----:B------:R-:W2:Y:S03]  /*8830*/  LDS R6, [UR28+0x1c] ;  /* 0x00001c1cff067984 */ /* 0x000ea60008000800 */
[----:B------:R-:W-:Y:S02]  /*8840*/  ULEA.HI.X UR8, UR33, UR27, UR8, 0x3, UP0 ;  /* 0x0000001b21087291 */ /* 0x000fe400080f1c08 */
[----:B-1----:R-:W-:-:S04]  /*8850*/  IMAD.U32 R4, RZ, RZ, UR9 ;  /* 0x00000009ff047e24 */ /* 0x002fc8000f8e00ff */
[----:B------:R-:W-:-:S06]  /*8860*/  IMAD.U32 R5, RZ, RZ, UR8 ;  /* 0x00000008ff057e24 */ /* 0x000fcc000f8e00ff */
[----:B------:R-:W3:Y:S01]  /*8870*/  LDG.E.64 R4, desc[UR50][R4.64] ;  /* 0x0000003204047981 */ /* 0x000ee2000c1e1b00 */
[----:B------:R-:W-:-:S03]  /*8880*/  IMAD.U32 R12, RZ, RZ, UR28 ;  /* 0x0000001cff0c7e24 */ /* 0x000fc6000f8e00ff */
[----:B------:R-:W-:Y:S02]  /*8890*/  STS [UR28+0x30], RZ ;  /* 0x000030ffff007988 */ /* 0x000fe4000800081c */
[----:B------:R-:W-:-:S05]  /*88a0*/  SHF.R.U64 R12, R12, 0x4, RZ ;  /* 0x000000040c0c7819 */ /* 0x000fca00000012ff */
[----:B------:R-:W-:Y:S04]  /*88b0*/  STS [UR28+0x10], R12 ;  /* 0x0000100cff007988 */ /* 0x000fe8000800081c */
[----:B------:R-:W-:Y:S01]  /*88c0*/  STS [UR28+0x14], R12 ;  /* 0x0000140cff007988 */ /* 0x000fe2000800081c */
[C---:B---3--:R-:W-:Y:S01]  /*88d0*/  SHF.L.U64.HI R15, R4.reuse, 0x1, R5 ;  /* 0x00000001040f7819 */ /* 0x048fe20000010205 */
[----:B------:R-:W-:Y:S02]  /*88e0*/  IMAD.SHL.U32 R14, R4, 0x2, RZ ;  /* 0x00000002040e7824 */ /* 0x000fe400078e00ff */
[----:B-----5:R-:W-:Y:S01]  /*88f0*/  VIADD R4, R10, 0xffffffff ;  /* 0xffffffff0a047836 */ /* 0x020fe20000000000 */
[----:B------:R-:W-:Y:S01]  /*8900*/  LOP3.LUT R15, R15, 0x1fffffff, RZ, 0xc0, !PT ;  /* 0x1fffffff0f0f7812 */ /* 0x000fe200078ec0ff */
[----:B------:R-:W-:Y:S01]  /*8910*/  VIADD R5, R16, 0xffffffff ;  /* 0xffffffff10057836 */ /* 0x000fe20000000000 */
[----:B------:R-:W-:-:S02]  /*8920*/  LOP3.LUT R14, R14, 0xfffffffe, RZ, 0xc0, !PT ;  /* 0xfffffffe0e0e7812 */ /* 0x000fc400078ec0ff */
[--C-:B------:R-:W-:Y:S02]  /*8930*/  SHF.R.U32.HI R7, RZ, 0x4, R15.reuse ;  /* 0x00000004ff077819 */ /* 0x100fe4000001160f */
[----:B------:R-:W-:Y:S02]  /*8940*/  SHF.R.U64 R14, R14, 0x4, R15 ;  /* 0x000000040e0e7819 */ /* 0x000fe4000000120f */
[----:B--2---:R-:W-:-:S03]  /*8950*/  LOP3.LUT R6, R6, 0xf, R7, 0xb8, !PT ;  /* 0x0000000f06067812 */ /* 0x004fc600078eb807 */
        /* <DEDUP_REMOVED lines=13> */
.L_x_471:
[----:B------:R-:W-:Y:S05]  /*8a30*/  BSYNC B0 ;  /* 0x0000000000007941 */ /* 0x000fea0003800000 */
.L_x_470:
[----:B-12---:R-:W1:Y:S01]  /*8a40*/  S2R R4, SR_LANEID ;  /* 0x0000000000047919 */ /* 0x006e620000000000 */
        /* <DEDUP_REMOVED lines=10> */
.L_x_474:
[----:B------:R-:W-:Y:S05]  /*8af0*/  BSYNC B0 ;  /* 0x0000000000007941 */ /* 0x000fea0003800000 */
.L_x_473:
[----:B--2---:R4:W5:Y:S02]  /*8b00*/  ATOMG.E.EXCH.STRONG.GPU PT, RZ, [R4], R7 ;  /* 0x0000000704ff73a8 */ /* 0x00496400041ee100 */
.L_x_469:
[----:B------:R-:W-:Y:S01]  /*8b10*/  UIADD3 UR5, UR5, 0x1, URZ ;  /* 0x0000000105057890 */ /* 0x000fe2000fffe03f */
[----:B------:R-:W-:Y:S01]  /*8b20*/  ISETP.NE.AND P0, PT, R11, RZ, PT ;  /* 0x000000ff0b00720c */ /* 0x000fe20003f05270 */
[----:B-----5:R-:W-:Y:S01]  /*8b30*/  IMAD.MOV.U32 R16, RZ, RZ, R8 ;  /* 0x000000ffff107224 */ /* 0x020fe200078e0008 */
[----:B-12-4-:R-:W-:Y:S01]  /*8b40*/  SEL R4, RZ, 0x1, !P3 ;  /* 0x00000001ff047807 */ /* 0x016fe20005800000 */
[----:B------:R-:W-:Y:S01]  /*8b50*/  UISETP.NE.AND UP0, UPT, UR5, 0x8, UPT ;  /* 0x000000080500788c */ /* 0x000fe2000bf05270 */
[----:B------:R-:W-:Y:S02]  /*8b60*/  IMAD.MOV.U32 R17, RZ, RZ, R9 ;  /* 0x000000ffff117224 */ /* 0x000fe400078e0009 */
[----:B------:R-:W-:Y:S01]  /*8b70*/  IMAD.U32 R18, RZ, RZ, UR33 ;  /* 0x00000021ff127e24 */ /* 0x000fe2000f8e00ff */
[----:B------:R-:W-:Y:S02]  /*8b80*/  USEL UR8, URZ, 0x1, UP0 ;  /* 0x000000013f087887 */ /* 0x000fe40008000000 */
[----:B------:R-:W-:-:S04]  /*8b90*/  USEL UR5, UR5, URZ, UP0 ;  /* 0x0000003f05057287 */ /* 0x000fc80008000000 */
[----:B------:R-:W-:Y:S01]  /*8ba0*/  LOP3.LUT R3, R3, UR8, RZ, 0x3c, !PT ;  /* 0x0000000803037c12 */ /* 0x000fe2000f8e3cff */
[----:B------:R-:W-:Y:S07]  /*8bb0*/  @P0 BRA `(.L_x_475) ;  /* 0xfffffff400500947 */ /* 0x000fee000383ffff */
[----:B------:R-:W-:Y:S01]  /*8bc0*/  ELECT P0, URZ, PT ;  /* 0x00000000003f782f */ /* 0x000fe20003800000 */
[----:B------:R-:W-:-:S12]  /*8bd0*/  BSSY B0, `(.L_x_476) ;  /* 0x0000017000007945 */ /* 0x000fd80003800000 */
[----:B------:R-:W-:Y:S05]  /*8be0*/  @!P0 BRA `(.L_x_477) ;  /* 0x0000000000548947 */ /* 0x000fea0003800000 */
[----:B------:R-:W-:Y:S05]  /*8bf0*/  @!P2 BRA `(.L_x_478) ;  /* 0x000000000004a947 */ /* 0x000fea0003800000 */
[----:B------:R-:W-:Y:S01]  /*8c00*/  BPT.TRAP 0x1 ;  /* 0x000000040000795c */ /* 0x000fe20000300000 */
.L_x_478:
[----:B------:R-:W-:Y:S01]  /*8c10*/  IMAD.U32 R4, RZ, RZ, UR4 ;  /* 0x00000004ff047e24 */ /* 0x000fe2000f8e00ff */
[----:B------:R-:W-:-:S04]  /*8c20*/  SHF.L.U32 R3, R0, 0x1f, RZ ;  /* 0x0000001f00037819 */ /* 0x000fc800000006ff */
[----:B------:R-:W-:-:S04]  /*8c30*/  LEA R4, R4, UR12, 0x3 ;  /* 0x0000000c04047c11 */ /* 0x000fc8000f8e18ff */
[----:B------:R-:W1:Y:S02]  /*8c40*/  SYNCS.PHASECHK.TRANS64.TRYWAIT P0, [R4+URZ+0x36dc0], R3 ;  /* 0x036dc003040075a7 */ /* 0x000e64000800017f */
[----:B-1----:R-:W-:Y:S05]  /*8c50*/  @!P0 BRA `(.L_x_479) ;  /* 0x0000005c00b88947 */ /* 0x002fea0003800000 */
.L_x_583:
[----:B------:R-:W-:Y:S05]  /*8c60*/  @!P2 BRA `(.L_x_480) ;  /* 0x000000000004a947 */ /* 0x000fea0003800000 */
[----:B------:R-:W-:Y:S01]  /*8c70*/  BPT.TRAP 0x1 ;  /* 0x000000040000795c */ /* 0x000fe20000300000 */
.L_x_480:
        /* <DEDUP_REMOVED lines=8> */
.L_x_481:
[----:B-1----:R1:W2:Y:S02]  /*8d00*/  SYNCS.PHASECHK.TRANS64.TRYWAIT P0, [R3+URZ+0x36dc0], R0 ;  /* 0x036dc000030075a7 */ /* 0x0022a4000800017f */
[----:B--2---:R-:W-:Y:S05]  /*8d10*/  @!P0 NANOSLEEP.SYNCS 0x989680 ;  /* 0x009896800000895d */ /* 0x004fea0003900000 */
[----:B------:R-:W2:Y:S02]  /*8d20*/  @!P0 SYNCS.PHASECHK.TRANS64 P0, [R3+URZ+0x36dc0], R0 ;  /* 0x036dc000030085a7 */ /* 0x000ea4000800007f */
[----:B--2---:R-:W-:Y:S05]  /*8d30*/  @!P0 BRA `(.L_x_481) ;  /* 0xfffffffc00f08947 */ /* 0x004fea000383ffff */
.L_x_477:
[----:B------:R-:W-:Y:S05]  /*8d40*/  BSYNC B0 ;  /* 0x0000000000007941 */ /* 0x000fea0003800000 */
.L_x_476:
[----:B------:R-:W-:Y:S05]  /*8d50*/  EXIT ;  /* 0x000000000000794d */ /* 0x000fea0003800000 */
.L_x_448:
        /* <DEDUP_REMOVED lines=54> */
.L_x_483:
[----:B--2---:R-:W-:Y:S05]  /*90c0*/  BSYNC B0 ;  /* 0x0000000000007941 */ /* 0x004fea0003800000 */
.L_x_482:
        /* <DEDUP_REMOVED lines=29> */
.L_x_485:
[----:B------:R-:W-:Y:S05]  /*92a0*/  BSYNC B0 ;  /* 0x0000000000007941 */ /* 0x000fea0003800000 */
.L_x_484:
[----:B------:R-:W-:Y:S01]  /*92b0*/  ELECT P0, URZ, PT ;  /* 0x00000000003f782f */ /* 0x000fe20003800000 */
[----:B------:R-:W-:Y:S01]  /*92c0*/  NOP ;  /* 0x0000000000007918 */ /* 0x000fe20000000000 */
[----:B------:R-:W-:Y:S11]  /*92d0*/  BSSY B0, `(.L_x_486) ;  /* 0x00000a2000007945 */ /* 0x000ff60003800000 */
[----:B------:R-:W-:Y:S05]  /*92e0*/  @!P0 BRA `(.L_x_487) ;  /* 0x0000000800808947 */ /* 0x000fea0003800000 */
[----:B-1--4-:R-:W1:Y:S01]  /*92f0*/  LDC.64 R4, c[0x0][0x790] ;  /* 0x0001e400ff047b82 */ /* 0x012e620000000a00 */
[----:B------:R-:W-:Y:S01]  /*9300*/  UIMAD UR4, UR59, 0xc, URZ ;  /* 0x0000000c3b0478a4 */ /* 0x000fe2000f8e023f */
[C---:B------:R-:W-:Y:S01]  /*9310*/  R2UR UR6, R18.reuse ;  /* 0x00000000120672ca */ /* 0x040fe200000e0000 */
[C---:B------:R-:W-:Y:S02]  /*9320*/  IMAD.SHL.U32 R14, R18.reuse, 0x8, RZ ;  /* 0x00000008120e7824 */ /* 0x040fe400078e00ff */
[----:B-1----:R-:W-:-:S04]  /*9330*/  IMAD.WIDE.U32 R4, R18, 0xc, R4 ;  /* 0x0000000c12047825 */ /* 0x002fc800078e0004 */
[----:B------:R-:W-:Y:S01]  /*9340*/  VIADD R27, R5, UR4 ;  /* 0x00000004051b7c36 */ /* 0x000fe20008000000 */
[----:B------:R-:W-:Y:S01]  /*9350*/  ULDC.64 UR4, c[0x0][0x7a0] ;  /* 0x0001e80000047ab9 */ /* 0x000fe20000000a00 */
[----:B------:R-:W-:Y:S01]  /*9360*/  IMAD.U32 R5, RZ, RZ, UR59 ;  /* 0x0000003bff057e24 */ /* 0x000fe2000f8e00ff */
[----:B------:R-:W-:Y:S01]  /*9370*/  IADD3 R12, P0, R14, UR4, RZ ;  /* 0x000000040e0c7c10 */ /* 0x000fe2000ff1e0ff */
[----:B------:R-:W-:-:S03]  /*9380*/  IMAD.MOV.U32 R26, RZ, RZ, R4 ;  /* 0x000000ffff1a7224 */ /* 0x000fc600078e0004 */
[----:B------:R-:W-:Y:S02]  /*9390*/  SHF.L.U64.HI R4, R18, 0x3, R5 ;  /* 0x0000000312047819 */ /* 0x000fe40000010205 */
[----:B------:R-:W2:Y:S02]  /*93a0*/  LDG.E R24, desc[UR50][R26.64+0x4] ;  /* 0x000004321a187981 */ /* 0x000ea4000c1e1900 */
[----:B------:R-:W-:Y:S01]  /*93b0*/  IADD3.X R13, R4, UR5, RZ, P0, !PT ;  /* 0x00000005040d7c10 */ /* 0x000fe200087fe4ff */
[----:B------:R-:W-:Y:S01]  /*93c0*/  ULDC.64 UR4, c[0x0][0x7b0] ;  /* 0x0001ec0000047ab9 */ /* 0x000fe20000000a00 */
[----:B------:R-:W3:Y:S01]  /*93d0*/  LDG.E R29, desc[UR50][R26.64] ;  /* 0x000000321a1d7981 */ /* 0x000ee2000c1e1900 */
[----:B------:R-:W-:-:S03]  /*93e0*/  ULEA UR4, UP0, UR6, UR4, 0x4 ;  /* 0x0000000406047291 */ /* 0x000fc6000f80203f */
[----:B------:R-:W4:Y:S01]  /*93f0*/  LDG.E.64 R12, desc[UR50][R12.64] ;  /* 0x000000320c0c7981 */ /* 0x000f22000c1e1b00 */
[----:B------:R-:W-:Y:S02]  /*9400*/  ULEA.HI.X UR5, UR6, UR5, UR59, 0x4, UP0 ;  /* 0x0000000506057291 */ /* 0x000fe400080f243b */
[----:B------:R-:W-:Y:S01]  /*9410*/  IMAD.U32 R10, RZ, RZ, UR4 ;  /* 0x00000004ff0a7e24 */ /* 0x000fe2000f8e00ff */
[----:B------:R-:W-:Y:S01]  /*9420*/  ULDC.64 UR6, c[0x0][0x788] ;  /* 0x0001e20000067ab9 */ /* 0x000fe20000000a00 */
[----:B------:R1:W5:Y:S02]  /*9430*/  LDG.E R26, desc[UR50][R26.64+0x8] ;  /* 0x000008321a1a7981 */ /* 0x000364000c1e1900 */
[----:B------:R-:W-:-:S06]  /*9440*/  IMAD.U32 R11, RZ, RZ, UR5 ;  /* 0x00000005ff0b7e24 */ /* 0x000fcc000f8e00ff */
[----:B------:R-:W5:Y:S01]  /*9450*/  LDG.E.64 R10, desc[UR50][R10.64] ;  /* 0x000000320a0a7981 */ /* 0x000f62000c1e1b00 */
[----:B------:R-:W-:Y:S02]  /*9460*/  IMAD.U32 R8, RZ, RZ, UR4 ;  /* 0x00000004ff087e24 */ /* 0x000fe4000f8e00ff */
[----:B------:R-:W-:Y:S01]  /*9470*/  IMAD.U32 R9, RZ, RZ, UR5 ;  /* 0x00000005ff097e24 */ /* 0x000fe2000f8e00ff */
[----:B------:R-:W-:Y:S01]  /*9480*/  IADD3 R22, P0, R14, UR6, RZ ;  /* 0x000000060e167c10 */ /* 0x000fe2000ff1e0ff */
[----:B------:R-:W-:Y:S01]  /*9490*/  ULDC.64 UR4, c[0x0][0x798] ;  /* 0x0001e60000047ab9 */ /* 0x000fe20000000a00 */
[----:B-1----:R-:W1:Y:S03]  /*94a0*/  LDC R27, c[0x0][0x7c8] ;  /* 0x0001f200ff1b7b82 */ /* 0x002e660000000800 */
[----:B------:R-:W5:Y:S01]  /*94b0*/  LDG.E.64 R8, desc[UR50][R8.64+0x8] ;  /* 0x0000083208087981 */ /* 0x000f62000c1e1b00 */
[----:B------:R-:W-:Y:S01]  /*94c0*/  IADD3.X R23, R4, UR7, RZ, P0, !PT ;  /* 0x0000000704177c10 */ /* 0x000fe200087fe4ff */
[----:B------:R-:W-:-:S05]  /*94d0*/  ULDC.64 UR6, c[0x0][0x7a8] ;  /* 0x0001ea0000067ab9 */ /* 0x000fca0000000a00 */
[----:B------:R-:W5:Y:S01]  /*94e0*/  LDG.E.64 R22, desc[UR50][R22.64] ;  /* 0x0000003216167981 */ /* 0x000f62000c1e1b00 */
[C---:B------:R-:W-:Y:S02]  /*94f0*/  IADD3 R20, P0, R14.reuse, UR4, RZ ;  /* 0x000000040e147c10 */ /* 0x040fe4000ff1e0ff */
[----:B------:R-:W-:Y:S02]  /*9500*/  IADD3 R14, P1, R14, UR6, RZ ;  /* 0x000000060e0e7c10 */ /* 0x000fe4000ff3e0ff */
[C---:B------:R-:W-:Y:S02]  /*9510*/  IADD3.X R21, R4.reuse, UR5, RZ, P0, !PT ;  /* 0x0000000504157c10 */ /* 0x040fe400087fe4ff */
[----:B------:R-:W-:-:S04]  /*9520*/  IADD3.X R15, R4, UR7, RZ, P1, !PT ;  /* 0x00000007040f7c10 */ /* 0x000fc80008ffe4ff */
[----:B------:R-:W5:Y:S04]  /*9530*/  LDG.E.64 R20, desc[UR50][R20.64] ;  /* 0x0000003214147981 */ /* 0x000f68000c1e1b00 */
[----:B------:R-:W5:Y:S01]  /*9540*/  LDG.E.64 R14, desc[UR50][R14.64] ;  /* 0x000000320e0e7981 */ /* 0x000f62000c1e1b00 */
[----:B-1----:R-:W-:-:S04]  /*9550*/  IABS R28, R27 ;  /* 0x0000001b001c7213 */ /* 0x002fc80000000000 */
[----:B------:R-:W1:Y:S01]  /*9560*/  I2F.RP R30, R28 ;  /* 0x0000001c001e7306 */ /* 0x000e620000209400 */
[----:B------:R-:W-:Y:S02]  /*9570*/  UMOV UR4, 0x400 ;  /* 0x0000040000047882 */ /* 0x000fe40000000000 */
[----:B------:R-:W-:Y:S01]  /*9580*/  ULEA UR4, UR61, UR4, 0x18 ;  /* 0x000000043d047291 */ /* 0x000fe2000f8ec03f */
[----:B------:R-:W-:-:S08]  /*9590*/  VIADD R5, R3, 0xffffffff ;  /* 0xffffffff03057836 */ /* 0x000fd00000000000 */
[----:B------:R-:W-:Y:S01]  /*95a0*/  LDS R3, [UR4+0x36f1c] ;  /* 0x036f1c04ff037984 */ /* 0x000fe20008000800 */
[----:B-1----:R-:W1:Y:S03]  /*95b0*/  MUFU.RCP R30, R30 ;  /* 0x0000001e001e7308 */ /* 0x002e660000001000 */
[----:B------:R-:W-:Y:S01]  /*95c0*/  LDS R37, [UR4+0x36f9c] ;  /* 0x036f9c04ff257984 */ /* 0x000fe20008000800 */
[----:B-1----:R-:W-:-:S03]  /*95d0*/  VIADD R25, R30, 0xffffffe ;  /* 0x0ffffffe1e197836 */ /* 0x002fc60000000000 */
[----:B------:R-:W1:Y:S03]  /*95e0*/  LDS R30, [UR4+0x36e9c] ;  /* 0x036e9c04ff1e7984 */ /* 0x000e660008000800 */
[----:B------:R-:W1:Y:S01]  /*95f0*/  F2I.FTZ.U32.TRUNC.NTZ R25, R25 ;  /* 0x0000001900197305 */ /* 0x000e62000021f000 */
[----:B------:R-:W-:Y:S01]  /*9600*/  VIADD R4, R32, 0xffffffff ;  /* 0xffffffff20047836 */ /* 0x000fe20000000000 */
[----:B------:R-:W-:-:S05]  /*9610*/  CS2R R6, SRZ ;  /* 0x0000000000067805 */ /* 0x000fca000001ff00 */
[----:B------:R1:W-:Y:S02]  /*9620*/  STS.128 [UR4+0x36f20], R4 ;  /* 0x036f2004ff007988 */ /* 0x0003e40008000c04 */
[----:B-1----:R-:W-:-:S04]  /*9630*/  IMAD.MOV R31, RZ, RZ, -R25 ;  /* 0x000000ffff1f7224 */ /* 0x002fc800078e0a19 */
[----:B------:R-:W-:Y:S02]  /*9640*/  IMAD R31, R31, R28, RZ ;  /* 0x0000001c1f1f7224 */ /* 0x000fe400078e02ff */
[----:B------:R-:W-:Y:S01]  /*9650*/  IMAD.MOV.U32 R4, RZ, RZ, 0x1ff ;  /* 0x000001ffff047424 */ /* 0x000fe200078e00ff */
[----:B------:R-:W-:-:S05]  /*9660*/  LOP3.LUT R30, R30, 0xf, RZ, 0xb8, !PT ;  /* 0x0000000f1e1e7812 */ /* 0x000fca00078eb8ff */
[----:B------:R-:W-:Y:S01]  /*9670*/  STS [UR4+0x36e9c], R30 ;  /* 0x036e9c1eff007988 */ /* 0x000fe20008000804 */
[----:B------:R-:W-:Y:S02]  /*9680*/  UIADD3 UR5, UR4, 0x36e80, URZ ;  /* 0x00036e8004057890 */ /* 0x000fe4000fffe03f */
[----:B------:R-:W-:Y:S02]  /*9690*/  UIADD3 UR6, UR4, 0x36f00, URZ ;  /* 0x00036f0004067890 */ /* 0x000fe4000fffe03f */
[----:B------:R-:W-:Y:S01]  /*96a0*/  UIADD3 UR7, UR4, 0x36f80, URZ ;  /* 0x00036f8004077890 */ /* 0x000fe2000fffe03f */
[----:B--2---:R-:W-:Y:S02]  /*96b0*/  VIADD R6, R24, 0xffffffff ;  /* 0xffffffff18067836 */ /* 0x004fe40000000000 */
[----:B------:R-:W-:Y:S02]  /*96c0*/  IMAD.MOV.U32 R24, RZ, RZ, RZ ;  /* 0x000000ffff187224 */ /* 0x000fe400078e00ff */
[----:B---3--:R-:W-:Y:S01]  /*96d0*/  VIADD R5, R29, 0xffffffff ;  /* 0xffffffff1d057836 */ /* 0x008fe20000000000 */
[----:B----4-:R-:W-:Y:S01]  /*96e0*/  LOP3.LUT R29, R13, 0x1fffffff, RZ, 0xc0, !PT ;  /* 0x1fffffff0d1d7812 */ /* 0x010fe200078ec0ff */
[----:B------:R-:W-:-:S03]  /*96f0*/  IMAD.HI.U32 R31, R25, R31, R24 ;  /* 0x0000001f191f7227 */ /* 0x000fc600078e0018 */
[----:B------:R-:W-:-:S04]  /*9700*/  SHF.R.U32.HI R24, RZ, 0x4, R29 ;  /* 0x00000004ff187819 */ /* 0x000fc8000001161d */
[----:B------:R-:W-:Y:S02]  /*9710*/  LOP3.LUT R13, R3, 0xf, R24, 0xb8, !PT ;  /* 0x0000000f030d7812 */ /* 0x000fe400078eb818 */
[----:B-----5:R-:W-:Y:S01]  /*9720*/  SHF.L.U64.HI R3, R10, 0x3, R11 ;  /* 0x000000030a037819 */ /* 0x020fe2000001020b */
[----:B------:R1:W-:Y:S03]  /*9730*/  STS.128 [UR4+0x36ea0], R4 ;  /* 0x036ea004ff007988 */ /* 0x0003e60008000c04 */
[----:B------:R-:W-:Y:S01]  /*9740*/  LOP3.LUT R3, R3, 0x1fffffff, RZ, 0xc0, !PT ;  /* 0x1fffffff03037812 */ /* 0x000fe200078ec0ff */
[----:B------:R2:W-:Y:S04]  /*9750*/  STS [UR4+0x36f1c], R13 ;  /* 0x036f1c0dff007988 */ /* 0x0005e80008000804 */
[----:B------:R-:W3:Y:S04]  /*9760*/  LDS R6, [UR4+0x36e9c] ;  /* 0x036e9c04ff067984 */ /* 0x000ee80008000800 */
[----:B------:R-:W4:Y:S01]  /*9770*/  LDS R5, [UR4+0x36f1c] ;  /* 0x036f1c04ff057984 */ /* 0x000f220008000800 */
[----:B-1----:R-:W-:-:S04]  /*9780*/  SHF.R.U32.HI R4, RZ, 0x4, R3 ;  /* 0x00000004ff047819 */ /* 0x002fc80000011603 */
[----:B------:R-:W-:-:S05]  /*9790*/  LOP3.LUT R37, R37, 0xf, R4, 0xb8, !PT ;  /* 0x0000000f25257812 */ /* 0x000fca00078eb804 */
[----:B------:R-:W-:Y:S04]  /*97a0*/  STS [UR4+0x36f9c], R37 ;  /* 0x036f9c25ff007988 */ /* 0x000fe80008000804 */
[----:B------:R-:W1:Y:S01]  /*97b0*/  LDS R4, [UR4+0x36f9c] ;  /* 0x036f9c04ff047984 */ /* 0x000e620008000800 */
[----:B------:R-:W-:Y:S02]  /*97c0*/  SHF.R.S32.HI R25, RZ, 0x1f, R26 ;  /* 0x0000001fff197819 */ /* 0x000fe4000001141a */
[----:B------:R-:W-:Y:S02]  /*97d0*/  SHF.L.U64.HI R9, R8, 0x3, R9 ;  /* 0x0000000308097819 */ /* 0x000fe40000010209 */
[----:B------:R-:W-:Y:S02]  /*97e0*/  SHF.R.U32.HI R24, RZ, 0x1, R25 ;  /* 0x00000001ff187819 */ /* 0x000fe40000011619 */
[----:B------:R-:W-:-:S02]  /*97f0*/  LOP3.LUT R9, R9, 0x1fffffff, RZ, 0xc0, !PT ;  /* 0x1fffffff09097812 */ /* 0x000fc400078ec0ff */
[----:B------:R-:W-:Y:S02]  /*9800*/  LOP3.LUT R24, R24, 0x1fffffff, RZ, 0xc0, !PT ;  /* 0x1fffffff18187812 */ /* 0x000fe400078ec0ff */
[----:B--2---:R-:W-:Y:S02]  /*9810*/  SHF.R.U32.HI R13, RZ, 0x4, R9 ;  /* 0x00000004ff0d7819 */ /* 0x004fe40000011609 */
[----:B------:R-:W-:-:S03]  /*9820*/  SHF.R.U32.HI R7, RZ, 0x4, R24 ;  /* 0x00000004ff077819 */ /* 0x000fc60000011618 */
[----:B------:R-:W-:Y:S02]  /*9830*/  IMAD.SHL.U32 R13, R13, 0x10, RZ ;  /* 0x000000100d0d7824 */ /* 0x000fe400078e00ff */
[----:B------:R-:W-:-:S05]  /*9840*/  IMAD.SHL.U32 R7, R7, 0x10, RZ ;  /* 0x0000001007077824 */ /* 0x000fca00078e00ff */
[----:B---3--:R-:W-:Y:S02]  /*9850*/  LOP3.LUT R7, R6, 0xf0, R7, 0xb8, !PT ;  /* 0x000000f006077812 */ /* 0x008fe400078eb807 */
[----:B----4-:R-:W-:-:S03]  /*9860*/  LOP3.LUT R5, R5, 0xf0, RZ, 0xb8, !PT ;  /* 0x000000f005057812 */ /* 0x010fc600078eb8ff */
[----:B------:R-:W-:Y:S04]  /*9870*/  STS [UR4+0x36e9c], R7 ;  /* 0x036e9c07ff007988 */ /* 0x000fe80008000804 */
[----:B------:R-:W-:Y:S04]  /*9880*/  STS [UR4+0x36f1c], R5 ;  /* 0x036f1c05ff007988 */ /* 0x000fe80008000804 */
[----:B------:R-:W2:Y:S01]  /*9890*/  LDS R7, [UR4+0x36e9c] ;  /* 0x036e9c04ff077984 */ /* 0x000ea20008000800 */
[----:B-1----:R-:W-:-:S03]  /*98a0*/  LOP3.LUT R4, R4, 0xf0, R13, 0xb8, !PT ;  /* 0x000000f004047812 */ /* 0x002fc600078eb80d */
[----:B------:R-:W1:Y:S04]  /*98b0*/  LDS R5, [UR4+0x36f1c] ;  /* 0x036f1c04ff057984 */ /* 0x000e680008000800 */
[----:B------:R-:W-:Y:S04]  /*98c0*/  STS [UR4+0x36f9c], R4 ;  /* 0x036f9c04ff007988 */ /* 0x000fe80008000804 */
[----:B------:R-:W3:Y:S04]  /*98d0*/  LDS R13, [UR4+0x36f9c] ;  /* 0x036f9c04ff0d7984 */ /* 0x000ee80008000800 */
[----:B------:R4:W-:Y:S02]  /*98e0*/  STS.64 [UR4+0x36e80], R22 ;  /* 0x036e8016ff007988 */ /* 0x0009e40008000a04 */
[----:B----4-:R-:W-:-:S04]  /*98f0*/  IADD3 R22, R32, -0x1, R27 ;  /* 0xffffffff20167810 */ /* 0x010fc80007ffe01b */
[----:B------:R-:W-:-:S05]  /*9900*/  IABS R6, R22 ;  /* 0x0000001600067213 */ /* 0x000fca0000000000 */
[----:B------:R-:W-:-:S04]  /*9910*/  IMAD.HI.U32 R11, R31, R6, RZ ;  /* 0x000000061f0b7227 */ /* 0x000fc800078e00ff */
[----:B------:R-:W-:Y:S01]  /*9920*/  IMAD.MOV R23, RZ, RZ, -R11 ;  /* 0x000000ffff177224 */ /* 0x000fe200078e0a0b */
[----:B------:R-:W-:Y:S01]  /*9930*/  SHF.R.U64 R29, R12, 0x4, R29 ;  /* 0x000000040c1d7819 */ /* 0x000fe2000000121d */
[----:B------:R-:W-:Y:S02]  /*9940*/  IMAD.U32 R4, RZ, RZ, UR6 ;  /* 0x00000006ff047e24 */ /* 0x000fe4000f8e00ff */
[----:B------:R-:W-:Y:S02]  /*9950*/  IMAD R23, R28, R23, R6 ;  /* 0x000000171c177224 */ /* 0x000fe400078e0206 */
[----:B------:R-:W-:Y:S02]  /*9960*/  IMAD.U32 R6, RZ, RZ, UR5 ;  /* 0x00000005ff067e24 */ /* 0x000fe4000f8e00ff */
[----:B------:R-:W-:Y:S01]  /*9970*/  IMAD.U32 R12, RZ, RZ, UR7 ;  /* 0x00000007ff0c7e24 */ /* 0x000fe2000f8e00ff */
[----:B--2---:R-:W-:Y:S02]  /*9980*/  LOP3.LUT R7, R7, 0xf00, RZ, 0xb8, !PT ;  /* 0x00000f0007077812 */ /* 0x004fe400078eb8ff */
[----:B------:R-:W-:-:S02]  /*9990*/  SHF.R.U64 R6, R6, 0x4, RZ ;  /* 0x0000000406067819 */ /* 0x000fc400000012ff */
[----:B------:R-:W-:Y:S02]  /*99a0*/  SHF.R.U64 R4, R4, 0x4, RZ ;  /* 0x0000000404047819 */ /* 0x000fe400000012ff */
[----:B-1----:R-:W-:Y:S02]  /*99b0*/  LOP3.LUT R5, R5, 0xf00, RZ, 0xb8, !PT ;  /* 0x00000f0005057812 */ /* 0x002fe400078eb8ff */
[----:B------:R-:W-:Y:S02]  /*99c0*/  SHF.R.U64 R12, R12, 0x4, RZ ;  /* 0x000000040c0c7819 */ /* 0x000fe400000012ff */
[----:B---3--:R-:W-:Y:S01]  /*99d0*/  LOP3.LUT R13, R13, 0xf00, RZ, 0xb8, !PT ;  /* 0x00000f000d0d7812 */ /* 0x008fe200078eb8ff */
[----:B------:R-:W-:Y:S01]  /*99e0*/  STS.64 [UR4+0x36f00], R20 ;  /* 0x036f0014ff007988 */ /* 0x000fe20008000a04 */
[----:B------:R-:W-:-:S03]  /*99f0*/  ISETP.GT.U32.AND P1, PT, R28, R23, PT ;  /* 0x000000171c00720c */ /* 0x000fc60003f24070 */
[----:B------:R-:W-:Y:S04]  /*9a00*/  STS.64 [UR4+0x36f80], R14 ;  /* 0x036f800eff007988 */ /* 0x000fe80008000a04 */
[----:B------:R-:W-:Y:S04]  /*9a10*/  STS.64 [UR4+0x36e98], R6 ;  /* 0x036e9806ff007988 */ /* 0x000fe80008000a04 */
[----:B------:R-:W-:Y:S04]  /*9a20*/  STS.64 [UR4+0x36f18], R4 ;  /* 0x036f1804ff007988 */ /* 0x000fe80008000a04 */
[----:B------:R-:W-:Y:S04]  /*9a30*/  STS.64 [UR4+0x36f98], R12 ;  /* 0x036f980cff007988 */ /* 0x000fe80008000a04 */
[----:B------:R-:W1:Y:S04]  /*9a40*/  LDS R20, [UR4+0x36e9c] ;  /* 0x036e9c04ff147984 */ /* 0x000e680008000800 */
[----:B------:R-:W2:Y:S04]  /*9a50*/  LDS R15, [UR4+0x36f1c] ;  /* 0x036f1c04ff0f7984 */ /* 0x000ea80008000800 */
[----:B------:R-:W3:Y:S01]  /*9a60*/  LDS R14, [UR4+0x36f9c] ;  /* 0x036f9c04ff0e7984 */ /* 0x000ee20008000800 */
[----:B------:R-:W-:Y:S01]  /*9a70*/  @!P1 IMAD.IADD R23, R23, 0x1, -R28 ;  /* 0x0000000117179824 */ /* 0x000fe200078e0a1c */
[----:B------:R-:W-:-:S04]  /*9a80*/  LOP3.LUT R22, R22, R27, RZ, 0x3c, !PT ;  /* 0x0000001b16167212 */ /* 0x000fc800078e3cff */
[----:B------:R-:W-:Y:S01]  /*9a90*/  ISETP.GE.U32.AND P0, PT, R23, R28, PT ;  /* 0x0000001c1700720c */ /* 0x000fe20003f06070 */
[----:B------:R-:W-:Y:S01]  /*9aa0*/  @!P1 VIADD R11, R11, 0x1 ;  /* 0x000000010b0b9836 */ /* 0x000fe20000000000 */
[----:B------:R-:W-:Y:S02]  /*9ab0*/  ISETP.GE.AND P2, PT, R22, RZ, PT ;  /* 0x000000ff1600720c */ /* 0x000fe40003f46270 */
[----:B------:R-:W-:Y:S01]  /*9ac0*/  ISETP.NE.AND P1, PT, R27, RZ, PT ;  /* 0x000000ff1b00720c */ /* 0x000fe20003f25270 */
[----:B------:R-:W-:Y:S02]  /*9ad0*/  IMAD.SHL.U32 R10, R10, 0x8, RZ ;  /* 0x000000080a0a7824 */ /* 0x000fe400078e00ff */
[----:B------:R-:W-:Y:S01]  /*9ae0*/  IMAD.SHL.U32 R8, R8, 0x8, RZ ;  /* 0x0000000808087824 */ /* 0x000fe200078e00ff */
[----:B------:R-:W-:Y:S05]  /*9af0*/  STS [UR4+0x36f10], R4 ;  /* 0x036f1004ff007988 */ /* 0x000fea0008000804 */
[----:B------:R-:W-:Y:S01]  /*9b00*/  @P0 VIADD R11, R11, 0x1 ;  /* 0x000000010b0b0836 */ /* 0x000fe20000000000 */
[----:B------:R4:W-:Y:S01]  /*9b10*/  STS [UR4+0x36f14], R4 ;  /* 0x036f1404ff007988 */ /* 0x0009e20008000804 */
[----:B------:R-:W-:-:S02]  /*9b20*/  SHF.R.U64 R25, R26, 0x1, R25 ;  /* 0x000000011a197819 */ /* 0x000fc40000001219 */
[----:B------:R-:W-:Y:S01]  /*9b30*/  @!P2 IMAD.MOV R11, RZ, RZ, -R11 ;  /* 0x000000ffff0ba224 */ /* 0x000fe200078e0a0b */
[----:B------:R-:W-:Y:S02]  /*9b40*/  @!P1 LOP3.LUT R11, RZ, R27, RZ, 0x33, !PT ;  /* 0x0000001bff0b9212 */ /* 0x000fe400078e33ff */
[----:B------:R-:W-:Y:S01]  /*9b50*/  LOP3.LUT R10, R10, 0xfffffff8, RZ, 0xc0, !PT ;  /* 0xfffffff80a0a7812 */ /* 0x000fe200078ec0ff */
[----:B----4-:R-:W-:Y:S01]  /*9b60*/  VIADD R4, R0, 0xffffffff ;  /* 0xffffffff00047836 */ /* 0x010fe20000000000 */
[----:B------:R-:W-:Y:S01]  /*9b70*/  LOP3.LUT R0, R8, 0xfffffff8, RZ, 0xc0, !PT ;  /* 0xfffffff808007812 */ /* 0x000fe200078ec0ff */
[----:B------:R4:W-:Y:S01]  /*9b80*/  STS [UR4+0x36e94], R6 ;  /* 0x036e9406ff007988 */ /* 0x0009e20008000804 */
[----:B------:R-:W-:Y:S01]  /*9b90*/  SHF.R.U64 R24, R25, 0x4, R24 ;  /* 0x0000000419187819 */ /* 0x000fe20000001218 */
[----:B------:R-:W-:Y:S01]  /*9ba0*/  IMAD.MOV.U32 R13, RZ, RZ, 0x10 ;  /* 0x00000010ff0d7424 */ /* 0x000fe200078e00ff */
[----:B------:R-:W-:Y:S01]  /*9bb0*/  SHF.R.U64 R3, R10, 0x4, R3 ;  /* 0x000000040a037819 */ /* 0x000fe20000001203 */
[----:B------:R-:W-:Y:S01]  /*9bc0*/  VIADD R5, R11, 0xffffffff ;  /* 0xffffffff0b057836 */ /* 0x000fe20000000000 */
[----:B------:R-:W-:-:S02]  /*9bd0*/  SHF.R.U64 R9, R0, 0x4, R9 ;  /* 0x0000000400097819 */ /* 0x000fc40000001209 */
[----:B-1----:R-:W-:Y:S02]  /*9be0*/  LOP3.LUT R20, R20, 0xf000, RZ, 0xb8, !PT ;  /* 0x0000f00014147812 */ /* 0x002fe400078eb8ff */
[----:B----4-:R-:W-:Y:S02]  /*9bf0*/  CS2R R6, SRZ ;  /* 0x0000000000067805 */ /* 0x010fe4000001ff00 */
[----:B--2---:R-:W-:Y:S02]  /*9c00*/  LOP3.LUT R15, R15, 0xf000, RZ, 0xb8, !PT ;  /* 0x0000f0000f0f7812 */ /* 0x004fe400078eb8ff */
[----:B---3--:R-:W-:Y:S01]  /*9c10*/  LOP3.LUT R14, R14, 0xf000, RZ, 0xb8, !PT ;  /* 0x0000f0000e0e7812 */ /* 0x008fe200078eb8ff */
        /* <DEDUP_REMOVED lines=9> */
[----:B------:R2:W-:Y:S04]  /*9cb0*/  STS [UR4+0x36f9c], R14 ;  /* 0x036f9c0eff007988 */ /* 0x0005e80008000804 */
[----:B------:R-:W-:Y:S04]  /*9cc0*/  STS [UR4+0x36eb0], RZ ;  /* 0x036eb0ffff007988 */ /* 0x000fe80008000804 */
[----:B------:R-:W-:Y:S04]  /*9cd0*/  STS [UR4+0x36f30], RZ ;  /* 0x036f30ffff007988 */ /* 0x000fe80008000804 */
[----:B--2---:R-:W-:Y:S01]  /*9ce0*/  STS [UR4+0x36fb0], RZ ;  /* 0x036fb0ffff007988 */ /* 0x004fe20008000804 */
.L_x_487:
[----:B------:R-:W-:Y:S05]  /*9cf0*/  BSYNC B0 ;  /* 0x0000000000007941 */ /* 0x000fea0003800000 */
.L_x_486:
[----:B------:R-:W-:Y:S01]  /*9d00*/  ELECT P0, URZ, PT ;  /* 0x00000000003f782f */ /* 0x000fe20003800000 */
[----:B------:R-:W-:Y:S01]  /*9d10*/  NOP ;  /* 0x0000000000007918 */ /* 0x000fe20000000000 */
[----:B------:R-:W-:Y:S11]  /*9d20*/  BSSY B0, `(.L_x_488) ;  /* 0x0000004000007945 */ /* 0x000ff60003800000 */
[----:B------:R-:W-:Y:S05]  /*9d30*/  @!P0 BRA `(.L_x_489) ;  /* 0x0000000000088947 */ /* 0x000fea0003800000 */
[----:B------:R0:W-:Y:S01]  /*9d40*/  UTMACMDFLUSH ;  /* 0x00000000000079b7 */ /* 0x0001e20000000000 */
[----:B------:R-:W-:-:S04]  /*9d50*/  DEPBAR.LE SB0, 0x0 ;  /* 0x000080000000791a */ /* 0x000fc80000000000 */
.L_x_489:
[----:B------:R-:W-:Y:S05]  /*9d60*/  BSYNC B0 ;  /* 0x0000000000007941 */ /* 0x000fea0003800000 */
.L_x_488:
[----:B------:R-:W-:Y:S01]  /*9d70*/  UMOV UR44, 0x400 ;  /* 0x00000400002c7882 */ /* 0x000fe20000000000 */
[----:B------:R-:W-:Y:S01]  /*9d80*/  S2UR UR5, SR_CTAID.X ;  /* 0x00000000000579c3 */ /* 0x000fe20000002500 */
[----:B------:R-:W-:Y:S01]  /*9d90*/  ULEA UR44, UR61, UR44, 0x18 ;  /* 0x0000002c3d2c7291 */ /* 0x000fe2000f8ec03f */
[----:B-1----:R-:W-:Y:S01]  /*9da0*/  IMAD.SHL.U32 R34, R34, 0x4, RZ ;  /* 0x0000000422227824 */ /* 0x002fe200078e00ff */
[----:B------:R-:W-:Y:S01]  /*9db0*/  ULDC UR4, c[0x0][0xc] ;  /* 0x0000030000047ab9 */ /* 0x000fe20000000800 */
[----:B------:R-:W-:Y:S01]  /*9dc0*/  ULDC.64 UR40, c[0x0][0x780] ;  /* 0x0001e00000287ab9 */ /* 0x000fe20000000a00 */
[----:B------:R-:W-:Y:S01]  /*9dd0*/  UIADD3 UR43, UR44, 0x36e80, URZ ;  /* 0x00036e802c2b7890 */ /* 0x000fe2000fffe03f */
[----:B------:R-:W-:Y:S01]  /*9de0*/  R2UR UR7, R36 ;  /* 0x00000000240772ca */ /* 0x000fe200000e0000 */
[----:B------:R-:W-:Y:S01]  /*9df0*/  ULDC UR38, c[0x0][0xb04] ;  /* 0x0002c10000267ab9 */ /* 0x000fe20000000800 */
[----:B------:R-:W1:Y:S01]  /*9e00*/  S2UR UR6, SR_CTAID.Y ;  /* 0x00000000000679c3 */ /* 0x000e620000002600 */
[----:B------:R-:W-:-:S02]  /*9e10*/  LOP3.LUT P3, RZ, R19, 0x7f, RZ, 0xc0, !PT ;  /* 0x0000007f13ff7812 */ /* 0x000fc4000786c0ff */
[----:B------:R-:W-:Y:S01]  /*9e20*/  LOP3.LUT R33, R33, 0xfffffffd, RZ, 0xc0, !PT ;  /* 0xfffffffd21217812 */ /* 0x000fe200078ec0ff */
[----:B----4-:R-:W-:Y:S01]  /*9e30*/  IMAD.MOV.U32 R26, RZ, RZ, 0x1 ;  /* 0x00000001ff1a7424 */ /* 0x010fe200078e00ff */
[----:B------:R-:W-:Y:S01]  /*9e40*/  CS2R R22, SRZ ;  /* 0x0000000000167805 */ /* 0x000fe2000001ff00 */
[----:B------:R-:W2:Y:S01]  /*9e50*/  LDS R3, [R34+UR43] ;  /* 0x0000002b22037984 */ /* 0x000ea20008000800 */
[----:B------:R-:W-:Y:S01]  /*9e60*/  IMAD.MOV.U32 R0, RZ, RZ, 0x1 ;  /* 0x00000001ff007424 */ /* 0x000fe200078e00ff */
[----:B------:R-:W-:Y:S02]  /*9e70*/  ULOP3.LUT UR42, UR45, 0x2, URZ, 0xfc, !UPT ;  /* 0x000000022d2a7892 */ /* 0x000fe4000f8efc3f */
[----:B------:R-:W3:Y:S01]  /*9e80*/  LDS R11, [R34+UR43+0x80] ;  /* 0x0000802b220b7984 */ /* 0x000ee20008000800 */
[----:B------:R-:W-:Y:S01]  /*9e90*/  IMAD.MOV.U32 R25, RZ, RZ, RZ ;  /* 0x000000ffff197224 */ /* 0x000fe200078e00ff */
[----:B------:R-:W-:Y:S02]  /*9ea0*/  ULDC UR46, c[0x0][0x7cc] ;  /* 0x0001f300002e7ab9 */ /* 0x000fe40000000800 */
[----:B------:R-:W4:Y:S01]  /*9eb0*/  LDS R13, [R34+UR43+0x100] ;  /* 0x0001002b220d7984 */ /* 0x000f220008000800 */
[----:B-1----:R-:W-:-:S04]  /*9ec0*/  UIMAD UR4, UR6, UR4, UR5 ;  /* 0x00000004060472a4 */ /* 0x002fc8000f8e0205 */
[----:B------:R-:W-:Y:S02]  /*9ed0*/  UIMAD.WIDE UR36, UR4, 0x80, UR40 ;  /* 0x00000080042478a5 */ /* 0x000fe4000f8e0228 */
[----:B------:R-:W-:Y:S02]  /*9ee0*/  ULEA UR4, UR38, UR4, 0x1 ;  /* 0x0000000426047291 */ /* 0x000fe4000f8e083f */
[----:B------:R-:W-:Y:S02]  /*9ef0*/  UIMAD.WIDE UR38, UR38, 0x80, UR36 ;  /* 0x00000080262678a5 */ /* 0x000fe4000f8e0224 */
[----:B------:R-:W-:Y:S01]  /*9f00*/  UIMAD.WIDE UR40, UR4, 0x80, UR40 ;  /* 0x00000080042878a5 */ /* 0x000fe2000f8e0228 */
[----:B------:R-:W-:-:S03]  /*9f10*/  IADD3 R8, P0, R34, UR36, RZ ;  /* 0x0000002422087c10 */ /* 0x000fc6000ff1e0ff */
[C---:B------:R-:W-:Y:S02]  /*9f20*/  IADD3 R6, P1, R34.reuse, UR38, RZ ;  /* 0x0000002622067c10 */ /* 0x040fe4000ff3e0ff */
[----:B------:R-:W-:Y:S01]  /*9f30*/  IADD3 R4, P2, R34, UR40, RZ ;  /* 0x0000002822047c10 */ /* 0x000fe2000ff5e0ff */
[----:B------:R-:W-:Y:S02]  /*9f40*/  IMAD.X R9, RZ, RZ, UR37, P0 ;  /* 0x00000025ff097e24 */ /* 0x000fe400080e06ff */
[----:B------:R-:W-:Y:S02]  /*9f50*/  IMAD.X R7, RZ, RZ, UR39, P1 ;  /* 0x00000027ff077e24 */ /* 0x000fe400088e06ff */
[----:B------:R-:W-:Y:S01]  /*9f60*/  IMAD.X R5, RZ, RZ, UR41, P2 ;  /* 0x00000029ff057e24 */ /* 0x000fe200090e06ff */
[----:B--2---:R1:W5:Y:S04]  /*9f70*/  ATOMG.E.EXCH.STRONG.GPU PT, RZ, [R8], R3 ;  /* 0x0000000308ff73a8 */ /* 0x00436800041ee100 */
[----:B---3--:R1:W5:Y:S04]  /*9f80*/  ATOMG.E.EXCH.STRONG.GPU PT, RZ, [R6], R11 ;  /* 0x0000000b06ff73a8 */ /* 0x00836800041ee100 */
[----:B----4-:R1:W5:Y:S01]  /*9f90*/  ATOMG.E.EXCH.STRONG.GPU PT, RZ, [R4], R13 ;  /* 0x0000000d04ff73a8 */ /* 0x01036200041ee100 */
[----:B------:R-:W-:Y:S01]  /*9fa0*/  ISETP.EQ.OR P0, PT, R35, RZ, P3 ;  /* 0x000000ff2300720c */ /* 0x000fe20001f02670 */
[----:B------:R-:W-:Y:S01]  /*9fb0*/  BSSY B6, `(.L_x_490) ;  /* 0x0000186000067945 */ /* 0x000fe20003800000 */
[----:B------:R-:W-:Y:S01]  /*9fc0*/  @P3 LOP3.LUT R33, R33, 0x2, RZ, 0xfc, !PT ;  /* 0x0000000221213812 */ /* 0x000fe200078efcff */
[----:B------:R-:W-:Y:S01]  /*9fd0*/  IMAD.MOV.U32 R24, RZ, RZ, 0x1 ;  /* 0x00000001ff187424 */ /* 0x000fe200078e00ff */
[----:B------:R-:W-:-:S02]  /*9fe0*/  ULOP3.LUT UR49, UR7, 0x1, URZ, 0xfc, !UPT ;  /* 0x0000000107317892 */ /* 0x000fc4000f8efc3f */
[----:B------:R-:W-:Y:S01]  /*9ff0*/  LOP3.LUT R33, R33, 0xfffffffe, RZ, 0xc0, !PT ;  /* 0xfffffffe21217812 */ /* 0x000fe200078ec0ff */
[----:B------:R-:W-:Y:S02]  /*a000*/  UIADD3 UR48, UR44, 0x36f00, URZ ;  /* 0x00036f002c307890 */ /* 0x000fe4000fffe03f */
[----:B------:R-:W-:-:S04]  /*a010*/  UIADD3 UR47, UR44, 0x36f80, URZ ;  /* 0x00036f802c2f7890 */ /* 0x000fc8000fffe03f */
[----:B-1----:R-:W-:-:S08]  /*a020*/  @P0 LOP3.LUT R33, R33, 0x1, RZ, 0xfc, !PT ;  /* 0x0000000121210812 */ /* 0x002fd000078efcff */
.L_x_515:
[----:B------:R-:W-:Y:S01]  /*a030*/  LOP3.LUT P0, RZ, R0, 0xff, RZ, 0xc0, !PT ;  /* 0x000000ff00ff7812 */ /* 0x000fe2000780c0ff */
[----:B------:R-:W-:Y:S05]  /*a040*/  YIELD ;  /* 0x0000000000007946 */ /* 0x000fea0003800000 */
[----:B------:R-:W-:Y:S07]  /*a050*/  BSSY B0, `(.L_x_491) ;  /* 0x0000009000007945 */ /* 0x000fee0003800000 */
[----:B--2--5:R-:W-:Y:S05]  /*a060*/  @!P0 BRA `(.L_x_492) ;  /* 0x00000000001c8947 */ /* 0x024fea0003800000 */
[----:B------:R-:W-:-:S04]  /*a070*/  DEPBAR {5,4,3,2,1,0} ;  /* 0x0000003f0000791a */ /* 0x000fc80000000000 */
[----:B------:R1:W-:Y:S01]  /*a080*/  UTMACCTL.IV [UR36] ;  /* 0x00000000240079b9 */ /* 0x0003e20008000000 */
[----:B------:R-:W-:-:S04]  /*a090*/  DEPBAR {5,4,3,2,1,0} ;  /* 0x0000003f0000791a */ /* 0x000fc80000000000 */
[----:B------:R1:W-:Y:S01]  /*a0a0*/  UTMACCTL.IV [UR38] ;  /* 0x00000000260079b9 */ /* 0x0003e20008000000 */
[----:B------:R-:W-:-:S04]  /*a0b0*/  DEPBAR {5,4,3,2,1,0} ;  /* 0x0000003f0000791a */ /* 0x000fc80000000000 */
[----:B------:R1:W-:Y:S02]  /*a0c0*/  UTMACCTL.IV [UR40] ;  /* 0x00000000280079b9 */ /* 0x0003e40008000000 */
[----:B-1----:R-:W-:Y:S01]  /*a0d0*/  NOP ;  /* 0x0000000000007918 */ /* 0x002fe20000000000 */
.L_x_492:
[----:B------:R-:W-:Y:S05]  /*a0e0*/  BSYNC B0 ;  /* 0x0000000000007941 */ /* 0x000fea0003800000 */
.L_x_491:
[----:B------:R-:W-:Y:S01]  /*a0f0*/  UIADD3 UR4, UR44, 0x26000, URZ ;  /* 0x000260002c047890 */ /* 0x000fe2000fffe03f */
[----:B------:R-:W-:-:S03]  /*a100*/  VIADD R0, R32, 0x7f ;  /* 0x0000007f20007836 */ /* 0x000fc60000000000 */
[----:B------:R-:W-:Y:S02]  /*a110*/  ULOP3.LUT UP0, URZ, UR4, 0x3ff, URZ, 0xc0, !UPT ;  /* 0x000003ff043f7892 */ /* 0x000fe4000f80c03f */
[----:B------:R-:W-:-:S04]  /*a120*/  SHF.R.S32.HI R3, RZ, 0x1f, R0 ;  /* 0x0000001fff037819 */ /* 0x000fc80000011400 */
[----:B------:R-:W-:Y:S02]  /*a130*/  PLOP3.LUT P0, PT, PT, PT, UP0, 0x80, 0x0 ;  /* 0x000000000000781c */ /* 0x000fe40003f0f008 */
[----:B------:R-:W-:-:S04]  /*a140*/  LEA.HI R3, R3, R0, RZ, 0x7 ;  /* 0x0000000003037211 */ /* 0x000fc800078f38ff */
[----:B------:R-:W-:-:S07]  /*a150*/  SHF.R.S32.HI R27, RZ, 0x7, R3 ;  /* 0x00000007ff1b7819 */ /* 0x000fce0000011403 */
        /* <DEDUP_REMOVED lines=17> */
.L_x_493:
[----:B------:R-:W-:Y:S01]  /*a270*/  ISETP.GE.AND P0, PT, R32, 0x1, PT ;  /* 0x000000012000780c */ /* 0x000fe20003f06270 */
[----:B------:R-:W-:-:S12]  /*a280*/  BSSY B0, `(.L_x_494) ;  /* 0x0000068000007945 */ /* 0x000fd80003800000 */
[----:B------:R-:W-:Y:S05]  /*a290*/  @!P0 BRA `(.L_x_495) ;  /* 0x0000000400988947 */ /* 0x000fea0003800000 */
[C---:B------:R-:W-:Y:S01]  /*a2a0*/  IMAD.SHL.U32 R12, R16.reuse, 0x80, RZ ;  /* 0x00000080100c7824 */ /* 0x040fe200078e00ff */
[----:B------:R-:W-:Y:S01]  /*a2b0*/  CS2R R8, SRZ ;  /* 0x0000000000087805 */ /* 0x000fe2000001ff00 */
[----:B------:R-:W-:Y:S02]  /*a2c0*/  IMAD.SHL.U32 R17, R17, 0x10, RZ ;  /* 0x0000001011117824 */ /* 0x000fe400078e00ff */
[----:B------:R-:W-:Y:S02]  /*a2d0*/  IMAD.SHL.U32 R16, R16, 0x8, RZ ;  /* 0x0000000810107824 */ /* 0x000fe400078e00ff */
[----:B------:R-:W-:Y:S02]  /*a2e0*/  VIADD R6, R27, 0x1 ;  /* 0x000000011b067836 */ /* 0x000fe40000000000 */
[----:B------:R-:W-:Y:S02]  /*a2f0*/  IMAD.MOV.U32 R0, RZ, RZ, R24 ;  /* 0x000000ffff007224 */ /* 0x000fe400078e0018 */
[----:B------:R-:W-:-:S02]  /*a300*/  IMAD.MOV.U32 R3, RZ, RZ, R22 ;  /* 0x000000ffff037224 */ /* 0x000fc400078e0016 */
[----:B------:R-:W-:-:S07]  /*a310*/  IMAD.MOV.U32 R10, RZ, RZ, RZ ;  /* 0x000000ffff0a7224 */ /* 0x000fce00078e00ff */
.L_x_504:
        /* <DEDUP_REMOVED lines=8> */
.L_x_584:
[----:B------:R-:W-:Y:S05]  /*a3a0*/  BSYNC B1 ;  /* 0x0000000000017941 */ /* 0x000fea0003800000 */
.L_x_496:
[----:B------:R-:W-:Y:S01]  /*a3b0*/  LOP3.LUT P0, RZ, R19, 0x7f, RZ, 0xc0, !PT ;  /* 0x0000007f13ff7812 */ /* 0x000fe2000780c0ff */
[----:B------:R-:W-:-:S04]  /*a3c0*/  UPRMT UR4, UR42, 0x9910, URZ ;  /* 0x000099102a047896 */ /* 0x000fc8000800003f */
[----:B------:R-:W-:-:S08]  /*a3d0*/  UISETP.NE.AND UP0, UPT, UR4, 0x2, UPT ;  /* 0x000000020400788c */ /* 0x000fd0000bf05270 */
[----:B--2---:R2:W-:Y:S01]  /*a3e0*/  @!P0 SYNCS.ARRIVE.TRANS64 RZ, [R7+URZ+0x36c80], R5 ;  /* 0x036c800507ff89a7 */ /* 0x0045e2000800003f */
[----:B------:R-:W-:-:S13]  /*a3f0*/  PLOP3.LUT P0, PT, PT, PT, UP0, 0x80, 0x0 ;  /* 0x000000000000781c */ /* 0x000fda0003f0f008 */
[----:B--2---:R-:W-:Y:S05]  /*a400*/  @P0 BRA `(.L_x_498) ;  /* 0x0000000000040947 */ /* 0x004fea0003800000 */
[----:B------:R-:W-:Y:S01]  /*a410*/  BPT.TRAP 0x1 ;  /* 0x000000040000795c */ /* 0x000fe20000300000 */
.L_x_498:
[----:B------:R-:W-:Y:S01]  /*a420*/  LOP3.LUT P0, RZ, R33, 0x1, RZ, 0xc0, !PT ;  /* 0x0000000121ff7812 */ /* 0x000fe2000780c0ff */
[----:B------:R-:W-:-:S12]  /*a430*/  BSSY B1, `(.L_x_499) ;  /* 0x0000003000017945 */ /* 0x000fd80003800000 */
[----:B------:R-:W-:Y:S05]  /*a440*/  @P0 BRA `(.L_x_500) ;  /* 0x0000000000040947 */ /* 0x000fea0003800000 */
[----:B------:R-:W-:Y:S01]  /*a450*/  BPT.TRAP 0x1 ;  /* 0x000000040000795c */ /* 0x000fe20000300000 */
.L_x_500:
[----:B------:R-:W-:Y:S05]  /*a460*/  BSYNC B1 ;  /* 0x0000000000017941 */ /* 0x000fea0003800000 */
.L_x_499:
        /* <DEDUP_REMOVED lines=11> */
[----:B-1----:R-:W-:Y:S01]  /*a520*/  @P6 LEA R4, R3, UR44, 0xb ;  /* 0x0000002c03046c11 */ /* 0x002fe2000f8e58ff */
[----:B------:R-:W-:Y:S01]  /*a530*/  @P6 VIADD R11, R7, 0x36c80 ;  /* 0x00036c80070b6836 */ /* 0x000fe20000000000 */
[----:B------:R-:W-:Y:S01]  /*a540*/  @P6 LEA R5, R3, UR44, 0xd ;  /* 0x0000002c03056c11 */ /* 0x000fe2000f8e68ff */
[----:B------:R-:W-:Y:S01]  /*a550*/  VOTEU.ANY UP0, P6 ;  /* 0x00000000003f7886 */ /* 0x000fe20003000100 */
[----:B------:R-:W-:Y:S01]  /*a560*/  VOTEU.ANY UP1, P6 ;  /* 0x00000000003f7886 */ /* 0x000fe20003020100 */
[----:B------:R-:W-:Y:S01]  /*a570*/  @P6 VIADD R4, R4, 0x26000 ;  /* 0x0002600004046836 */ /* 0x000fe20000000000 */
[----:B------:R-:W-:-:S02]  /*a580*/  @P6 R2UR UR8, R5 ;  /* 0x00000000050862ca */ /* 0x000fc400000e0000 */
[C---:B------:R-:W-:Y:S01]  /*a590*/  @P6 R2UR UR9, R11.reuse ;  /* 0x000000000b0962ca */ /* 0x040fe200000e0000 */
[----:B------:R-:W-:Y:S01]  /*a5a0*/  @UP0 UMOV UR10, URZ ;  /* 0x0000003f000a0c82 */ /* 0x000fe20008000000 */
[----:B------:R-:W-:Y:S01]  /*a5b0*/  @P6 R2UR UR5, R11 ;  /* 0x000000000b0562ca */ /* 0x000fe200000e0000 */
[----:B------:R-:W-:Y:S01]  /*a5c0*/  VOTEU.ANY UP0, P6 ;  /* 0x00000000003f7886 */ /* 0x000fe20003000100 */
[----:B------:R-:W-:Y:S02]  /*a5d0*/  @P6 R2UR UR4, R4 ;  /* 0x00000000040462ca */ /* 0x000fe400000e0000 */
[----:B------:R-:W-:-:S07]  /*a5e0*/  ELECT P6, URZ, PT ;  /* 0x00000000003f782f */ /* 0x000fce00038c0000 */
[----:B------:R1:W-:Y:S04]  /*a5f0*/  @UP1 UTMALDG.3D [UR8], [UR36], desc[UR14] ;  /* 0x00000e08240015b4 */ /* 0x0003e80008011000 */
[----:B------:R1:W-:Y:S02]  /*a600*/  @UP0 UTMALDG.2D [UR4], [UR38], desc[UR16] ;  /* 0x00001004260005b4 */ /* 0x0003e40008009000 */
[----:B-1----:R-:W-:Y:S01]  /*a610*/  NOP ;  /* 0x0000000000007918 */ /* 0x002fe20000000000 */
.L_x_589:
[----:B------:R-:W-:Y:S04]  /*a620*/  BSSY B1, `(.L_x_502) ;  /* 0x0000022000017945 */ /* 0x000fe80003800000 */
[----:B------:R-:W-:Y:S05]  /*a630*/  @!P6 BRA `(.L_x_503) ;  /* 0x000000000080e947 */ /* 0x000fea0003800000 */
[----:B------:R-:W1:Y:S01]  /*a640*/  I2F.U32.RP R4, UR46 ;  /* 0x0000002e00047d06 */ /* 0x000e620008209000 */
[----:B------:R-:W-:Y:S01]  /*a650*/  R2UR UR10, R10 ;  /* 0x000000000a0a72ca */ /* 0x000fe200000e0000 */
[----:B------:R-:W-:Y:S01]  /*a660*/  UMOV UR4, URZ ;  /* 0x0000003f00047c82 */ /* 0x000fe20008000000 */
[----:B------:R-:W-:Y:S01]  /*a670*/  R2UR UR8, R3 ;  /* 0x00000000030872ca */ /* 0x000fe200000e0000 */
[----:B------:R-:W-:Y:S01]  /*a680*/  UISETP.NE.U32.AND UP2, UPT, UR46, URZ, UPT ;  /* 0x0000003f2e00728c */ /* 0x000fe2000bf45070 */
[----:B------:R-:W-:Y:S01]  /*a690*/  R2UR UR9, R7 ;  /* 0x00000000070972ca */ /* 0x000fe200000e0000 */
[----:B------:R-:W-:Y:S02]  /*a6a0*/  UMOV UR12, URZ ;  /* 0x0000003f000c7c82 */ /* 0x000fe40008000000 */
[----:B-1----:R-:W1:Y:S08]  /*a6b0*/  MUFU.RCP R4, R4 ;  /* 0x0000000400047308 */ /* 0x002e700000001000 */
[----:B------:R-:W-:-:S02]  /*a6c0*/  ULEA UR8, UR8, UR44, 0xa ;  /* 0x0000002c08087291 */ /* 0x000fc4000f8e503f */
        /* <DEDUP_REMOVED lines=23> */
.L_x_503:
[----:B------:R-:W-:Y:S05]  /*a840*/  BSYNC B1 ;  /* 0x0000000000017941 */ /* 0x000fea0003800000 */
.L_x_502:
        /* <DEDUP_REMOVED lines=11> */
.L_x_495:
[----:B------:R-:W-:Y:S05]  /*a900*/  BSYNC B0 ;  /* 0x0000000000007941 */ /* 0x000fea0003800000 */
.L_x_494:
[----:B------:R-:W-:Y:S01]  /*a910*/  LOP3.LUT P1, RZ, R26, 0xff, RZ, 0xc0, !PT ;  /* 0x000000ff1aff7812 */ /* 0x000fe2000782c0ff */
[C---:B------:R-:W-:Y:S02]  /*a920*/  IMAD.IADD R22, R27.reuse, 0x1, R22 ;  /* 0x000000011b167824 */ /* 0x040fe400078e0216 */
[----:B------:R-:W-:Y:S02]  /*a930*/  IMAD.U32 R0, RZ, RZ, UR49 ;  /* 0x00000031ff007e24 */ /* 0x000fe4000f8e00ff */
[C---:B------:R-:W-:Y:S01]  /*a940*/  IMAD.WIDE.U32 R4, R22.reuse, -0x50d79435, RZ ;  /* 0xaf286bcb16047825 */ /* 0x040fe200078e00ff */
[----:B------:R-:W-:Y:S02]  /*a950*/  ISETP.GT.U32.AND P0, PT, R22, 0x12, PT ;  /* 0x000000121600780c */ /* 0x000fe40003f04070 */
        /* <DEDUP_REMOVED lines=13> */
.L_x_505:
[----:B------:R-:W-:Y:S01]  /*aa30*/  LEA R3, R23, UR44, 0x3 ;  /* 0x0000002c17037c11 */ /* 0x000fe2000f8e18ff */
[----:B------:R-:W-:Y:S01]  /*aa40*/  BSSY B0, `(.L_x_506) ;  /* 0x0000005000007945 */ /* 0x000fe20003800000 */
[----:B------:R-:W-:Y:S02]  /*aa50*/  SHF.L.U32 R0, R25, 0x1f, RZ ;  /* 0x0000001f19007819 */ /* 0x000fe400000006ff */
[----:B------:R-:W-:Y:S02]  /*aa60*/  LEA R4, R23, UR44, 0x4 ;  /* 0x0000002c17047c11 */ /* 0x000fe4000f8e20ff */
[----:B------:R-:W1:Y:S02]  /*aa70*/  SYNCS.PHASECHK.TRANS64.TRYWAIT P0, [R3+URZ+0x36c00], R0 ;  /* 0x036c0000030075a7 */ /* 0x000e64000800017f */
[----:B-1----:R-:W-:Y:S05]  /*aa80*/  @!P0 BRA `(.L_x_507) ;  /* 0x0000004000ec8947 */ /* 0x002fea0003800000 */
.L_x_590:
[----:B------:R-:W-:Y:S05]  /*aa90*/  BSYNC B0 ;  /* 0x0000000000007941 */ /* 0x000fea0003800000 */
.L_x_506:
        /* <DEDUP_REMOVED lines=11> */
.L_x_508:
        /* <DEDUP_REMOVED lines=14> */
.L_x_593:
        /* <DEDUP_REMOVED lines=8> */
[----:B------:R-:W3:Y:S01]  /*acb0*/  LDC.64 R4, c[0x0][0x790] ;  /* 0x0001e400ff047b82 */ /* 0x000ee20000000a00 */
[C---:B------:R-:W-:Y:S01]  /*acc0*/  IADD3 R12, P0, R26.reuse, UR4, RZ ;  /* 0x000000041a0c7c10 */ /* 0x040fe2000ff1e0ff */
[----:B------:R-:W4:Y:S01]  /*acd0*/  LDG.E R28, desc[UR50][R20.64+0x4] ;  /* 0x00000432141c7981 */ /* 0x000f22000c1e1900 */
[C---:B------:R-:W-:Y:S02]  /*ace0*/  IADD3 R10, P2, R26.reuse, UR6, RZ ;  /* 0x000000061a0a7c10 */ /* 0x040fe4000ff5e0ff */
[----:B------:R-:W-:-:S02]  /*acf0*/  IADD3 R8, P3, R26, UR8, RZ ;  /* 0x000000081a087c10 */ /* 0x000fc4000ff7e0ff */
[C---:B------:R-:W-:Y:S01]  /*ad00*/  IADD3.X R13, R15.reuse, UR5, RZ, P0, !PT ;  /* 0x000000050f0d7c10 */ /* 0x040fe200087fe4ff */
[----:B------:R-:W-:Y:S01]  /*ad10*/  IMAD R3, R14, 0xc, RZ ;  /* 0x0000000c0e037824 */ /* 0x000fe200078e02ff */
[C---:B------:R-:W-:Y:S01]  /*ad20*/  IADD3.X R11, R15.reuse, UR7, RZ, P2, !PT ;  /* 0x000000070f0b7c10 */ /* 0x040fe200097fe4ff */
[----:B------:R-:W-:Y:S01]  /*ad30*/  ULDC.64 UR4, c[0x0][0x7a0] ;  /* 0x0001e80000047ab9 */ /* 0x000fe20000000a00 */
[----:B------:R-:W-:Y:S01]  /*ad40*/  IADD3.X R9, R15, UR9, RZ, P3, !PT ;  /* 0x000000090f097c10 */ /* 0x000fe20009ffe4ff */
[----:B--2---:R-:W2:Y:S04]  /*ad50*/  LDG.E R20, desc[UR50][R20.64] ;  /* 0x0000003214147981 */ /* 0x004ea8000c1e1900 */
[----:B------:R-:W4:Y:S04]  /*ad60*/  LDG.E.64 R12, desc[UR50][R12.64] ;  /* 0x000000320c0c7981 */ /* 0x000f28000c1e1b00 */
[----:B------:R-:W2:Y:S04]  /*ad70*/  LDG.E.64 R10, desc[UR50][R10.64] ;  /* 0x000000320a0a7981 */ /* 0x000ea8000c1e1b00 */
[----:B------:R-:W2:Y:S01]  /*ad80*/  LDG.E.64 R8, desc[UR50][R8.64] ;  /* 0x0000003208087981 */ /* 0x000ea2000c1e1b00 */
[----:B---3--:R-:W-:-:S04]  /*ad90*/  IMAD.WIDE.U32 R4, R6, 0xc, R4 ;  /* 0x0000000c06047825 */ /* 0x008fc800078e0004 */
[----:B------:R-:W-:-:S05]  /*ada0*/  IMAD.IADD R5, R5, 0x1, R3 ;  /* 0x0000000105057824 */ /* 0x000fca00078e0203 */
[----:B-1----:R-:W3:Y:S04]  /*adb0*/  LDG.E R0, desc[UR50][R4.64+0x8] ;  /* 0x0000083204007981 */ /* 0x002ee8000c1e1900 */
[----:B------:R-:W3:Y:S04]  /*adc0*/  LDG.E R18, desc[UR50][R4.64+0x4] ;  /* 0x0000043204127981 */ /* 0x000ee8000c1e1900 */
[----:B------:R1:W3:Y:S02]  /*add0*/  LDG.E R3, desc[UR50][R4.64] ;  /* 0x0000003204037981 */ /* 0x0002e4000c1e1900 */
[----:B-1----:R-:W-:-:S04]  /*ade0*/  IADD3 R4, P0, R26, UR4, RZ ;  /* 0x000000041a047c10 */ /* 0x002fc8000ff1e0ff */
[----:B------:R-:W-:Y:S01]  /*adf0*/  IADD3.X R5, R15, UR5, RZ, P0, !PT ;  /* 0x000000050f057c10 */ /* 0x000fe200087fe4ff */
[----:B------:R-:W-:-:S05]  /*ae00*/  ULDC.64 UR4, c[0x0][0x7b0] ;  /* 0x0001ec0000047ab9 */ /* 0x000fca0000000a00 */
[----:B------:R-:W3:Y:S01]  /*ae10*/  LDG.E.64 R4, desc[UR50][R4.64] ;  /* 0x0000003204047981 */ /* 0x000ee2000c1e1b00 */
[----:B------:R-:W-:-:S05]  /*ae20*/  IMAD.U32 R26, RZ, RZ, UR43 ;  /* 0x0000002bff1a7e24 */ /* 0x000fca000f8e00ff */
[----:B------:R-:W-:Y:S01]  /*ae30*/  SHF.R.U64 R26, R26, 0x4, RZ ;  /* 0x000000041a1a7819 */ /* 0x000fe200000012ff */
[----:B----4-:R-:W-:Y:S04]  /*ae40*/  STS.64 [UR43], R12 ;  /* 0x0000000cff007988 */ /* 0x010fe80008000a2b */
[----:B--2---:R-:W-:Y:S04]  /*ae50*/  STS.64 [UR48], R10 ;  /* 0x0000000aff007988 */ /* 0x004fe80008000a30 */
[----:B------:R-:W-:Y:S04]  /*ae60*/  STS.64 [UR47], R8 ;  /* 0x00000008ff007988 */ /* 0x000fe80008000a2f */
[----:B------:R-:W1:Y:S01]  /*ae70*/  LDS R15, [UR43+0x1c] ;  /* 0x00001c2bff0f7984 */ /* 0x000e620008000800 */
[----:B---3--:R-:W-:-:S04]  /*ae80*/  SHF.R.S32.HI R29, RZ, 0x1f, R0 ;  /* 0x0000001fff1d7819 */ /* 0x008fc80000011400 */
[----:B------:R-:W-:Y:S02]  /*ae90*/  SHF.R.U32.HI R30, RZ, 0x1, R29 ;  /* 0x00000001ff1e7819 */ /* 0x000fe4000001161d */
[----:B-1----:R-:W-:-:S05]  /*aea0*/  LOP3.LUT R15, R15, 0xf, RZ, 0xb8, !PT ;  /* 0x0000000f0f0f7812 */ /* 0x002fca00078eb8ff */
[----:B------:R1:W-:Y:S04]  /*aeb0*/  STS [UR43+0x1c], R15 ;  /* 0x00001c0fff007988 */ /* 0x0003e8000800082b */
[----:B------:R-:W2:Y:S01]  /*aec0*/  LDS R27, [UR43+0x1c] ;  /* 0x00001c2bff1b7984 */ /* 0x000ea20008000800 */
[----:B------:R-:W-:-:S04]  /*aed0*/  LOP3.LUT R30, R30, 0x1fffffff, RZ, 0xc0, !PT ;  /* 0x1fffffff1e1e7812 */ /* 0x000fc800078ec0ff */
[----:B------:R-:W-:-:S05]  /*aee0*/  SHF.R.U32.HI R12, RZ, 0x4, R30 ;  /* 0x00000004ff0c7819 */ /* 0x000fca000001161e */
[----:B------:R-:W-:Y:S01]  /*aef0*/  IMAD.SHL.U32 R10, R12, 0x10, RZ ;  /* 0x000000100c0a7824 */ /* 0x000fe200078e00ff */
[----:B------:R-:W-:-:S04]  /*af00*/  LEA R12, P0, R6, UR4, 0x4 ;  /* 0x00000004060c7c11 */ /* 0x000fc8000f8020ff */
[----:B------:R-:W-:-:S05]  /*af10*/  LEA.HI.X R13, R6, UR5, R14, 0x4, P0 ;  /* 0x00000005060d7c11 */ /* 0x000fca00080f240e */
[----:B-1----:R-:W3:Y:S04]  /*af20*/  LDG.E.64 R14, desc[UR50][R12.64] ;  /* 0x000000320c0e7981 */ /* 0x002ee8000c1e1b00 */
[----:B------:R-:W4:Y:S01]  /*af30*/  LDG.E.64 R12, desc[UR50][R12.64+0x8] ;  /* 0x000008320c0c7981 */ /* 0x000f22000c1e1b00 */
[----:B--2---:R-:W-:-:S05]  /*af40*/  LOP3.LUT R10, R27, 0xf0, R10, 0xb8, !PT ;  /* 0x000000f01b0a7812 */ /* 0x004fca00078eb80a */
[----:B------:R-:W-:Y:S04]  /*af50*/  STS [UR43+0x1c], R10 ;  /* 0x00001c0aff007988 */ /* 0x000fe8000800082b */
[----:B------:R-:W1:Y:S02]  /*af60*/  LDS R27, [UR43+0x1c] ;  /* 0x00001c2bff1b7984 */ /* 0x000e640008000800 */
[----:B-1----:R-:W-:-:S05]  /*af70*/  LOP3.LUT R27, R27, 0xf00, RZ, 0xb8, !PT ;  /* 0x00000f001b1b7812 */ /* 0x002fca00078eb8ff */
[----:B------:R-:W-:Y:S04]  /*af80*/  STS.64 [UR43+0x18], R26 ;  /* 0x0000181aff007988 */ /* 0x000fe80008000a2b */
[----:B------:R-:W1:Y:S01]  /*af90*/  LDS R31, [UR43+0x1c] ;  /* 0x00001c2bff1f7984 */ /* 0x000e620008000800 */
[----:B------:R-:W-:Y:S01]  /*afa0*/  SHF.R.U64 R29, R0, 0x1, R29 ;  /* 0x00000001001d7819 */ /* 0x000fe2000000121d */
[----:B------:R-:W-:Y:S02]  /*afb0*/  VIADD R10, R18, 0xffffffff ;  /* 0xffffffff120a7836 */ /* 0x000fe40000000000 */
[----:B------:R-:W-:Y:S01]  /*afc0*/  VIADD R9, R3, 0xffffffff ;  /* 0xffffffff03097836 */ /* 0x000fe20000000000 */
[----:B------:R-:W-:Y:S01]  /*afd0*/  SHF.R.U64 R30, R29, 0x4, R30 ;  /* 0x000000041d1e7819 */ /* 0x000fe2000000121e */
[----:B------:R-:W-:-:S02]  /*afe0*/  IMAD.MOV.U32 R8, RZ, RZ, 0x1ff ;  /* 0x000001ffff087424 */ /* 0x000fc400078e00ff */
[----:B------:R-:W-:Y:S02]  /*aff0*/  IMAD.MOV.U32 R11, RZ, RZ, RZ ;  /* 0x000000ffff0b7224 */ /* 0x000fe400078e00ff */
[----:B------:R-:W-:Y:S01]  /*b000*/  IMAD.MOV.U32 R18, RZ, RZ, 0x10 ;  /* 0x00000010ff127424 */ /* 0x000fe200078e00ff */
[----:B------:R-:W-:Y:S04]  /*b010*/  STS [UR43+0x14], R26 ;  /* 0x0000141aff007988 */ /* 0x000fe8000800082b */
[----:B------:R2:W-:Y:S04]  /*b020*/  STS.128 [UR43+0x20], R8 ;  /* 0x00002008ff007988 */ /* 0x0005e80008000c2b */
[----:B------:R-:W-:Y:S04]  /*b030*/  STS [UR43+0x10], R30 ;  /* 0x0000101eff007988 */ /* 0x000fe8000800082b */
[----:B------:R-:W-:Y:S04]  /*b040*/  STS [UR43+0xc], R18 ;  /* 0x00000c12ff007988 */ /* 0x000fe8000800082b */
[----:B------:R-:W-:Y:S01]  /*b050*/  STS [UR43+0x30], RZ ;  /* 0x000030ffff007988 */ /* 0x000fe2000800082b */
[----:B-1----:R-:W-:-:S05]  /*b060*/  LOP3.LUT R0, R31, 0xf000, RZ, 0xb8, !PT ;  /* 0x0000f0001f007812 */ /* 0x002fca00078eb8ff */
[----:B------:R-:W-:Y:S04]  /*b070*/  STS [UR43+0x1c], R0 ;  /* 0x00001c00ff007988 */ /* 0x000fe8000800082b */
[----:B------:R-:W1:Y:S01]  /*b080*/  LDS R3, [UR48+0x1c] ;  /* 0x00001c30ff037984 */ /* 0x000e620008000800 */
[----:B------:R-:W-:-:S04]  /*b090*/  LOP3.LUT R5, R5, 0x1fffffff, RZ, 0xc0, !PT ;  /* 0x1fffffff05057812 */ /* 0x000fc800078ec0ff */
[----:B--2---:R-:W-:-:S04]  /*b0a0*/  SHF.R.U32.HI R8, RZ, 0x4, R5 ;  /* 0x00000004ff087819 */ /* 0x004fc80000011605 */
[----:B-1----:R-:W-:-:S05]  /*b0b0*/  LOP3.LUT R3, R3, 0xf, R8, 0xb8, !PT ;  /* 0x0000000f03037812 */ /* 0x002fca00078eb808 */
[----:B------:R1:W-:Y:S04]  /*b0c0*/  STS [UR48+0x1c], R3 ;  /* 0x00001c03ff007988 */ /* 0x0003e80008000830 */
[----:B------:R-:W2:Y:S01]  /*b0d0*/  LDS R11, [UR48+0x1c] ;  /* 0x00001c30ff0b7984 */ /* 0x000ea20008000800 */
[----:B------:R-:W-:Y:S01]  /*b0e0*/  IMAD.U32 R26, RZ, RZ, UR48 ;  /* 0x00000030ff1a7e24 */ /* 0x000fe2000f8e00ff */
[----:B-1----:R-:W1:Y:S01]  /*b0f0*/  LDC R3, c[0x0][0x7c8] ;  /* 0x0001f200ff037b82 */ /* 0x002e620000000800 */
[----:B--2---:R-:W-:-:S05]  /*b100*/  LOP3.LUT R11, R11, 0xf0, RZ, 0xb8, !PT ;  /* 0x000000f00b0b7812 */ /* 0x004fca00078eb8ff */
[----:B------:R-:W-:Y:S04]  /*b110*/  STS [UR48+0x1c], R11 ;  /* 0x00001c0bff007988 */ /* 0x000fe80008000830 */
[----:B------:R-:W2:Y:S01]  /*b120*/  LDS R27, [UR48+0x1c] ;  /* 0x00001c30ff1b7984 */ /* 0x000ea20008000800 */
[----:B------:R-:W-:Y:S02]  /*b130*/  SHF.R.U64 R26, R26, 0x4, RZ ;  /* 0x000000041a1a7819 */ /* 0x000fe400000012ff */
[----:B--2---:R-:W-:-:S05]  /*b140*/  LOP3.LUT R27, R27, 0xf00, RZ, 0xb8, !PT ;  /* 0x00000f001b1b7812 */ /* 0x004fca00078eb8ff */
[----:B------:R-:W-:Y:S04]  /*b150*/  STS.64 [UR48+0x18], R26 ;  /* 0x0000181aff007988 */ /* 0x000fe80008000a30 */
[----:B------:R-:W2:Y:S01]  /*b160*/  LDS R0, [UR48+0x1c] ;  /* 0x00001c30ff007984 */ /* 0x000ea20008000800 */
[----:B------:R-:W-:Y:S01]  /*b170*/  SHF.R.U64 R21, R4, 0x4, R5 ;  /* 0x0000000404157819 */ /* 0x000fe20000001205 */
[----:B------:R-:W-:Y:S02]  /*b180*/  VIADD R9, R28, 0xffffffff ;  /* 0xffffffff1c097836 */ /* 0x000fe40000000000 */
[----:B-----5:R-:W-:Y:S02]  /*b190*/  VIADD R8, R32, 0xffffffff ;  /* 0xffffffff20087836 */ /* 0x020fe40000000000 */
[----:B------:R-:W-:-:S02]  /*b1a0*/  IMAD.MOV.U32 R10, RZ, RZ, RZ ;  /* 0x000000ffff0a7224 */ /* 0x000fc400078e00ff */
[----:B------:R-:W-:Y:S01]  /*b1b0*/  IMAD.MOV.U32 R11, RZ, RZ, RZ ;  /* 0x000000ffff0b7224 */ /* 0x000fe200078e00ff */
[----:B------:R-:W-:Y:S04]  /*b1c0*/  STS [UR48+0x10], R26 ;  /* 0x0000101aff007988 */ /* 0x000fe80008000830 */
[----:B------:R3:W-:Y:S04]  /*b1d0*/  STS.128 [UR48+0x20], R8 ;  /* 0x00002008ff007988 */ /* 0x0007e80008000c30 */
[----:B------:R-:W-:Y:S04]  /*b1e0*/  STS [UR48+0x14], R26 ;  /* 0x0000141aff007988 */ /* 0x000fe80008000830 */
[----:B------:R-:W-:Y:S04]  /*b1f0*/  STS [UR48+0xc], R21 ;  /* 0x00000c15ff007988 */ /* 0x000fe80008000830 */
[----:B------:R-:W-:Y:S01]  /*b200*/  STS [UR48+0x30], RZ ;  /* 0x000030ffff007988 */ /* 0x000fe20008000830 */
[----:B--2---:R-:W-:-:S05]  /*b210*/  LOP3.LUT R4, R0, 0xf000, RZ, 0xb8, !PT ;  /* 0x0000f00000047812 */ /* 0x004fca00078eb8ff */
[----:B------:R-:W-:Y:S04]  /*b220*/  STS [UR48+0x1c], R4 ;  /* 0x00001c04ff007988 */ /* 0x000fe80008000830 */
[----:B------:R-:W2:Y:S01]  /*b230*/  LDS R5, [UR47+0x1c] ;  /* 0x00001c2fff057984 */ /* 0x000ea20008000800 */
[----:B-1----:R-:W-:-:S04]  /*b240*/  IABS R18, R3 ;  /* 0x0000000300127213 */ /* 0x002fc80000000000 */
[----:B---3--:R-:W1:Y:S01]  /*b250*/  I2F.RP R10, R18 ;  /* 0x00000012000a7306 */ /* 0x008e620000209400 */
[----:B------:R-:W-:-:S04]  /*b260*/  SHF.L.U64.HI R0, R14, 0x3, R15 ;  /* 0x000000030e007819 */ /* 0x000fc8000001020f */
[----:B------:R-:W-:-:S04]  /*b270*/  LOP3.LUT R0, R0, 0x1fffffff, RZ, 0xc0, !PT ;  /* 0x1fffffff00007812 */ /* 0x000fc800078ec0ff */
[----:B------:R-:W-:Y:S01]  /*b280*/  SHF.R.U32.HI R8, RZ, 0x4, R0 ;  /* 0x00000004ff087819 */ /* 0x000fe20000011600 */
[----:B-1----:R-:W1:Y:S03]  /*b290*/  MUFU.RCP R10, R10 ;  /* 0x0000000a000a7308 */ /* 0x002e660000001000 */
[----:B--2---:R-:W-:Y:S01]  /*b2a0*/  LOP3.LUT R8, R5, 0xf, R8, 0xb8, !PT ;  /* 0x0000000f05087812 */ /* 0x004fe200078eb808 */
[----:B-1----:R-:W-:-:S04]  /*b2b0*/  VIADD R11, R10, 0xffffffe ;  /* 0x0ffffffe0a0b7836 */ /* 0x002fc80000000000 */
[----:B------:R-:W-:Y:S04]  /*b2c0*/  STS [UR47+0x1c], R8 ;  /* 0x00001c08ff007988 */ /* 0x000fe8000800082f */
[----:B------:R-:W1:Y:S01]  /*b2d0*/  LDS R9, [UR47+0x1c] ;  /* 0x00001c2fff097984 */ /* 0x000e620008000800 */
[----:B------:R-:W2:Y:S01]  /*b2e0*/  F2I.FTZ.U32.TRUNC.NTZ R5, R11 ;  /* 0x0000000b00057305 */ /* 0x000ea2000021f000 */
[----:B----4-:R-:W-:Y:S01]  /*b2f0*/  SHF.L.U64.HI R13, R12, 0x3, R13 ;  /* 0x000000030c0d7819 */ /* 0x010fe2000001020d */
        /* <DEDUP_REMOVED lines=11> */
[----:B------:R-:W-:-:S05]  /*b3b0*/  IABS R9, R8 ;  /* 0x0000000800097213 */ /* 0x000fca0000000000 */
[----:B------:R-:W-:-:S04]  /*b3c0*/  IMAD.HI.U32 R10, R15, R9, RZ ;  /* 0x000000090f0a7227 */ /* 0x000fc800078e00ff */
[----:B------:R-:W-:Y:S02]  /*b3d0*/  IMAD.MOV R11, RZ, RZ, -R10 ;  /* 0x000000ffff0b7224 */ /* 0x000fe400078e0a0a */
[----:B-1----:R-:W-:Y:S02]  /*b3e0*/  IMAD.U32 R4, RZ, RZ, UR47 ;  /* 0x0000002fff047e24 */ /* 0x002fe4000f8e00ff */
[----:B------:R-:W-:-:S03]  /*b3f0*/  IMAD R9, R18, R11, R9 ;  /* 0x0000000b12097224 */ /* 0x000fc600078e0209 */
[----:B------:R-:W-:Y:S02]  /*b400*/  SHF.R.U64 R4, R4, 0x4, RZ ;  /* 0x0000000404047819 */ /* 0x000fe400000012ff */
[----:B------:R-:W-:Y:S02]  /*b410*/  ISETP.GT.U32.AND P0, PT, R18, R9, PT ;  /* 0x000000091200720c */ /* 0x000fe40003f04070 */
[----:B--2---:R-:W-:-:S05]  /*b420*/  LOP3.LUT R5, R5, 0xf00, RZ, 0xb8, !PT ;  /* 0x00000f0005057812 */ /* 0x004fca00078eb8ff */
[----:B------:R-:W-:Y:S04]  /*b430*/  STS.64 [UR47+0x18], R4 ;  /* 0x00001804ff007988 */ /* 0x000fe80008000a2f */
[----:B------:R-:W1:Y:S02]  /*b440*/  LDS R15, [UR47+0x1c] ;  /* 0x00001c2fff0f7984 */ /* 0x000e640008000800 */
        /* <DEDUP_REMOVED lines=8> */
[----:B------:R-:W-:-:S04]  /*b4d0*/  @P2 VIADD R10, R10, 0x1 ;  /* 0x000000010a0a2836 */ /* 0x000fc80000000000 */
[----:B------:R-:W-:Y:S01]  /*b4e0*/  IMAD.MOV.U32 R9, RZ, RZ, R10 ;  /* 0x000000ffff097224 */ /* 0x000fe200078e000a */
[----:B------:R-:W-:-:S03]  /*b4f0*/  LOP3.LUT R12, R12, 0xfffffff8, RZ, 0xc0, !PT ;  /* 0xfffffff80c0c7812 */ /* 0x000fc600078ec0ff */
[----:B------:R-:W-:Y:S01]  /*b500*/  @!P3 IMAD.MOV R9, RZ, RZ, -R9 ;  /* 0x000000ffff09b224 */ /* 0x000fe200078e0a09 */
[----:B------:R-:W-:Y:S02]  /*b510*/  @!P0 LOP3.LUT R9, RZ, R3, RZ, 0x33, !PT ;  /* 0x00000003ff098212 */ /* 0x000fe400078e33ff */
[----:B------:R-:W-:Y:S01]  /*b520*/  LOP3.LUT R3, R14, 0xfffffff8, RZ, 0xc0, !PT ;  /* 0xfffffff80e037812 */ /* 0x000fe200078ec0ff */
[----:B------:R-:W-:Y:S01]  /*b530*/  IMAD.MOV.U32 R10, RZ, RZ, RZ ;  /* 0x000000ffff0a7224 */ /* 0x000fe200078e00ff */
[----:B------:R-:W-:Y:S01]  /*b540*/  SHF.R.U64 R13, R12, 0x4, R13 ;  /* 0x000000040c0d7819 */ /* 0x000fe2000000120d */
[----:B------:R-:W-:Y:S01]  /*b550*/  IMAD.MOV.U32 R11, RZ, RZ, RZ ;  /* 0x000000ffff0b7224 */ /* 0x000fe200078e00ff */
[----:B------:R-:W-:Y:S01]  /*b560*/  SHF.R.U64 R3, R3, 0x4, R0 ;  /* 0x0000000403037819 */ /* 0x000fe20000001200 */
[----:B------:R-:W-:Y:S02]  /*b570*/  VIADD R8, R20, 0xffffffff ;  /* 0xffffffff14087836 */ /* 0x000fe40000000000 */
[----:B------:R-:W-:Y:S01]  /*b580*/  VIADD R9, R9, 0xffffffff ;  /* 0xffffffff09097836 */ /* 0x000fe20000000000 */
[----:B-1----:R-:W-:Y:S01]  /*b590*/  LOP3.LUT R0, R15, 0xf000, RZ, 0xb8, !PT ;  /* 0x0000f0000f007812 */ /* 0x002fe200078eb8ff */
[----:B------:R3:W-:Y:S04]  /*b5a0*/  STS [UR47+0x14], R4 ;  /* 0x00001404ff007988 */ /* 0x0007e8000800082f */
[----:B------:R3:W-:Y:S04]  /*b5b0*/  STS.128 [UR47+0x20], R8 ;  /* 0x00002008ff007988 */ /* 0x0007e80008000c2f */
[----:B------:R3:W-:Y:S04]  /*b5c0*/  STS [UR47+0xc], R3 ;  /* 0x00000c03ff007988 */ /* 0x0007e8000800082f */
[----:B------:R3:W-:Y:S04]  /*b5d0*/  STS [UR47+0x10], R13 ;  /* 0x0000100dff007988 */ /* 0x0007e8000800082f */
[----:B------:R3:W-:Y:S04]  /*b5e0*/  STS [UR47+0x1c], R0 ;  /* 0x00001c00ff007988 */ /* 0x0007e8000800082f */
[----:B------:R-:W-:Y:S01]  /*b5f0*/  STS [UR47+0x30], RZ ;  /* 0x000030ffff007988 */ /* 0x000fe2000800082f */
.L_x_512:
[----:B------:R-:W-:Y:S05]  /*b600*/  BSYNC B0 ;  /* 0x0000000000007941 */ /* 0x000fea0003800000 */
.L_x_511:
[----:B------:R-:W-:-:S03]  /*b610*/  UMOV UR4, 0xffffffff ;  /* 0xffffffff00047882 */ /* 0x000fc60000000000 */
[----:B------:R-:W-:Y:S05]  /*b620*/  BRA.DIV UR4, `(.L_x_513) ;  /* 0x0000003a04387947 */ /* 0x000fea000b800000 */
[----:B------:R-:W-:Y:S01]  /*b630*/  ELECT P6, URZ, PT ;  /* 0x00000000003f782f */ /* 0x000fe200038c0000 */
[----:B------:R-:W-:-:S12]  /*b640*/  NOP ;  /* 0x0000000000007918 */ /* 0x000fd80000000000 */
.L_x_597:
[----:B-1-3--:R-:W1:Y:S02]  /*b650*/  S2R R0, SR_LANEID ;  /* 0x0000000000007919 */ /* 0x00ae640000000000 */
[----:B-1----:R-:W-:-:S05]  /*b660*/  IMAD.SHL.U32 R0, R0, 0x4, RZ ;  /* 0x0000000400007824 */ /* 0x002fca00078e00ff */
[----:B------:R1:W3:Y:S01]  /*b670*/  LDS R3, [R0+UR43] ;  /* 0x0000002b00037984 */ /* 0x0002e20008000800 */
[C---:B------:R-:W-:Y:S02]  /*b680*/  IADD3 R10, P0, R0.reuse, UR36, RZ ;  /* 0x00000024000a7c10 */ /* 0x040fe4000ff1e0ff */
[C---:B------:R-:W-:Y:S01]  /*b690*/  IADD3 R8, P2, R0.reuse, UR38, RZ ;  /* 0x0000002600087c10 */ /* 0x040fe2000ff5e0ff */
[----:B------:R1:W4:Y:S01]  /*b6a0*/  LDS R13, [R0+UR43+0x80] ;  /* 0x0000802b000d7984 */ /* 0x0003220008000800 */
[----:B------:R-:W-:-:S03]  /*b6b0*/  IADD3 R4, P3, R0, UR40, RZ ;  /* 0x0000002800047c10 */ /* 0x000fc6000ff7e0ff */
[----:B------:R1:W1:Y:S01]  /*b6c0*/  LDS R15, [R0+UR43+0x100] ;  /* 0x0001002b000f7984 */ /* 0x0002620008000800 */
[----:B------:R-:W-:Y:S09]  /*b6d0*/  @!P6 BRA `(.L_x_514) ;  /* 0x000000000008e947 */ /* 0x000ff20003800000 */
[----:B------:R0:W-:Y:S01]  /*b6e0*/  UTMACMDFLUSH ;  /* 0x00000000000079b7 */ /* 0x0001e20000000000 */
[----:B------:R-:W-:-:S04]  /*b6f0*/  DEPBAR.LE SB0, 0x0 ;  /* 0x000080000000791a */ /* 0x000fc80000000000 */
.L_x_514:
[----:B------:R-:W-:Y:S01]  /*b700*/  IMAD.X R11, RZ, RZ, UR37, P0 ;  /* 0x00000025ff0b7e24 */ /* 0x000fe200080e06ff */
[----:B------:R-:W-:Y:S05]  /*b710*/  WARPSYNC.ALL ;  /* 0x0000000000007948 */ /* 0x000fea0003800000 */
[----:B------:R-:W-:Y:S01]  /*b720*/  IMAD.X R9, RZ, RZ, UR39, P2 ;  /* 0x00000027ff097e24 */ /* 0x000fe200090e06ff */
[----:B---3--:R3:W5:Y:S01]  /*b730*/  ATOMG.E.EXCH.STRONG.GPU PT, RZ, [R10], R3 ;  /* 0x000000030aff73a8 */ /* 0x00876200041ee100 */
[----:B------:R-:W-:-:S03]  /*b740*/  IMAD.X R5, RZ, RZ, UR41, P3 ;  /* 0x00000029ff057e24 */ /* 0x000fc600098e06ff */
[----:B----4-:R3:W5:Y:S04]  /*b750*/  ATOMG.E.EXCH.STRONG.GPU PT, RZ, [R8], R13 ;  /* 0x0000000d08ff73a8 */ /* 0x01076800041ee100 */
[----:B-1----:R3:W5:Y:S01]  /*b760*/  ATOMG.E.EXCH.STRONG.GPU PT, RZ, [R4], R15 ;  /* 0x0000000f04ff73a8 */ /* 0x00276200041ee100 */
[----:B------:R-:W-:-:S07]  /*b770*/  IMAD.MOV.U32 R18, RZ, RZ, R6 ;  /* 0x000000ffff127224 */ /* 0x000fce00078e0006 */
.L_x_509:
        /* <DEDUP_REMOVED lines=10> */
.L_x_490:
[----:B------:R-:W-:-:S03]  /*b820*/  UMOV UR4, 0xffffffff ;  /* 0xffffffff00047882 */ /* 0x000fc60000000000 */
[----:B------:R-:W-:Y:S05]  /*b830*/  BRA.DIV UR4, `(.L_x_516) ;  /* 0x0000003604e47947 */ /* 0x000fea000b800000 */
[----:B-----5:R-:W-:-:S13]  /*b840*/  ELECT P6, URZ, PT ;  /* 0x00000000003f782f */ /* 0x020fda00038c0000 */
.L_x_600:
[----:B------:R-:W-:Y:S04]  /*b850*/  BSSY B0, `(.L_x_517) ;  /* 0x00000b1000007945 */ /* 0x000fe80003800000 */
[----:B------:R-:W-:Y:S05]  /*b860*/  @!P6 BRA `(.L_x_518) ;  /* 0x0000000800bce947 */ /* 0x000fea0003800000 */
[----:B------:R-:W-:-:S04]  /*b870*/  ULOP3.LUT UR4, UR45, 0x2, URZ, 0xfc, !UPT ;  /* 0x000000022d047892 */ /* 0x000fc8000f8efc3f */
[----:B------:R-:W-:-:S06]  /*b880*/  UISETP.NE.AND UP0, UPT, UR4, 0x3, UPT ;  /* 0x000000030400788c */ /* 0x000fcc000bf05270 */
[----:B------:R-:W-:-:S13]  /*b890*/  PLOP3.LUT P0, PT, PT, PT, UP0, 0x80, 0x0 ;  /* 0x000000000000781c */ /* 0x000fda0003f0f008 */
[----:B------:R-:W-:Y:S05]  /*b8a0*/  @!P0 BRA `(.L_x_519) ;  /* 0x0000000000048947 */ /* 0x000fea0003800000 */
[----:B------:R-:W-:Y:S01]  /*b8b0*/  BPT.TRAP 0x1 ;  /* 0x000000040000795c */ /* 0x000fe20000300000 */
.L_x_519:
        /* <DEDUP_REMOVED lines=13> */
.L_x_601:
[----:B------:R-:W3:Y:S01]  /*b990*/  SYNCS.PHASECHK.TRANS64.TRYWAIT P0, [R8+URZ], R5 ;  /* 0x00000005080075a7 */ /* 0x000ee2000800017f */
[----:B-1----:R-:W-:-:S05]  /*b9a0*/  VIADD R0, R22, 0x1 ;  /* 0x0000000116007836 */ /* 0x002fca0000000000 */
[----:B------:R-:W-:-:S04]  /*b9b0*/  ISETP.NE.AND P1, PT, R0, 0x13, PT ;  /* 0x000000130000780c */ /* 0x000fc80003f25270 */
[----:B------:R-:W-:Y:S02]  /*b9c0*/  SEL R4, RZ, 0x1, P1 ;  /* 0x00000001ff047807 */ /* 0x000fe40000800000 */
[----:B------:R-:W-:Y:S02]  /*b9d0*/  SEL R0, R0, RZ, P1 ;  /* 0x000000ff00007207 */ /* 0x000fe40000800000 */
[----:B------:R-:W-:-:S03]  /*b9e0*/  LOP3.LUT R9, R9, R4, RZ, 0x3c, !PT ;  /* 0x0000000409097212 */ /* 0x000fc600078e3cff */
[----:B------:R-:W-:Y:S01]  /*b9f0*/  IMAD R7, R0, 0x8, R3 ;  /* 0x0000000800077824 */ /* 0x000fe200078e0203 */
[----:B------:R-:W-:Y:S01]  /*ba00*/  SHF.L.U32 R6, R9, 0x1f, RZ ;  /* 0x0000001f09067819 */ /* 0x000fe200000006ff */
[----:B---3--:R-:W-:Y:S06]  /*ba10*/  @!P0 BRA `(.L_x_521) ;  /* 0x0000003400a08947 */ /* 0x008fec0003800000 */
.L_x_602:
[----:B------:R-:W3:Y:S01]  /*ba20*/  SYNCS.PHASECHK.TRANS64.TRYWAIT P0, [R7+URZ], R6 ;  /* 0x00000006070075a7 */ /* 0x000ee2000800017f */
[----:B------:R-:W-:-:S05]  /*ba30*/  VIADD R0, R0, 0x1 ;  /* 0x0000000100007836 */ /* 0x000fca0000000000 */
[----:B------:R-:W-:-:S04]  /*ba40*/  ISETP.NE.AND P1, PT, R0, 0x13, PT ;  /* 0x000000130000780c */ /* 0x000fc80003f25270 */
[----:B------:R-:W-:Y:S02]  /*ba50*/  SEL R4, RZ, 0x1, P1 ;  /* 0x00000001ff047807 */ /* 0x000fe40000800000 */
[----:B------:R-:W-:Y:S02]  /*ba60*/  SEL R0, R0, RZ, P1 ;  /* 0x000000ff00007207 */ /* 0x000fe40000800000 */
[----:B------:R-:W-:-:S03]  /*ba70*/  LOP3.LUT R9, R9, R4, RZ, 0x3c, !PT ;  /* 0x0000000409097212 */ /* 0x000fc600078e3cff */
[----:B-1----:R-:W-:Y:S01]  /*ba80*/  IMAD R8, R0, 0x8, R3 ;  /* 0x0000000800087824 */ /* 0x002fe200078e0203 */
[----:B------:R-:W-:Y:S01]  /*ba90*/  SHF.L.U32 R5, R9, 0x1f, RZ ;  /* 0x0000001f09057819 */ /* 0x000fe200000006ff */
[----:B---3--:R-:W-:Y:S06]  /*baa0*/  @!P0 BRA `(.L_x_522) ;  /* 0x0000003400908947 */ /* 0x008fec0003800000 */
.L_x_603:
        /* <DEDUP_REMOVED lines=9> */
.L_x_604:
        /* <DEDUP_REMOVED lines=9> */
.L_x_605:
        /* <DEDUP_REMOVED lines=9> */
.L_x_606:
        /* <DEDUP_REMOVED lines=9> */
.L_x_607:
        /* <DEDUP_REMOVED lines=9> */
.L_x_608:
        /* <DEDUP_REMOVED lines=9> */
.L_x_609:
        /* <DEDUP_REMOVED lines=9> */
.L_x_610:
        /* <DEDUP_REMOVED lines=9> */
.L_x_611:
        /* <DEDUP_REMOVED lines=9> */
.L_x_612:
        /* <DEDUP_REMOVED lines=9> */
.L_x_613:
        /* <DEDUP_REMOVED lines=9> */
.L_x_614:
        /* <DEDUP_REMOVED lines=9> */
.L_x_615:
        /* <DEDUP_REMOVED lines=9> */
.L_x_616:
        /* <DEDUP_REMOVED lines=9> */
.L_x_617:
[----:B------:R-:W3:Y:S01]  /*c290*/  SYNCS.PHASECHK.TRANS64.TRYWAIT P0, [R8+URZ], R5 ;  /* 0x00000005080075a7 */ /* 0x000ee2000800017f */
[----:B------:R-:W-:-:S05]  /*c2a0*/  VIADD R0, R0, 0x1 ;  /* 0x0000000100007836 */ /* 0x000fca0000000000 */
[----:B------:R-:W-:-:S04]  /*c2b0*/  ISETP.NE.AND P1, PT, R0, 0x13, PT ;  /* 0x000000130000780c */ /* 0x000fc80003f25270 */
[----:B------:R-:W-:Y:S02]  /*c2c0*/  SEL R4, RZ, 0x1, P1 ;  /* 0x00000001ff047807 */ /* 0x000fe40000800000 */
[----:B------:R-:W-:Y:S02]  /*c2d0*/  SEL R0, R0, RZ, P1 ;  /* 0x000000ff00007207 */ /* 0x000fe40000800000 */
[----:B------:R-:W-:Y:S01]  /*c2e0*/  LOP3.LUT R4, R9, R4, RZ, 0x3c, !PT ;  /* 0x0000000409047212 */ /* 0x000fe200078e3cff */
[----:B---3--:R-:W-:Y:S06]  /*c2f0*/  @!P0 BRA `(.L_x_537) ;  /* 0x0000003000a88947 */ /* 0x008fec0003800000 */
.L_x_618:
[----:B------:R-:W-:Y:S01]  /*c300*/  IMAD R3, R0, 0x8, R3 ;  /* 0x0000000800037824 */ /* 0x000fe200078e0203 */
[----:B------:R-:W-:-:S07]  /*c310*/  SHF.L.U32 R0, R4, 0x1f, RZ ;  /* 0x0000001f04007819 */ /* 0x000fce00000006ff */
.L_x_538:
[----:B----4-:R4:W1:Y:S02]  /*c320*/  SYNCS.PHASECHK.TRANS64.TRYWAIT P0, [R3+URZ], R0 ;  /* 0x00000000030075a7 */ /* 0x010864000800017f */
[----:B-1----:R-:W-:Y:S05]  /*c330*/  @!P0 NANOSLEEP.SYNCS 0x989680 ;  /* 0x009896800000895d */ /* 0x002fea0003900000 */
[----:B------:R-:W1:Y:S02]  /*c340*/  @!P0 SYNCS.PHASECHK.TRANS64 P0, [R3+URZ], R0 ;  /* 0x00000000030085a7 */ /* 0x000e64000800007f */
[----:B-1----:R-:W-:Y:S05]  /*c350*/  @!P0 BRA `(.L_x_538) ;  /* 0xfffffffc00f08947 */ /* 0x002fea000383ffff */
.L_x_518:
[----:B------:R-:W-:Y:S05]  /*c360*/  BSYNC B0 ;  /* 0x0000000000007941 */ /* 0x000fea0003800000 */
.L_x_517:
[----:B------:R-:W-:Y:S05]  /*c370*/  EXIT ;  /* 0x000000000000794d */ /* 0x000fea0003800000 */
.L_x_447:
[----:B------:R-:W1:Y:S01]  /*c380*/  S2UR UR10, SR_CTAID.X ;  /* 0x00000000000a79c3 */ /* 0x000e620000002500 */
[----:B------:R-:W-:Y:S01]  /*c390*/  R2UR UR7, R36 ;  /* 0x00000000240772ca */ /* 0x000fe200000e0000 */
[----:B------:R-:W-:Y:S01]  /*c3a0*/  ULDC.64 UR12, c[0x0][0xb48] ;  /* 0x0002d200000c7ab9 */ /* 0x000fe20000000a00 */
[----:B------:R-:W-:Y:S01]  /*c3b0*/  ULDC.64 UR14, c[0x0][0xb60] ;  /* 0x0002d800000e7ab9 */ /* 0x000fe20000000a00 */
[----:B------:R-:W-:Y:S02]  /*c3c0*/  UIADD3 UR11, UP1, UR12, -0x1, URZ ;  /* 0xffffffff0c0b7890 */ /* 0x000fe4000ff3e03f */
[----:B------:R-:W-:Y:S02]  /*c3d0*/  UIADD3 UR12, UP3, UR14, -0x1, URZ ;  /* 0xffffffff0e0c7890 */ /* 0x000fe4000ff7e03f */
[----:B------:R-:W3:Y:S01]  /*c3e0*/  @UP2 S2UR UR10, SR_CTAID.Y ;  /* 0x00000000000a29c3 */ /* 0x000ee20000002600 */
[----:B------:R-:W-:Y:S01]  /*c3f0*/  ULDC UR20, c[0x0][0xc] ;  /* 0x0000030000147ab9 */ /* 0x000fe20000000800 */
[----:B------:R-:W-:Y:S01]  /*c400*/  ULDC UR21, c[0x0][0x10] ;  /* 0x0000040000157ab9 */ /* 0x000fe20000000800 */
[----:B------:R-:W-:Y:S01]  /*c410*/  ULDC UR17, c[0x0][0xb84] ;  /* 0x0002e10000117ab9 */ /* 0x000fe20000000800 */
[----:B------:R-:W-:-:S02]  /*c420*/  UIMAD.WIDE.U32 UR20, UR20, UR21, URZ ;  /* 0x00000015141472a5 */ /* 0x000fc4000f8e003f */
[----:B------:R-:W-:Y:S02]  /*c430*/  ULOP3.LUT UR39, UR7, 0x2, URZ, 0xfc, !UPT ;  /* 0x0000000207277892 */ /* 0x000fe4000f8efc3f */
[----:B------:R-:W-:Y:S01]  /*c440*/  UIADD3.X UR14, UR15, -0x1, URZ, UP3, !UPT ;  /* 0xffffffff0f0e7890 */ /* 0x000fe20009ffe43f */
[----:B------:R-:W-:Y:S02]  /*c450*/  UMOV UR7, 0xffffffff ;  /* 0xffffffff00077882 */ /* 0x000fe40000000000 */
[----:B------:R-:W-:Y:S01]  /*c460*/  ULDC UR15, c[0x0][0xbb4] ;  /* 0x0002ed00000f7ab9 */ /* 0x000fe20000000800 */
[----:B------:R-:W-:Y:S01]  /*c470*/  USHF.L.U32 UR37, UR7, UR17, URZ ;  /* 0x0000001107257299 */ /* 0x000fe2000800063f */
[----:B------:R-:W-:Y:S02]  /*c480*/  ULDC UR16, c[0x0][0xbb8] ;  /* 0x0002ee0000107ab9 */ /* 0x000fe40000000800 */
[----:B------:R-:W-:Y:S01]  /*c490*/  ULDC UR7, c[0x0][0x14] ;  /* 0x0000050000077ab9 */ /* 0x000fe20000000800 */
[----:B------:R-:W-:-:S02]  /*c4a0*/  USHF.L.U32 UR15, UR15, UR17, URZ ;  /* 0x000000110f0f7299 */ /* 0x000fc4000800063f */
[----:B------:R-:W-:Y:S02]  /*c4b0*/  USHF.L.U32 UR16, UR16, UR17, URZ ;  /* 0x0000001110107299 */ /* 0x000fe4000800063f */
[----:B------:R-:W-:Y:S02]  /*c4c0*/  UIMAD.WIDE.U32 UR28, UR20, UR7, URZ ;  /* 0x00000007141c72a5 */ /* 0x000fe4000f8e003f */
[----:B------:R-:W-:Y:S01]  /*c4d0*/  UIMAD UR38, UR21, UR7, URZ ;  /* 0x00000007152672a4 */ /* 0x000fe2000f8e023f */
[----:B------:R-:W-:Y:S01]  /*c4e0*/  UMOV UR18, 0x1 ;  /* 0x0000000100127882 */ /* 0x000fe20000000000 */
[----:B------:R-:W-:Y:S01]  /*c4f0*/  ULDC UR40, c[0x0][0xb28] ;  /* 0x0002ca0000287ab9 */ /* 0x000fe20000000800 */
[----:B------:R-:W-:Y:S02]  /*c500*/  USHF.L.U32 UR17, UR18, UR17, URZ ;  /* 0x0000001112117299 */ /* 0x000fe4000800063f */
[----:B------:R-:W-:Y:S02]  /*c510*/  UIADD3.X UR13, UR13, -0x1, URZ, UP1, !UPT ;  /* 0xffffffff0d0d7890 */ /* 0x000fe40008ffe43f */
[----:B------:R-:W-:-:S02]  /*c520*/  UIADD3 UR40, UR40, -0x1, URZ ;  /* 0xffffffff28287890 */ /* 0x000fc4000fffe03f */
[----:B------:R-:W-:Y:S02]  /*c530*/  UIADD3 UR18, UR15, -0x1, URZ ;  /* 0xffffffff0f127890 */ /* 0x000fe4000fffe03f */
[----:B------:R-:W-:Y:S02]  /*c540*/  UIADD3 UR19, UR16, -0x1, URZ ;  /* 0xffffffff10137890 */ /* 0x000fe4000fffe03f */
[----:B------:R-:W-:Y:S02]  /*c550*/  ULOP3.LUT UR37, URZ, UR37, URZ, 0x33, !UPT ;  /* 0x000000253f257292 */ /* 0x000fe4000f8e333f */
[----:B------:R-:W-:Y:S01]  /*c560*/  UIADD3 UR38, UR29, UR38, URZ ;  /* 0x000000261d267290 */ /* 0x000fe2000fffe03f */
[----:B------:R-:W-:Y:S01]  /*c570*/  UMOV UR20, 0x1 ;  /* 0x0000000100147882 */ /* 0x000fe20000000000 */
[----:B-1-3--:R-:W-:-:S10]  /*c580*/  UMOV UR7, URZ ;  /* 0x0000003f00077c82 */ /* 0x00afd40008000000 */
.L_x_559:
        /* <DEDUP_REMOVED lines=34> */
[----:B------:R-:W-:-:S12]  /*c7b0*/  IMAD.MOV.U32 R3, RZ, RZ, 0x7fffffff ;  /* 0x7fffffffff037424 */ /* 0x000fd800078e00ff */
        /* <DEDUP_REMOVED lines=29> */
.L_x_543:
        /* <DEDUP_REMOVED lines=16> */
.L_x_544:
[----:B------:R-:W-:Y:S01]  /*ca90*/  SHF.R.U64 R16, R16, UR24, R5 ;  /* 0x0000001810107c19 */ /* 0x000fe20008001205 */
[----:B------:R-:W-:Y:S01]  /*caa0*/  IMAD R6, R20, R3, RZ ;  /* 0x0000000314067224 */ /* 0x000fe200078e02ff */
[----:B------:R-:W-:Y:S01]  /*cab0*/  IABS R17, UR16 ;  /* 0x0000001000117c13 */ /* 0x000fe20008000000 */
[----:B------:R-:W-:Y:S01]  /*cac0*/  IMAD.MOV.U32 R4, RZ, RZ, RZ ;  /* 0x000000ffff047224 */ /* 0x000fe200078e00ff */
[----:B------:R-:W-:Y:S01]  /*cad0*/  ISETP.NE.AND P5, PT, RZ, UR16, PT ;  /* 0x00000010ff007c0c */ /* 0x000fe2000bfa5270 */
[----:B------:R-:W-:Y:S02]  /*cae0*/  IMAD.MOV.U32 R5, RZ, RZ, R15 ;  /* 0x000000ffff057224 */ /* 0x000fe400078e000f */
[----:B---3--:R-:W-:Y:S02]  /*caf0*/  IMAD.MOV R7, RZ, RZ, -R13 ;  /* 0x000000ffff077224 */ /* 0x008fe400078e0a0d */
[----:B------:R-:W-:Y:S01]  /*cb00*/  IMAD.HI.U32 R8, R15, R6, R4 ;  /* 0x000000060f087227 */ /* 0x000fe200078e0004 */
[----:B------:R-:W-:-:S03]  /*cb10*/  IABS R4, UR15 ;  /* 0x0000000f00047c13 */ /* 0x000fc60008000000 */
[----:B------:R-:W-:Y:S02]  /*cb20*/  VIADD R9, R18, UR18 ;  /* 0x0000001212097c36 */ /* 0x000fe40008000000 */
[----:B------:R-:W-:Y:S02]  /*cb30*/  IMAD.MOV.U32 R5, RZ, RZ, R7 ;  /* 0x000000ffff057224 */ /* 0x000fe400078e0007 */
[----:B------:R-:W-:Y:S01]  /*cb40*/  IMAD.MOV R14, RZ, RZ, -R4 ;  /* 0x000000ffff0e7224 */ /* 0x000fe200078e0a04 */
[----:B------:R-:W-:Y:S01]  /*cb50*/  IABS R7, R9 ;  /* 0x0000000900077213 */ /* 0x000fe20000000000 */
[----:B------:R-:W-:Y:S02]  /*cb60*/  IMAD R6, R5, R12, RZ ;  /* 0x0000000c05067224 */ /* 0x000fe400078e02ff */
[----:B------:R-:W-:Y:S02]  /*cb70*/  VIADD R16, R16, UR19 ;  /* 0x0000001310107c36 */ /* 0x000fe40008000000 */
[----:B------:R-:W-:-:S02]  /*cb80*/  IMAD.MOV.U32 R4, RZ, RZ, RZ ;  /* 0x000000ffff047224 */ /* 0x000fc400078e00ff */
[----:B------:R-:W-:Y:S01]  /*cb90*/  IMAD.MOV.U32 R5, RZ, RZ, R13 ;  /* 0x000000ffff057224 */ /* 0x000fe200078e000d */
[----:B------:R-:W-:Y:S01]  /*cba0*/  IABS R15, R16 ;  /* 0x00000010000f7213 */ /* 0x000fe20000000000 */
[----:B------:R-:W-:Y:S02]  /*cbb0*/  IMAD.MOV R17, RZ, RZ, -R17 ;  /* 0x000000ffff117224 */ /* 0x000fe400078e0a11 */
[----:B------:R-:W-:-:S04]  /*cbc0*/  IMAD.HI.U32 R5, R13, R6, R4 ;  /* 0x000000060d057227 */ /* 0x000fc800078e0004 */
[----:B------:R-:W-:Y:S02]  /*cbd0*/  IMAD.MOV.U32 R13, RZ, RZ, R14 ;  /* 0x000000ffff0d7224 */ /* 0x000fe400078e000e */
[----:B------:R-:W-:-:S04]  /*cbe0*/  IMAD.HI.U32 R4, R8, R7, RZ ;  /* 0x0000000708047227 */ /* 0x000fc800078e00ff */
[----:B------:R-:W-:Y:S02]  /*cbf0*/  IMAD R4, R4, R13, R7 ;  /* 0x0000000d04047224 */ /* 0x000fe400078e0207 */
[----:B------:R-:W-:Y:S02]  /*cc00*/  IMAD.MOV.U32 R6, RZ, RZ, R15 ;  /* 0x000000ffff067224 */ /* 0x000fe400078e000f */
[----:B------:R-:W-:Y:S01]  /*cc10*/  IMAD.MOV.U32 R8, RZ, RZ, R17 ;  /* 0x000000ffff087224 */ /* 0x000fe200078e0011 */
[----:B------:R-:W-:Y:S01]  /*cc20*/  ISETP.GT.U32.AND P1, PT, R3, R4, PT ;  /* 0x000000040300720c */ /* 0x000fe20003f24070 */
[----:B------:R-:W-:-:S04]  /*cc30*/  IMAD.HI.U32 R5, R5, R6, RZ ;  /* 0x0000000605057227 */ /* 0x000fc800078e00ff */
[----:B------:R-:W-:-:S05]  /*cc40*/  IMAD R5, R5, R8, R6 ;  /* 0x0000000805057224 */ /* 0x000fca00078e0206 */
[----:B------:R-:W-:-:S03]  /*cc50*/  ISETP.GT.U32.AND P2, PT, R12, R5, PT ;  /* 0x000000050c00720c */ /* 0x000fc60003f44070 */
[----:B------:R-:W-:Y:S01]  /*cc60*/  @!P1 IMAD.IADD R4, R4, 0x1, -R3 ;  /* 0x0000000104049824 */ /* 0x000fe200078e0a03 */
[----:B------:R-:W-:-:S04]  /*cc70*/  ISETP.GE.AND P1, PT, R16, RZ, PT ;  /* 0x000000ff1000720c */ /* 0x000fc80003f26270 */
[----:B------:R-:W-:-:S05]  /*cc80*/  ISETP.GT.U32.AND P4, PT, R3, R4, PT ;  /* 0x000000040300720c */ /* 0x000fca0003f84070 */
[----:B------:R-:W-:Y:S01]  /*cc90*/  @!P2 IMAD.IADD R5, R5, 0x1, -R12 ;  /* 0x000000010505a824 */ /* 0x000fe200078e0a0c */
[----:B------:R-:W-:-:S04]  /*cca0*/  ISETP.GE.AND P2, PT, R9, RZ, PT ;  /* 0x000000ff0900720c */ /* 0x000fc80003f46270 */
[----:B------:R-:W-:-:S03]  /*ccb0*/  ISETP.GT.U32.AND P3, PT, R12, R5, PT ;  /* 0x000000050c00720c */ /* 0x000fc60003f64070 */
[----:B------:R-:W-:Y:S01]  /*ccc0*/  @!P4 IMAD.IADD R4, R4, 0x1, -R3 ;  /* 0x000000010404c824 */ /* 0x000fe200078e0a03 */
[----:B------:R-:W-:-:S05]  /*ccd0*/  ISETP.NE.AND P4, PT, RZ, UR15, PT ;  /* 0x0000000fff007c0c */ /* 0x000fca000bf85270 */
[----:B------:R-:W-:-:S04]  /*cce0*/  @!P2 IMAD.MOV R4, RZ, RZ, -R4 ;  /* 0x000000ffff04a224 */ /* 0x000fc800078e0a04 */
[----:B------:R-:W-:-:S04]  /*ccf0*/  @!P3 IMAD.IADD R5, R5, 0x1, -R12 ;  /* 0x000000010505b824 */ /* 0x000fc800078e0a0c */
[----:B------:R-:W-:Y:S01]  /*cd00*/  @!P1 IMAD.MOV R5, RZ, RZ, -R5 ;  /* 0x000000ffff059224 */ /* 0x000fe200078e0a05 */
[----:B------:R-:W-:Y:S02]  /*cd10*/  @!P4 LOP3.LUT R4, RZ, UR15, RZ, 0x33, !PT ;  /* 0x0000000fff04cc12 */ /* 0x000fe4000f8e33ff */
[----:B------:R-:W-:Y:S02]  /*cd20*/  @!P5 LOP3.LUT R5, RZ, UR16, RZ, 0x33, !PT ;  /* 0x00000010ff05dc12 */ /* 0x000fe4000f8e33ff */
[----:B------:R-:W-:Y:S01]  /*cd30*/  PLOP3.LUT P1, PT, PT, PT, UP2, 0x40, 0x0 ;  /* 0x000000000000781c */ /* 0x000fe20003f2e828 */
[----:B------:R-:W-:Y:S02]  /*cd40*/  IMAD.IADD R6, R9, 0x1, -R4 ;  /* 0x0000000109067824 */ /* 0x000fe400078e0a04 */
[----:B------:R-:W-:-:S05]  /*cd50*/  IMAD.IADD R3, R16, 0x1, -R5 ;  /* 0x0000000110037824 */ /* 0x000fca00078e0a05 */
[----:B------:R-:W-:Y:S01]  /*cd60*/  SEL R4, R3, R6, P1 ;  /* 0x0000000603047207 */ /* 0x000fe20000800000 */
[----:B------:R-:W-:-:S03]  /*cd70*/  IMAD R3, R6, R3, RZ ;  /* 0x0000000306037224 */ /* 0x000fc600078e02ff */
[----:B------:R-:W-:Y:S02]  /*cd80*/  SHF.R.S32.HI R5, RZ, 0x1f, R4 ;  /* 0x0000001fff057819 */ /* 0x000fe40000011404 */
[----:B------:R-:W-:-:S07]  /*cd90*/  SHF.R.S32.HI R8, RZ, 0x1f, R3 ;  /* 0x0000001fff087819 */ /* 0x000fce0000011403 */
.L_x_542:
[----:B--2---:R-:W-:Y:S05]  /*cda0*/  BSYNC B0 ;  /* 0x0000000000007941 */ /* 0x004fea0003800000 */
.L_x_541:
        /* <DEDUP_REMOVED lines=51> */
.L_x_550:
        /* <DEDUP_REMOVED lines=19> */
[----:B------:R-:W-:Y:S02]  /*d210*/  IABS R3, UR15 ;  /* 0x0000000f00037c13 */ /* 0x000fe40008000000 */
[C---:B------:R-:W-:Y:S02]  /*d220*/  IADD3 R4, P1, R9.reuse, UR11, RZ ;  /* 0x0000000b09047c10 */ /* 0x040fe4000ff3e0ff */
[----:B------:R-:W1:Y:S02]  /*d230*/  I2F.RP R6, R3 ;  /* 0x0000000300067306 */ /* 0x000e640000209400 */
[----:B------:R-:W-:Y:S02]  /*d240*/  LEA.HI.X.SX32 R5, R9, UR13, 0x1, P1 ;  /* 0x0000000d09057c11 */ /* 0x000fe400088f0eff */
[----:B------:R-:W-:-:S04]  /*d250*/  IADD3 R13, P1, R12, UR12, RZ ;  /* 0x0000000c0c0d7c10 */ /* 0x000fc8000ff3e0ff */
[----:B------:R-:W-:Y:S02]  /*d260*/  LEA.HI.X.SX32 R14, R12, UR14, 0x1, P1 ;  /* 0x0000000e0c0e7c11 */ /* 0x000fe400088f0eff */
[----:B------:R-:W-:Y:S01]  /*d270*/  PLOP3.LUT P1, PT, PT, PT, UP0, 0x40, 0x0 ;  /* 0x000000000000781c */ /* 0x000fe20003f2e808 */
[----:B-1----:R-:W1:Y:S02]  /*d280*/  MUFU.RCP R6, R6 ;  /* 0x0000000600067308 */ /* 0x002e640000001000 */
[----:B-1----:R-:W-:-:S06]  /*d290*/  VIADD R7, R6, 0xffffffe ;  /* 0x0ffffffe06077836 */ /* 0x002fcc0000000000 */
[----:B------:R-:W1:Y:S02]  /*d2a0*/  F2I.FTZ.U32.TRUNC.NTZ R17, R7 ;  /* 0x0000000700117305 */ /* 0x000e64000021f000 */
[----:B-1----:R-:W-:Y:S02]  /*d2b0*/  IMAD.MOV R16, RZ, RZ, -R17 ;  /* 0x000000ffff107224 */ /* 0x002fe400078e0a11 */
        /* <DEDUP_REMOVED lines=10> */
.L_x_548:
[----:B------:R-:W-:Y:S01]  /*d360*/  SHF.R.U64 R12, R4, UR26, R5 ;  /* 0x0000001a040c7c19 */ /* 0x000fe20008001205 */
[----:B------:R-:W-:Y:S01]  /*d370*/  IMAD.MOV.U32 R6, RZ, RZ, R16 ;  /* 0x000000ffff067224 */ /* 0x000fe200078e0010 */
[----:B------:R-:W-:Y:S01]  /*d380*/  IABS R8, UR15 ;  /* 0x0000000f00087c13 */ /* 0x000fe20008000000 */
[----:B------:R-:W-:Y:S01]  /*d390*/  IMAD.MOV.U32 R4, RZ, RZ, RZ ;  /* 0x000000ffff047224 */ /* 0x000fe200078e00ff */
[----:B------:R-:W-:Y:S01]  /*d3a0*/  IABS R15, UR16 ;  /* 0x00000010000f7c13 */ /* 0x000fe20008000000 */
        /* <DEDUP_REMOVED lines=28> */
.L_x_549:
[----:B------:R-:W-:Y:S01]  /*d570*/  SHF.R.U64 R13, R13, UR30, R14 ;  /* 0x0000001e0d0d7c19 */ /* 0x000fe2000800120e */
[----:B------:R-:W-:Y:S01]  /*d580*/  IMAD.MOV.U32 R4, RZ, RZ, R18 ;  /* 0x000000ffff047224 */ /* 0x000fe200078e0012 */
[----:B------:R-:W-:Y:S01]  /*d590*/  IABS R9, UR16 ;  /* 0x0000001000097c13 */ /* 0x000fe20008000000 */
[----:B------:R-:W-:Y:S02]  /*d5a0*/  IMAD.MOV.U32 R5, RZ, RZ, R17 ;  /* 0x000000ffff057224 */ /* 0x000fe400078e0011 */
[----:B------:R-:W-:Y:S02]  /*d5b0*/  VIADD R6, R13, UR19 ;  /* 0x000000130d067c36 */ /* 0x000fe40008000000 */
[----:B------:R-:W-:Y:S02]  /*d5c0*/  IMAD R7, R4, R15, RZ ;  /* 0x0000000f04077224 */ /* 0x000fe400078e02ff */
[----:B------:R-:W-:Y:S01]  /*d5d0*/  IMAD.MOV.U32 R4, RZ, RZ, RZ ;  /* 0x000000ffff047224 */ /* 0x000fe200078e00ff */
[----:B------:R-:W-:-:S03]  /*d5e0*/  IABS R8, R6 ;  /* 0x0000000600087213 */ /* 0x000fc60000000000 */
        /* <DEDUP_REMOVED lines=11> */
[----:B------:R-:W-:-:S03]  /*d6a0*/  ISETP.GE.AND P1, PT, R12, RZ, PT ;  /* 0x000000ff0c00720c */ /* 0x000fc60003f26270 */
[----:B------:R-:W-:-:S10]  /*d6b0*/  IMAD.MOV.U32 R3, RZ, RZ, R4 ;  /* 0x000000ffff037224 */ /* 0x000fd400078e0004 */
        /* <DEDUP_REMOVED lines=9> */
[----:B------:R-:W-:-:S05]  /*d750*/  IMAD.IADD R3, R6, 0x1, -R3 ;  /* 0x0000000106037824 */ /* 0x000fca00078e0a03 */
[CC--:B------:R-:W-:Y:S01]  /*d760*/  SEL R4, R3.reuse, R12.reuse, P1 ;  /* 0x0000000c03047207 */ /* 0x0c0fe20000800000 */
[----:B------:R-:W-:-:S03]  /*d770*/  IMAD R3, R3, R12, RZ ;  /* 0x0000000c03037224 */ /* 0x000fc600078e02ff */
[----:B------:R-:W-:Y:S02]  /*d780*/  SHF.R.S32.HI R5, RZ, 0x1f, R4 ;  /* 0x0000001fff057819 */ /* 0x000fe40000011404 */
[----:B------:R-:W-:-:S07]  /*d790*/  SHF.R.S32.HI R8, RZ, 0x1f, R3 ;  /* 0x0000001fff087819 */ /* 0x000fce0000011403 */
.L_x_547:
[----:B------:R-:W-:Y:S05]  /*d7a0*/  BSYNC B0 ;  /* 0x0000000000007941 */ /* 0x000fea0003800000 */
.L_x_546:
        /* <DEDUP_REMOVED lines=39> */
.L_x_545:
        /* <DEDUP_REMOVED lines=22> */
.L_x_540:
        /* <DEDUP_REMOVED lines=15> */
[----:B------:R-:W-:-:S04]  /*dc70*/  UIADD3.X UR22, ~UR6, UR8, URZ, UP1, !UPT ;  /* 0x0000000806167290 */ /* 0x000fc80008ffe53f */
[----:B------:R-:W-:Y:S02]  /*dc80*/  USHF.R.U32.HI UR31, URZ, UR30, UR22 ;  /* 0x0000001e3f1f7299 */ /* 0x000fe40008011616 */
[----:B------:R-:W-:Y:S01]  /*dc90*/  USHF.R.U32.HI UR36, URZ, UR32, UR23 ;  /* 0x000000203f247299 */ /* 0x000fe20008011617 */
[----:B------:R-:W-:Y:S01]  /*dca0*/  R2UR UR23, R0 ;  /* 0x00000000001772ca */ /* 0x000fe200000e0000 */
        /* <DEDUP_REMOVED lines=14> */
.L_x_551:
        /* <DEDUP_REMOVED lines=22> */
.L_x_553:
        /* <DEDUP_REMOVED lines=13> */
.L_x_539:
[----:B------:R-:W-:-:S06]  /*dfc0*/  UISETP.NE.AND UP1, UPT, UR39, 0x3, UPT ;  /* 0x000000032700788c */ /* 0x000fcc000bf25270 */
[----:B------:R-:W-:-:S13]  /*dfd0*/  PLOP3.LUT P1, PT, PT, PT, UP1, 0x80, 0x0 ;  /* 0x000000000000781c */ /* 0x000fda0003f2f018 */
[----:B------:R-:W-:Y:S05]  /*dfe0*/  @!P1 BRA `(.L_x_554) ;  /* 0x0000000000049947 */ /* 0x000fea0003800000 */
[----:B--2---:R-:W-:Y:S01]  /*dff0*/  BPT.TRAP 0x1 ;  /* 0x000000040000795c */ /* 0x004fe20000300000 */
.L_x_554:
        /* <DEDUP_REMOVED lines=8> */
.L_x_619:
        /* <DEDUP_REMOVED lines=16> */
.L_x_558:
[----:B----4-:R-:W-:Y:S01]  /*e180*/  SYNCS.ARRIVE.TRANS64.A1T0 RZ, [UR30+0x36c00], RZ ;  /* 0x036c00ffffff79a7 */ /* 0x010fe2000810001e */
.L_x_557:
[----:B--2---:R-:W-:Y:S05]  /*e190*/  BSYNC B0 ;  /* 0x0000000000007941 */ /* 0x004fea0003800000 */
.L_x_556:
        /* <DEDUP_REMOVED lines=9> */
.L_x_560:
[----:B------:R-:W-:Y:S01]  /*e230*/  ULEA UR4, UR7, UR21, 0x3 ;  /* 0x0000001507047291 */ /* 0x000fe2000f8e183f */
[----:B-1----:R-:W-:-:S05]  /*e240*/  IMAD.U32 R0, RZ, RZ, UR20 ;  /* 0x00000014ff007e24 */ /* 0x002fca000f8e00ff */
[----:B------:R-:W-:-:S04]  /*e250*/  SHF.L.U32 R0, R0, 0x1f, RZ ;  /* 0x0000001f00007819 */ /* 0x000fc800000006ff */
[----:B------:R-:W1:Y:S02]  /*e260*/  SYNCS.PHASECHK.TRANS64.TRYWAIT P0, [UR4+0x36c40], R0 ;  /* 0x036c4000ff0075a7 */ /* 0x000e640008000144 */
[----:B-1----:R-:W-:Y:S05]  /*e270*/  @!P0 BRA `(.L_x_561) ;  /* 0x0000001000f48947 */ /* 0x002fea0003800000 */
.L_x_620:
[----:B------:R-:W-:Y:S05]  /*e280*/  @!P1 BRA `(.L_x_562) ;  /* 0x0000000000049947 */ /* 0x000fea0003800000 */
[----:B------:R-:W-:Y:S01]  /*e290*/  BPT.TRAP 0x1 ;  /* 0x000000040000795c */ /* 0x000fe20000300000 */
.L_x_562:
        /* <DEDUP_REMOVED lines=10> */
.L_x_621:
[----:B------:R-:W-:Y:S05]  /*e340*/  @!P1 BRA `(.L_x_564) ;  /* 0x0000000000049947 */ /* 0x000fea0003800000 */
[----:B------:R-:W-:Y:S01]  /*e350*/  BPT.TRAP 0x1 ;  /* 0x000000040000795c */ /* 0x000fe20000300000 */
.L_x_564:
        /* <DEDUP_REMOVED lines=10> */
.L_x_622:
[----:B------:R-:W-:Y:S05]  /*e400*/  @!P1 BRA `(.L_x_566) ;  /* 0x0000000000049947 */ /* 0x000fea0003800000 */
[----:B------:R-:W-:Y:S01]  /*e410*/  BPT.TRAP 0x1 ;  /* 0x000000040000795c */ /* 0x000fe20000300000 */
.L_x_566:
        /* <DEDUP_REMOVED lines=10> */
.L_x_623:
[----:B------:R-:W-:Y:S05]  /*e4c0*/  @!P1 BRA `(.L_x_568) ;  /* 0x0000000000049947 */ /* 0x000fea0003800000 */
[----:B------:R-:W-:Y:S01]  /*e4d0*/  BPT.TRAP 0x1 ;  /* 0x000000040000795c */ /* 0x000fe20000300000 */
.L_x_568:
        /* <DEDUP_REMOVED lines=10> */
.L_x_624:
[----:B------:R-:W-:Y:S05]  /*e580*/  @!P1 BRA `(.L_x_570) ;  /* 0x0000000000049947 */ /* 0x000fea0003800000 */
[----:B------:R-:W-:Y:S01]  /*e590*/  BPT.TRAP 0x1 ;  /* 0x000000040000795c */ /* 0x000fe20000300000 */
.L_x_570:
        /* <DEDUP_REMOVED lines=10> */
.L_x_625:
[----:B------:R-:W-:Y:S05]  /*e640*/  @!P1 BRA `(.L_x_572) ;  /* 0x0000000000049947 */ /* 0x000fea0003800000 */
[----:B------:R-:W-:Y:S01]  /*e650*/  BPT.TRAP 0x1 ;  /* 0x000000040000795c */ /* 0x000fe20000300000 */
.L_x_572:
        /* <DEDUP_REMOVED lines=10> */
.L_x_626:
[----:B------:R-:W-:Y:S05]  /*e700*/  @!P1 BRA `(.L_x_574) ;  /* 0x0000000000049947 */ /* 0x000fea0003800000 */
[----:B------:R-:W-:Y:S01]  /*e710*/  BPT.TRAP 0x1 ;  /* 0x000000040000795c */ /* 0x000fe20000300000 */
.L_x_574:
        /* <DEDUP_REMOVED lines=8> */
.L_x_575:
[----:B-1----:R-:W-:-:S04]  /*e7a0*/  IMAD.U32 R3, RZ, RZ, UR4 ;  /* 0x00000004ff037e24 */ /* 0x002fc8000f8e00ff */
[----:B------:R1:W2:Y:S03]  /*e7b0*/  SYNCS.PHASECHK.TRANS64.TRYWAIT P0, [R3+URZ+0x36c40], R0 ;  /* 0x036c4000030075a7 */ /* 0x0002a6000800017f */
[----:B--2---:R-:W-:Y:S05]  /*e7c0*/  @!P0 NANOSLEEP.SYNCS 0x989680 ;  /* 0x009896800000895d */ /* 0x004fea0003900000 */
[----:B------:R-:W2:Y:S02]  /*e7d0*/  @!P0 SYNCS.PHASECHK.TRANS64 P0, [R3+URZ+0x36c40], R0 ;  /* 0x036c4000030085a7 */ /* 0x000ea4000800007f */
[----:B--2---:R-:W-:Y:S05]  /*e7e0*/  @P0 EXIT ;  /* 0x000000000000094d */ /* 0x004fea0003800000 */
[----:B------:R-:W-:Y:S05]  /*e7f0*/  BRA `(.L_x_575) ;  /* 0xfffffffc00e87947 */ /* 0x000fea000383ffff */
.L_x_392:
[----:B--2---:R-:W-:-:S04]  /*e800*/  IMAD.U32 R3, RZ, RZ, UR4 ;  /* 0x00000004ff037e24 */ /* 0x004fc8000f8e00ff */
[----:B------:R2:W3:Y:S03]  /*e810*/  SYNCS.PHASECHK.TRANS64.TRYWAIT P0, [R3+URZ+0x36c80], R0 ;  /* 0x036c8000030075a7 */ /* 0x0004e6000800017f */
[----:B---3--:R-:W-:Y:S05]  /*e820*/  @!P0 NANOSLEEP.SYNCS 0x989680 ;  /* 0x009896800000895d */ /* 0x008fea0003900000 */
[----:B------:R-:W3:Y:S02]  /*e830*/  @!P0 SYNCS.PHASECHK.TRANS64 P0, [R3+URZ+0x36c80], R0 ;  /* 0x036c8000030085a7 */ /* 0x000ee4000800007f */
[----:B---3--:R-:W-:Y:S05]  /*e840*/  @!P0 BRA `(.L_x_392) ;  /* 0xfffffffc00ec8947 */ /* 0x008fea000383ffff */
[----:B------:R-:W-:Y:S05]  /*e850*/  BRA `(.L_x_391) ;  /* 0xffffff5400347947 */ /* 0x000fea000383ffff */
.L_x_397:
[----:B-1----:R-:W-:-:S04]  /*e860*/  IMAD.U32 R3, RZ, RZ, UR9 ;  /* 0x00000009ff037e24 */ /* 0x002fc8000f8e00ff */
[----:B------:R1:W2:Y:S03]  /*e870*/  SYNCS.PHASECHK.TRANS64.TRYWAIT P0, [R3+URZ+0x36c80], R0 ;  /* 0x036c8000030075a7 */ /* 0x0002a6000800017f */
[----:B--2---:R-:W-:Y:S05]  /*e880*/  @!P0 NANOSLEEP.SYNCS 0x989680 ;  /* 0x009896800000895d */ /* 0x004fea0003900000 */
[----:B------:R-:W2:Y:S02]  /*e890*/  @!P0 SYNCS.PHASECHK.TRANS64 P0, [R3+URZ+0x36c80], R0 ;  /* 0x036c8000030085a7 */ /* 0x000ea4000800007f */
[----:B--2---:R-:W-:Y:S05]  /*e8a0*/  @!P0 BRA `(.L_x_397) ;  /* 0xfffffffc00ec8947 */ /* 0x004fea000383ffff */
[----:B------:R-:W-:Y:S05]  /*e8b0*/  BRA `(.L_x_396) ;  /* 0xffffff5c00987947 */ /* 0x000fea000383ffff */
.L_x_409:
[----:B-1----:R1:W2:Y:S02]  /*e8c0*/  SYNCS.PHASECHK.TRANS64.TRYWAIT P0, [R35+URZ+0x36c80], R6 ;  /* 0x036c8006230075a7 */ /* 0x0022a4000800017f */
[----:B--2---:R-:W-:Y:S05]  /*e8d0*/  @!P0 NANOSLEEP.SYNCS 0x989680 ;  /* 0x009896800000895d */ /* 0x004fea0003900000 */
[----:B------:R-:W2:Y:S02]  /*e8e0*/  @!P0 SYNCS.PHASECHK.TRANS64 P0, [R35+URZ+0x36c80], R6 ;  /* 0x036c8006230085a7 */ /* 0x000ea4000800007f */
[----:B--2---:R-:W-:Y:S05]  /*e8f0*/  @!P0 BRA `(.L_x_409) ;  /* 0xfffffffc00f08947 */ /* 0x004fea000383ffff */
[----:B------:R-:W-:Y:S05]  /*e900*/  BRA `(.L_x_408) ;  /* 0xffffff6c00787947 */ /* 0x000fea000383ffff */
.L_x_430:
[----:B------:R-:W-:-:S07]  /*e910*/  IMAD.MOV.U32 R15, RZ, RZ, -0x1 ;  /* 0xffffffffff0f7424 */ /* 0x000fce00078e00ff */
[----:B-----5:R-:W-:Y:S05]  /*e920*/  WARPSYNC.COLLECTIVE R15, `(.L_x_576) ;  /* 0x000000000f0c7348 */ /* 0x020fea0003c00000 */
[----:B------:R-:W-:Y:S02]  /*e930*/  ELECT P6, UR62, PT ;  /* 0x00000000003e782f */ /* 0x000fe400038c0000 */
[----:B------:R-:W-:Y:S01]  /*e940*/  MOV R14, UR62 ;  /* 0x0000003e000e7c02 */ /* 0x000fe20008000f00 */
[----:B-----5:R-:W-:Y:S10]  /*e950*/  ENDCOLLECTIVE ;  /* 0x000000000000791b */ /* 0x020ff40003800000 */
.L_x_576:
[----:B------:R-:W-:Y:S05]  /*e960*/  BRA `(.L_x_577) ;  /* 0xffffff8000ac7947 */ /* 0x000fea000383ffff */
.L_x_432:
[----:B-1----:R1:W2:Y:S02]  /*e970*/  SYNCS.PHASECHK.TRANS64.TRYWAIT P0, [R7+URZ+0x36db0], R6 ;  /* 0x036db006070075a7 */ /* 0x0022a4000800017f */
[----:B--2---:R-:W-:Y:S05]  /*e980*/  @!P0 NANOSLEEP.SYNCS 0x989680 ;  /* 0x009896800000895d */ /* 0x004fea0003900000 */
[----:B------:R-:W2:Y:S02]  /*e990*/  @!P0 SYNCS.PHASECHK.TRANS64 P0, [R7+URZ+0x36db0], R6 ;  /* 0x036db006070085a7 */ /* 0x000ea4000800007f */
[----:B--2---:R-:W-:Y:S05]  /*e9a0*/  @!P0 BRA `(.L_x_432) ;  /* 0xfffffffc00f08947 */ /* 0x004fea000383ffff */
[----:B------:R-:W-:Y:S05]  /*e9b0*/  BRA `(.L_x_578) ;  /* 0xffffff8000d87947 */ /* 0x000fea000383ffff */
.L_x_439:
[----:B--2---:R-:W-:-:S04]  /*e9c0*/  IMAD.U32 R3, RZ, RZ, UR4 ;  /* 0x00000004ff037e24 */ /* 0x004fc8000f8e00ff */
[----:B------:R2:W3:Y:S03]  /*e9d0*/  SYNCS.PHASECHK.TRANS64.TRYWAIT P0, [R3+URZ+0x36c00], R0 ;  /* 0x036c0000030075a7 */ /* 0x0004e6000800017f */
[----:B---3--:R-:W-:Y:S05]  /*e9e0*/  @!P0 NANOSLEEP.SYNCS 0x989680 ;  /* 0x009896800000895d */ /* 0x008fea0003900000 */
[----:B------:R-:W3:Y:S02]  /*e9f0*/  @!P0 SYNCS.PHASECHK.TRANS64 P0, [R3+URZ+0x36c00], R0 ;  /* 0x036c0000030085a7 */ /* 0x000ee4000800007f */
[----:B---3--:R-:W-:Y:S05]  /*ea00*/  @!P0 BRA `(.L_x_439) ;  /* 0xfffffffc00ec8947 */ /* 0x008fea000383ffff */
[----:B------:R-:W-:Y:S05]  /*ea10*/  BRA `(.L_x_579) ;  /* 0xffffff8400f47947 */ /* 0x000fea000383ffff */
.L_x_456:
[----:B-1----:R-:W-:-:S04]  /*ea20*/  IMAD.U32 R3, RZ, RZ, UR12 ;  /* 0x0000000cff037e24 */ /* 0x002fc8000f8e00ff */
[----:B------:R1:W2:Y:S03]  /*ea30*/  SYNCS.PHASECHK.TRANS64.TRYWAIT P0, [R3+URZ+0x36dd8], R0 ;  /* 0x036dd800030075a7 */ /* 0x0002a6000800017f */
[----:B--2---:R-:W-:Y:S05]  /*ea40*/  @!P0 NANOSLEEP.SYNCS 0x989680 ;  /* 0x009896800000895d */ /* 0x004fea0003900000 */
[----:B------:R-:W2:Y:S02]  /*ea50*/  @!P0 SYNCS.PHASECHK.TRANS64 P0, [R3+URZ+0x36dd8], R0 ;  /* 0x036dd800030085a7 */ /* 0x000ea4000800007f */
[----:B--2---:R-:W-:Y:S05]  /*ea60*/  @!P0 BRA `(.L_x_456) ;  /* 0xfffffffc00ec8947 */ /* 0x004fea000383ffff */
[----:B------:R-:W-:Y:S05]  /*ea70*/  BRA `(.L_x_580) ;  /* 0xffffff9400707947 */ /* 0x000fea000383ffff */
.L_x_458:
[----:B-1----:R-:W-:-:S04]  /*ea80*/  IMAD.U32 R6, RZ, RZ, UR8 ;  /* 0x00000008ff067e24 */ /* 0x002fc8000f8e00ff */
[----:B------:R1:W2:Y:S03]  /*ea90*/  SYNCS.PHASECHK.TRANS64.TRYWAIT P0, [R6+URZ+0x36c00], R5 ;  /* 0x036c0005060075a7 */ /* 0x0002a6000800017f */
[----:B--2---:R-:W-:Y:S05]  /*eaa0*/  @!P0 NANOSLEEP.SYNCS 0x989680 ;  /* 0x009896800000895d */ /* 0x004fea0003900000 */
[----:B------:R-:W2:Y:S02]  /*eab0*/  @!P0 SYNCS.PHASECHK.TRANS64 P0, [R6+URZ+0x36c00], R5 ;  /* 0x036c0005060085a7 */ /* 0x000ea4000800007f */
[----:B--2---:R-:W-:Y:S05]  /*eac0*/  @!P0 BRA `(.L_x_458) ;  /* 0xfffffffc00ec8947 */ /* 0x004fea000383ffff */
[----:B------:R-:W-:Y:S05]  /*ead0*/  BRA `(.L_x_581) ;  /* 0xffffff9400a87947 */ /* 0x000fea000383ffff */
.L_x_464:
[----:B-1----:R-:W-:-:S04]  /*eae0*/  IMAD.U32 R5, RZ, RZ, UR13 ;  /* 0x0000000dff057e24 */ /* 0x002fc8000f8e00ff */
[----:B------:R1:W2:Y:S03]  /*eaf0*/  SYNCS.PHASECHK.TRANS64.TRYWAIT P1, [R5+URZ+0x36dc0], R4 ;  /* 0x036dc004050075a7 */ /* 0x0002a6000802017f */
[----:B--2---:R-:W-:Y:S05]  /*eb00*/  @!P1 NANOSLEEP.SYNCS 0x989680 ;  /* 0x009896800000995d */ /* 0x004fea0003900000 */
[----:B------:R-:W2:Y:S02]  /*eb10*/  @!P1 SYNCS.PHASECHK.TRANS64 P1, [R5+URZ+0x36dc0], R4 ;  /* 0x036dc004050095a7 */ /* 0x000ea4000802007f */
[----:B--2---:R-:W-:Y:S05]  /*eb20*/  @!P1 BRA `(.L_x_464) ;  /* 0xfffffffc00ec9947 */ /* 0x004fea000383ffff */
[----:B------:R-:W-:Y:S05]  /*eb30*/  BRA `(.L_x_582) ;  /* 0xffffff98004c7947 */ /* 0x000fea000383ffff */
.L_x_479:
[----:B-1----:R1:W2:Y:S02]  /*eb40*/  SYNCS.PHASECHK.TRANS64.TRYWAIT P0, [R4+URZ+0x36dc0], R3 ;  /* 0x036dc003040075a7 */ /* 0x0022a4000800017f */
[----:B--2---:R-:W-:Y:S05]  /*eb50*/  @!P0 NANOSLEEP.SYNCS 0x989680 ;  /* 0x009896800000895d */ /* 0x004fea0003900000 */
[----:B------:R-:W2:Y:S02]  /*eb60*/  @!P0 SYNCS.PHASECHK.TRANS64 P0, [R4+URZ+0x36dc0], R3 ;  /* 0x036dc003040085a7 */ /* 0x000ea4000800007f */
[----:B--2---:R-:W-:Y:S05]  /*eb70*/  @!P0 BRA `(.L_x_479) ;  /* 0xfffffffc00f08947 */ /* 0x004fea000383ffff */
[----:B------:R-:W-:Y:S05]  /*eb80*/  BRA `(.L_x_583) ;  /* 0xffffffa000347947 */ /* 0x000fea000383ffff */
.L_x_497:
[----:B-1----:R1:W3:Y:S02]  /*eb90*/  SYNCS.PHASECHK.TRANS64.TRYWAIT P0, [R7+URZ+0x36d18], R4 ;  /* 0x036d1804070075a7 */ /* 0x0022e4000800017f */
[----:B---3--:R-:W-:Y:S05]  /*eba0*/  @!P0 NANOSLEEP.SYNCS 0x989680 ;  /* 0x009896800000895d */ /* 0x008fea0003900000 */
[----:B------:R-:W3:Y:S02]  /*ebb0*/  @!P0 SYNCS.PHASECHK.TRANS64 P0, [R7+URZ+0x36d18], R4 ;  /* 0x036d1804070085a7 */ /* 0x000ee4000800007f */
[----:B---3--:R-:W-:Y:S05]  /*ebc0*/  @!P0 BRA `(.L_x_497) ;  /* 0xfffffffc00f08947 */ /* 0x008fea000383ffff */
[----:B------:R-:W-:Y:S05]  /*ebd0*/  BRA `(.L_x_584) ;  /* 0xffffffb400f07947 */ /* 0x000fea000383ffff */
.L_x_501:
[----:B------:R-:W-:Y:S01]  /*ebe0*/  BSSY B1, `(.L_x_585) ;  /* 0x0000006000017945 */ /* 0x000fe20003800000 */
[----:B------:R-:W-:-:S07]  /*ebf0*/  IMAD.MOV.U32 R15, RZ, RZ, -0x1 ;  /* 0xffffffffff0f7424 */ /* 0x000fce00078e00ff */
[----:B-1----:R-:W-:Y:S05]  /*ec00*/  WARPSYNC.COLLECTIVE R15, `(.L_x_586) ;  /* 0x000000000f0c7348 */ /* 0x002fea0003c00000 */
[----:B------:R-:W-:Y:S02]  /*ec10*/  ELECT P6, UR62, PT ;  /* 0x00000000003e782f */ /* 0x000fe400038c0000 */
[----:B------:R-:W-:Y:S01]  /*ec20*/  MOV R14, UR62 ;  /* 0x0000003e000e7c02 */ /* 0x000fe20008000f00 */
[----:B-1----:R-:W-:Y:S10]  /*ec30*/  ENDCOLLECTIVE ;  /* 0x000000000000791b */ /* 0x002ff40003800000 */
.L_x_586:
[----:B------:R-:W-:Y:S05]  /*ec40*/  BSYNC B1 ;  /* 0x0000000000017941 */ /* 0x000fea0003800000 */
.L_x_585:
        /* <DEDUP_REMOVED lines=10> */
[----:B------:R-:W-:Y:S01]  /*ecf0*/  @UP0 UMOV UR10, URZ ;  /* 0x0000003f000a0c82 */ /* 0x000fe20008000000 */
[C---:B------:R-:W-:Y:S01]  /*ed00*/  @P6 R2UR UR9, R11.reuse ;  /* 0x000000000b0962ca */ /* 0x040fe200000e0000 */
[----:B------:R-:W-:Y:S01]  /*ed10*/  VOTEU.ANY UP0, P6 ;  /* 0x00000000003f7886 */ /* 0x000fe20003000100 */
[----:B------:R-:W-:Y:S01]  /*ed20*/  @P6 R2UR UR5, R11 ;  /* 0x000000000b0562ca */ /* 0x000fe200000e0000 */
[----:B------:R-:W-:Y:S01]  /*ed30*/  UMOV UR16, 0x0 ;  /* 0x0000000000107882 */ /* 0x000fe20000000000 */
[----:B------:R-:W-:Y:S01]  /*ed40*/  @P6 R2UR UR4, R4 ;  /* 0x00000000040462ca */ /* 0x000fe200000e0000 */
[----:B------:R-:W-:Y:S01]  /*ed50*/  UMOV UR17, 0x10000000 ;  /* 0x1000000000117882 */ /* 0x000fe20000000000 */
[----:B------:R-:W-:Y:S01]  /*ed60*/  @P6 R2UR UR7, R17 ;  /* 0x00000000110762ca */ /* 0x000fe200000e0000 */
[----:B------:R-:W-:Y:S01]  /*ed70*/  BSSY B1, `(.L_x_587) ;  /* 0x000000b000017945 */ /* 0x000fe20003800000 */
[----:B------:R-:W-:Y:S01]  /*ed80*/  @P6 R2UR UR6, R8 ;  /* 0x00000000080662ca */ /* 0x000fe200000e0000 */
[----:B------:R-:W-:-:S04]  /*ed90*/  IMAD.MOV.U32 R15, RZ, RZ, -0x1 ;  /* 0xffffffffff0f7424 */ /* 0x000fc800078e00ff */
[----:B------:R1:W-:Y:S01]  /*eda0*/  @UP0 UTMALDG.3D [UR8], [UR36], desc[UR14] ;  /* 0x00000e08240005b4 */ /* 0x0003e20008011000 */
[----:B------:R-:W-:-:S07]  /*edb0*/  VOTEU.ANY UP0, P6 ;  /* 0x00000000003f7886 */ /* 0x000fce0003000100 */
[----:B------:R1:W-:Y:S02]  /*edc0*/  @UP0 UTMALDG.2D [UR4], [UR38], desc[UR16] ;  /* 0x00001004260005b4 */ /* 0x0003e40008009000 */
[----:B-1----:R-:W-:Y:S01]  /*edd0*/  NOP ;  /* 0x0000000000007918 */ /* 0x002fe20000000000 */
[----:B------:R-:W-:Y:S05]  /*ede0*/  WARPSYNC.COLLECTIVE R15, `(.L_x_588) ;  /* 0x000000000f0c7348 */ /* 0x000fea0003c00000 */
[----:B------:R-:W-:Y:S02]  /*edf0*/  ELECT P6, UR62, PT ;  /* 0x00000000003e782f */ /* 0x000fe400038c0000 */
[----:B------:R-:W-:Y:S01]  /*ee00*/  MOV R14, UR62 ;  /* 0x0000003e000e7c02 */ /* 0x000fe20008000f00 */
[----:B------:R-:W-:Y:S10]  /*ee10*/  ENDCOLLECTIVE ;  /* 0x000000000000791b */ /* 0x000ff40003800000 */
.L_x_588:
[----:B------:R-:W-:Y:S05]  /*ee20*/  BSYNC B1 ;  /* 0x0000000000017941 */ /* 0x000fea0003800000 */
.L_x_587:
[----:B------:R-:W-:Y:S05]  /*ee30*/  BRA `(.L_x_589) ;  /* 0xffffffb400f87947 */ /* 0x000fea000383ffff */
.L_x_507:
[----:B-1----:R1:W2:Y:S02]  /*ee40*/  SYNCS.PHASECHK.TRANS64.TRYWAIT P0, [R3+URZ+0x36c00], R0 ;  /* 0x036c0000030075a7 */ /* 0x0022a4000800017f */
[----:B--2---:R-:W-:Y:S05]  /*ee50*/  @!P0 NANOSLEEP.SYNCS 0x989680 ;  /* 0x009896800000895d */ /* 0x004fea0003900000 */
[----:B------:R-:W2:Y:S02]  /*ee60*/  @!P0 SYNCS.PHASECHK.TRANS64 P0, [R3+URZ+0x36c00], R0 ;  /* 0x036c0000030085a7 */ /* 0x000ea4000800007f */
[----:B--2---:R-:W-:Y:S05]  /*ee70*/  @!P0 BRA `(.L_x_507) ;  /* 0xfffffffc00f08947 */ /* 0x004fea000383ffff */
[----:B------:R-:W-:Y:S05]  /*ee80*/  BRA `(.L_x_590) ;  /* 0xffffffbc00007947 */ /* 0x000fea000383ffff */
.L_x_510:
[----:B------:R-:W-:Y:S01]  /*ee90*/  BSSY B0, `(.L_x_591) ;  /* 0x0000006000007945 */ /* 0x000fe20003800000 */
[----:B------:R-:W-:-:S07]  /*eea0*/  IMAD.MOV.U32 R15, RZ, RZ, -0x1 ;  /* 0xffffffffff0f7424 */ /* 0x000fce00078e00ff */
[----:B-12--5:R-:W-:Y:S05]  /*eeb0*/  WARPSYNC.COLLECTIVE R15, `(.L_x_592) ;  /* 0x000000000f0c7348 */ /* 0x026fea0003c00000 */
[----:B------:R-:W-:Y:S02]  /*eec0*/  ELECT P6, UR62, PT ;  /* 0x00000000003e782f */ /* 0x000fe400038c0000 */
[----:B------:R-:W-:Y:S01]  /*eed0*/  MOV R14, UR62 ;  /* 0x0000003e000e7c02 */ /* 0x000fe20008000f00 */
[----:B-12--5:R-:W-:Y:S10]  /*eee0*/  ENDCOLLECTIVE ;  /* 0x000000000000791b */ /* 0x026ff40003800000 */
.L_x_592:
[----:B------:R-:W-:Y:S05]  /*eef0*/  BSYNC B0 ;  /* 0x0000000000007941 */ /* 0x000fea0003800000 */
.L_x_591:
[----:B------:R-:W-:Y:S05]  /*ef00*/  BRA `(.L_x_593) ;  /* 0xffffffbc00487947 */ /* 0x000fea000383ffff */
.L_x_513:
[----:B------:R-:W-:Y:S01]  /*ef10*/  BSSY B0, `(.L_x_594) ;  /* 0x0000005000007945 */ /* 0x000fe20003800000 */
[----:B------:R-:W-:-:S07]  /*ef20*/  IMAD.MOV.U32 R15, RZ, RZ, -0x1 ;  /* 0xffffffffff0f7424 */ /* 0x000fce00078e00ff */
[----:B-123-5:R-:W-:Y:S05]  /*ef30*/  WARPSYNC.COLLECTIVE R15, `(.L_x_595) ;  /* 0x000000000f087348 */ /* 0x02efea0003c00000 */
[----:B------:R-:W-:Y:S01]  /*ef40*/  NOP ;  /* 0x0000000000007918 */ /* 0x000fe20000000000 */
[----:B-123-5:R-:W-:Y:S01]  /*ef50*/  ENDCOLLECTIVE ;  /* 0x000000000000791b */ /* 0x02efe20003800000 */
.L_x_595:
[----:B------:R-:W-:Y:S05]  /*ef60*/  BSYNC B0 ;  /* 0x0000000000007941 */ /* 0x000fea0003800000 */
.L_x_594:
[----:B------:R-:W-:-:S07]  /*ef70*/  IMAD.MOV.U32 R15, RZ, RZ, -0x1 ;  /* 0xffffffffff0f7424 */ /* 0x000fce00078e00ff */
[----:B------:R-:W-:Y:S05]  /*ef80*/  WARPSYNC.COLLECTIVE R15, `(.L_x_596) ;  /* 0x000000000f0c7348 */ /* 0x000fea0003c00000 */
[----:B------:R-:W-:Y:S02]  /*ef90*/  ELECT P6, UR62, PT ;  /* 0x00000000003e782f */ /* 0x000fe400038c0000 */
[----:B------:R-:W-:Y:S01]  /*efa0*/  MOV R14, UR62 ;  /* 0x0000003e000e7c02 */ /* 0x000fe20008000f00 */
[----:B------:R-:W-:Y:S10]  /*efb0*/  ENDCOLLECTIVE ;  /* 0x000000000000791b */ /* 0x000ff40003800000 */
.L_x_596:
[----:B------:R-:W-:Y:S05]  /*efc0*/  BRA `(.L_x_597) ;  /* 0xffffffc400a07947 */ /* 0x000fea000383ffff */
.L_x_516:
[----:B------:R-:W-:Y:S01]  /*efd0*/  BSSY B0, `(.L_x_598) ;  /* 0x0000006000007945 */ /* 0x000fe20003800000 */
[----:B------:R-:W-:-:S07]  /*efe0*/  IMAD.MOV.U32 R15, RZ, RZ, -0x1 ;  /* 0xffffffffff0f7424 */ /* 0x000fce00078e00ff */
[----:B--2--5:R-:W-:Y:S05]  /*eff0*/  WARPSYNC.COLLECTIVE R15, `(.L_x_599) ;  /* 0x000000000f0c7348 */ /* 0x024fea0003c00000 */
[----:B-----5:R-:W-:Y:S02]  /*f000*/  ELECT P6, UR62, PT ;  /* 0x00000000003e782f */ /* 0x020fe400038c0000 */
[----:B------:R-:W-:Y:S01]  /*f010*/  MOV R14, UR62 ;  /* 0x0000003e000e7c02 */ /* 0x000fe20008000f00 */
[----:B--2---:R-:W-:Y:S10]  /*f020*/  ENDCOLLECTIVE ;  /* 0x000000000000791b */ /* 0x004ff40003800000 */
.L_x_599:
[----:B------:R-:W-:Y:S05]  /*f030*/  BSYNC B0 ;  /* 0x0000000000007941 */ /* 0x000fea0003800000 */
.L_x_598:
[----:B------:R-:W-:Y:S05]  /*f040*/  BRA `(.L_x_600) ;  /* 0xffffffc800007947 */ /* 0x000fea000383ffff */
.L_x_520:
[----:B-1----:R1:W3:Y:S02]  /*f050*/  SYNCS.PHASECHK.TRANS64.TRYWAIT P0, [R7+URZ], R0 ;  /* 0x00000000070075a7 */ /* 0x0022e4000800017f */
[----:B---3--:R-:W-:Y:S05]  /*f060*/  @!P0 NANOSLEEP.SYNCS 0x989680 ;  /* 0x009896800000895d */ /* 0x008fea0003900000 */
[----:B------:R-:W3:Y:S02]  /*f070*/  @!P0 SYNCS.PHASECHK.TRANS64 P0, [R7+URZ], R0 ;  /* 0x00000000070085a7 */ /* 0x000ee4000800007f */
[----:B---3--:R-:W-:Y:S05]  /*f080*/  @!P0 BRA `(.L_x_520) ;  /* 0xfffffffc00f08947 */ /* 0x008fea000383ffff */
[----:B------:R-:W-:Y:S05]  /*f090*/  BRA `(.L_x_601) ;  /* 0xffffffc8003c7947 */ /* 0x000fea000383ffff */
.L_x_521:
[----:B-1----:R1:W3:Y:S02]  /*f0a0*/  SYNCS.PHASECHK.TRANS64.TRYWAIT P0, [R8+URZ], R5 ;  /* 0x00000005080075a7 */ /* 0x0022e4000800017f */
[----:B---3--:R-:W-:Y:S05]  /*f0b0*/  @!P0 NANOSLEEP.SYNCS 0x989680 ;  /* 0x009896800000895d */ /* 0x008fea0003900000 */
[----:B------:R-:W3:Y:S02]  /*f0c0*/  @!P0 SYNCS.PHASECHK.TRANS64 P0, [R8+URZ], R5 ;  /* 0x00000005080085a7 */ /* 0x000ee4000800007f */
[----:B---3--:R-:W-:Y:S05]  /*f0d0*/  @!P0 BRA `(.L_x_521) ;  /* 0xfffffffc00f08947 */ /* 0x008fea000383ffff */
[----:B------:R-:W-:Y:S05]  /*f0e0*/  BRA `(.L_x_602) ;  /* 0xffffffc8004c7947 */ /* 0x000fea000383ffff */
.L_x_522:
[----:B-1----:R1:W3:Y:S02]  /*f0f0*/  SYNCS.PHASECHK.TRANS64.TRYWAIT P0, [R7+URZ], R6 ;  /* 0x00000006070075a7 */ /* 0x0022e4000800017f */
[----:B---3--:R-:W-:Y:S05]  /*f100*/  @!P0 NANOSLEEP.SYNCS 0x989680 ;  /* 0x009896800000895d */ /* 0x008fea0003900000 */
[----:B------:R-:W3:Y:S02]  /*f110*/  @!P0 SYNCS.PHASECHK.TRANS64 P0, [R7+URZ], R6 ;  /* 0x00000006070085a7 */ /* 0x000ee4000800007f */
[----:B---3--:R-:W-:Y:S05]  /*f120*/  @!P0 BRA `(.L_x_522) ;  /* 0xfffffffc00f08947 */ /* 0x008fea000383ffff */
[----:B------:R-:W-:Y:S05]  /*f130*/  BRA `(.L_x_603) ;  /* 0xffffffc8005c7947 */ /* 0x000fea000383ffff */
.L_x_523:
[----:B-1----:R1:W3:Y:S02]  /*f140*/  SYNCS.PHASECHK.TRANS64.TRYWAIT P0, [R8+URZ], R5 ;  /* 0x00000005080075a7 */ /* 0x0022e4000800017f */
[----:B---3--:R-:W-:Y:S05]  /*f150*/  @!P0 NANOSLEEP.SYNCS 0x989680 ;  /* 0x009896800000895d */ /* 0x008fea0003900000 */
[----:B------:R-:W3:Y:S02]  /*f160*/  @!P0 SYNCS.PHASECHK.TRANS64 P0, [R8+URZ], R5 ;  /* 0x00000005080085a7 */ /* 0x000ee4000800007f */
[----:B---3--:R-:W-:Y:S05]  /*f170*/  @!P0 BRA `(.L_x_523) ;  /* 0xfffffffc00f08947 */ /* 0x008fea000383ffff */
[----:B------:R-:W-:Y:S05]  /*f180*/  BRA `(.L_x_604) ;  /* 0xffffffc8006c7947 */ /* 0x000fea000383ffff */
.L_x_524:
[----:B-1----:R1:W3:Y:S02]  /*f190*/  SYNCS.PHASECHK.TRANS64.TRYWAIT P0, [R7+URZ], R6 ;  /* 0x00000006070075a7 */ /* 0x0022e4000800017f */
[----:B---3--:R-:W-:Y:S05]  /*f1a0*/  @!P0 NANOSLEEP.SYNCS 0x989680 ;  /* 0x009896800000895d */ /* 0x008fea0003900000 */
[----:B------:R-:W3:Y:S02]  /*f1b0*/  @!P0 SYNCS.PHASECHK.TRANS64 P0, [R7+URZ], R6 ;  /* 0x00000006070085a7 */ /* 0x000ee4000800007f */
[----:B---3--:R-:W-:Y:S05]  /*f1c0*/  @!P0 BRA `(.L_x_524) ;  /* 0xfffffffc00f08947 */ /* 0x008fea000383ffff */
[----:B------:R-:W-:Y:S05]  /*f1d0*/  BRA `(.L_x_605) ;  /* 0xffffffc8007c7947 */ /* 0x000fea000383ffff */
.L_x_525:
[----:B-1----:R1:W3:Y:S02]  /*f1e0*/  SYNCS.PHASECHK.TRANS64.TRYWAIT P0, [R8+URZ], R5 ;  /* 0x00000005080075a7 */ /* 0x0022e4000800017f */
[----:B---3--:R-:W-:Y:S05]  /*f1f0*/  @!P0 NANOSLEEP.SYNCS 0x989680 ;  /* 0x009896800000895d */ /* 0x008fea0003900000 */
[----:B------:R-:W3:Y:S02]  /*f200*/  @!P0 SYNCS.PHASECHK.TRANS64 P0, [R8+URZ], R5 ;  /* 0x00000005080085a7 */ /* 0x000ee4000800007f */
[----:B---3--:R-:W-:Y:S05]  /*f210*/  @!P0 BRA `(.L_x_525) ;  /* 0xfffffffc00f08947 */ /* 0x008fea000383ffff */
[----:B------:R-:W-:Y:S05]  /*f220*/  BRA `(.L_x_606) ;  /* 0xffffffc8008c7947 */ /* 0x000fea000383ffff */
.L_x_526:
[----:B-1----:R1:W3:Y:S02]  /*f230*/  SYNCS.PHASECHK.TRANS64.TRYWAIT P0, [R7+URZ], R6 ;  /* 0x00000006070075a7 */ /* 0x0022e4000800017f */
[----:B---3--:R-:W-:Y:S05]  /*f240*/  @!P0 NANOSLEEP.SYNCS 0x989680 ;  /* 0x009896800000895d */ /* 0x008fea0003900000 */
[----:B------:R-:W3:Y:S02]  /*f250*/  @!P0 SYNCS.PHASECHK.TRANS64 P0, [R7+URZ], R6 ;  /* 0x00000006070085a7 */ /* 0x000ee4000800007f */
[----:B---3--:R-:W-:Y:S05]  /*f260*/  @!P0 BRA `(.L_x_526) ;  /* 0xfffffffc00f08947 */ /* 0x008fea000383ffff */
[----:B------:R-:W-:Y:S05]  /*f270*/  BRA `(.L_x_607) ;  /* 0xffffffc8009c7947 */ /* 0x000fea000383ffff */
.L_x_527:
[----:B-1----:R1:W3:Y:S02]  /*f280*/  SYNCS.PHASECHK.TRANS64.TRYWAIT P0, [R8+URZ], R5 ;  /* 0x00000005080075a7 */ /* 0x0022e4000800017f */
[----:B---3--:R-:W-:Y:S05]  /*f290*/  @!P0 NANOSLEEP.SYNCS 0x989680 ;  /* 0x009896800000895d */ /* 0x008fea0003900000 */
[----:B------:R-:W3:Y:S02]  /*f2a0*/  @!P0 SYNCS.PHASECHK.TRANS64 P0, [R8+URZ], R5 ;  /* 0x00000005080085a7 */ /* 0x000ee4000800007f */
[----:B---3--:R-:W-:Y:S05]  /*f2b0*/  @!P0 BRA `(.L_x_527) ;  /* 0xfffffffc00f08947 */ /* 0x008fea000383ffff */
[----:B------:R-:W-:Y:S05]  /*f2c0*/  BRA `(.L_x_608) ;  /* 0xffffffc800ac7947 */ /* 0x000fea000383ffff */
.L_x_528:
[----:B-1----:R1:W3:Y:S02]  /*f2d0*/  SYNCS.PHASECHK.TRANS64.TRYWAIT P0, [R7+URZ], R6 ;  /* 0x00000006070075a7 */ /* 0x0022e4000800017f */
[----:B---3--:R-:W-:Y:S05]  /*f2e0*/  @!P0 NANOSLEEP.SYNCS 0x989680 ;  /* 0x009896800000895d */ /* 0x008fea0003900000 */
[----:B------:R-:W3:Y:S02]  /*f2f0*/  @!P0 SYNCS.PHASECHK.TRANS64 P0, [R7+URZ], R6 ;  /* 0x00000006070085a7 */ /* 0x000ee4000800007f */
[----:B---3--:R-:W-:Y:S05]  /*f300*/  @!P0 BRA `(.L_x_528) ;  /* 0xfffffffc00f08947 */ /* 0x008fea000383ffff */
[----:B------:R-:W-:Y:S05]  /*f310*/  BRA `(.L_x_609) ;  /* 0xffffffc800bc7947 */ /* 0x000fea000383ffff */
.L_x_529:
[----:B-1----:R1:W3:Y:S02]  /*f320*/  SYNCS.PHASECHK.TRANS64.TRYWAIT P0, [R8+URZ], R5 ;  /* 0x00000005080075a7 */ /* 0x0022e4000800017f */
[----:B---3--:R-:W-:Y:S05]  /*f330*/  @!P0 NANOSLEEP.SYNCS 0x989680 ;  /* 0x009896800000895d */ /* 0x008fea0003900000 */
[----:B------:R-:W3:Y:S02]  /*f340*/  @!P0 SYNCS.PHASECHK.TRANS64 P0, [R8+URZ], R5 ;  /* 0x00000005080085a7 */ /* 0x000ee4000800007f */
[----:B---3--:R-:W-:Y:S05]  /*f350*/  @!P0 BRA `(.L_x_529) ;  /* 0xfffffffc00f08947 */ /* 0x008fea000383ffff */
[----:B------:R-:W-:Y:S05]  /*f360*/  BRA `(.L_x_610) ;  /* 0xffffffc800cc7947 */ /* 0x000fea000383ffff */
.L_x_530:
[----:B-1----:R1:W3:Y:S02]  /*f370*/  SYNCS.PHASECHK.TRANS64.TRYWAIT P0, [R7+URZ], R6 ;  /* 0x00000006070075a7 */ /* 0x0022e4000800017f */
[----:B---3--:R-:W-:Y:S05]  /*f380*/  @!P0 NANOSLEEP.SYNCS 0x989680 ;  /* 0x009896800000895d */ /* 0x008fea0003900000 */
[----:B------:R-:W3:Y:S02]  /*f390*/  @!P0 SYNCS.PHASECHK.TRANS64 P0, [R7+URZ], R6 ;  /* 0x00000006070085a7 */ /* 0x000ee4000800007f */
[----:B---3--:R-:W-:Y:S05]  /*f3a0*/  @!P0 BRA `(.L_x_530) ;  /* 0xfffffffc00f08947 */ /* 0x008fea000383ffff */
[----:B------:R-:W-:Y:S05]  /*f3b0*/  BRA `(.L_x_611) ;  /* 0xffffffc800dc7947 */ /* 0x000fea000383ffff */
.L_x_531:
[----:B-1----:R1:W3:Y:S02]  /*f3c0*/  SYNCS.PHASECHK.TRANS64.TRYWAIT P0, [R8+URZ], R5 ;  /* 0x00000005080075a7 */ /* 0x0022e4000800017f */
[----:B---3--:R-:W-:Y:S05]  /*f3d0*/  @!P0 NANOSLEEP.SYNCS 0x989680 ;  /* 0x009896800000895d */ /* 0x008fea0003900000 */
[----:B------:R-:W3:Y:S02]  /*f3e0*/  @!P0 SYNCS.PHASECHK.TRANS64 P0, [R8+URZ], R5 ;  /* 0x00000005080085a7 */ /* 0x000ee4000800007f */
[----:B---3--:R-:W-:Y:S05]  /*f3f0*/  @!P0 BRA `(.L_x_531) ;  /* 0xfffffffc00f08947 */ /* 0x008fea000383ffff */
[----:B------:R-:W-:Y:S05]  /*f400*/  BRA `(.L_x_612) ;  /* 0xffffffc800ec7947 */ /* 0x000fea000383ffff */
.L_x_532:
[----:B-1----:R1:W3:Y:S02]  /*f410*/  SYNCS.PHASECHK.TRANS64.TRYWAIT P0, [R7+URZ], R6 ;  /* 0x00000006070075a7 */ /* 0x0022e4000800017f */
[----:B---3--:R-:W-:Y:S05]  /*f420*/  @!P0 NANOSLEEP.SYNCS 0x989680 ;  /* 0x009896800000895d */ /* 0x008fea0003900000 */
[----:B------:R-:W3:Y:S02]  /*f430*/  @!P0 SYNCS.PHASECHK.TRANS64 P0, [R7+URZ], R6 ;  /* 0x00000006070085a7 */ /* 0x000ee4000800007f */
[----:B---3--:R-:W-:Y:S05]  /*f440*/  @!P0 BRA `(.L_x_532) ;  /* 0xfffffffc00f08947 */ /* 0x008fea000383ffff */
[----:B------:R-:W-:Y:S05]  /*f450*/  BRA `(.L_x_613) ;  /* 0xffffffc800fc7947 */ /* 0x000fea000383ffff */
.L_x_533:
[----:B-1----:R1:W3:Y:S02]  /*f460*/  SYNCS.PHASECHK.TRANS64.TRYWAIT P0, [R8+URZ], R5 ;  /* 0x00000005080075a7 */ /* 0x0022e4000800017f */
[----:B---3--:R-:W-:Y:S05]  /*f470*/  @!P0 NANOSLEEP.SYNCS 0x989680 ;  /* 0x009896800000895d */ /* 0x008fea0003900000 */
[----:B------:R-:W3:Y:S02]  /*f480*/  @!P0 SYNCS.PHASECHK.TRANS64 P0, [R8+URZ], R5 ;  /* 0x00000005080085a7 */ /* 0x000ee4000800007f */
[----:B---3--:R-:W-:Y:S05]  /*f490*/  @!P0 BRA `(.L_x_533) ;  /* 0xfffffffc00f08947 */ /* 0x008fea000383ffff */
[----:B------:R-:W-:Y:S05]  /*f4a0*/  BRA `(.L_x_614) ;  /* 0xffffffcc000c7947 */ /* 0x000fea000383ffff */
.L_x_534:
[----:B-1----:R1:W3:Y:S02]  /*f4b0*/  SYNCS.PHASECHK.TRANS64.TRYWAIT P0, [R7+URZ], R6 ;  /* 0x00000006070075a7 */ /* 0x0022e4000800017f */
[----:B---3--:R-:W-:Y:S05]  /*f4c0*/  @!P0 NANOSLEEP.SYNCS 0x989680 ;  /* 0x009896800000895d */ /* 0x008fea0003900000 */
[----:B------:R-:W3:Y:S02]  /*f4d0*/  @!P0 SYNCS.PHASECHK.TRANS64 P0, [R7+URZ], R6 ;  /* 0x00000006070085a7 */ /* 0x000ee4000800007f */
[----:B---3--:R-:W-:Y:S05]  /*f4e0*/  @!P0 BRA `(.L_x_534) ;  /* 0xfffffffc00f08947 */ /* 0x008fea000383ffff */
[----:B------:R-:W-:Y:S05]  /*f4f0*/  BRA `(.L_x_615) ;  /* 0xffffffcc001c7947 */ /* 0x000fea000383ffff */
.L_x_535:
[----:B-1----:R1:W3:Y:S02]  /*f500*/  SYNCS.PHASECHK.TRANS64.TRYWAIT P0, [R8+URZ], R5 ;  /* 0x00000005080075a7 */ /* 0x0022e4000800017f */
[----:B---3--:R-:W-:Y:S05]  /*f510*/  @!P0 NANOSLEEP.SYNCS 0x989680 ;  /* 0x009896800000895d */ /* 0x008fea0003900000 */
[----:B------:R-:W3:Y:S02]  /*f520*/  @!P0 SYNCS.PHASECHK.TRANS64 P0, [R8+URZ], R5 ;  /* 0x00000005080085a7 */ /* 0x000ee4000800007f */
[----:B---3--:R-:W-:Y:S05]  /*f530*/  @!P0 BRA `(.L_x_535) ;  /* 0xfffffffc00f08947 */ /* 0x008fea000383ffff */
[----:B------:R-:W-:Y:S05]  /*f540*/  BRA `(.L_x_616) ;  /* 0xffffffcc002c7947 */ /* 0x000fea000383ffff */
.L_x_536:
[----:B-1----:R1:W3:Y:S02]  /*f550*/  SYNCS.PHASECHK.TRANS64.TRYWAIT P0, [R7+URZ], R6 ;  /* 0x00000006070075a7 */ /* 0x0022e4000800017f */
[----:B---3--:R-:W-:Y:S05]  /*f560*/  @!P0 NANOSLEEP.SYNCS 0x989680 ;  /* 0x009896800000895d */ /* 0x008fea0003900000 */
[----:B------:R-:W3:Y:S02]  /*f570*/  @!P0 SYNCS.PHASECHK.TRANS64 P0, [R7+URZ], R6 ;  /* 0x00000006070085a7 */ /* 0x000ee4000800007f */
[----:B---3--:R-:W-:Y:S05]  /*f580*/  @!P0 BRA `(.L_x_536) ;  /* 0xfffffffc00f08947 */ /* 0x008fea000383ffff */
[----:B------:R-:W-:Y:S05]  /*f590*/  BRA `(.L_x_617) ;  /* 0xffffffcc003c7947 */ /* 0x000fea000383ffff */
.L_x_537:
[----:B---3--:R3:W4:Y:S02]  /*f5a0*/  SYNCS.PHASECHK.TRANS64.TRYWAIT P0, [R8+URZ], R5 ;  /* 0x00000005080075a7 */ /* 0x008724000800017f */
[----:B----4-:R-:W-:Y:S05]  /*f5b0*/  @!P0 NANOSLEEP.SYNCS 0x989680 ;  /* 0x009896800000895d */ /* 0x010fea0003900000 */
[----:B------:R-:W4:Y:S02]  /*f5c0*/  @!P0 SYNCS.PHASECHK.TRANS64 P0, [R8+URZ], R5 ;  /* 0x00000005080085a7 */ /* 0x000f24000800007f */
[----:B----4-:R-:W-:Y:S05]  /*f5d0*/  @!P0 BRA `(.L_x_537) ;  /* 0xfffffffc00f08947 */ /* 0x010fea000383ffff */
[----:B------:R-:W-:Y:S05]  /*f5e0*/  BRA `(.L_x_618) ;  /* 0xffffffcc00447947 */ /* 0x000fea000383ffff */
.L_x_555:
[----:B-1----:R-:W-:-:S04]  /*f5f0*/  IMAD.U32 R3, RZ, RZ, UR30 ;  /* 0x0000001eff037e24 */ /* 0x002fc8000f8e00ff */
[----:B------:R1:W3:Y:S03]  /*f600*/  SYNCS.PHASECHK.TRANS64.TRYWAIT P2, [R3+URZ+0x36c40], R0 ;  /* 0x036c4000030075a7 */ /* 0x0002e6000804017f */
[----:B---3--:R-:W-:Y:S05]  /*f610*/  @!P2 NANOSLEEP.SYNCS 0x989680 ;  /* 0x009896800000a95d */ /* 0x008fea0003900000 */
[----:B------:R-:W3:Y:S02]  /*f620*/  @!P2 SYNCS.PHASECHK.TRANS64 P2, [R3+URZ+0x36c40], R0 ;  /* 0x036c40000300a5a7 */ /* 0x000ee4000804007f */
[----:B---3--:R-:W-:Y:S05]  /*f630*/  @!P2 BRA `(.L_x_555) ;  /* 0xfffffffc00eca947 */ /* 0x008fea000383ffff */
[----:B------:R-:W-:Y:S05]  /*f640*/  BRA `(.L_x_619) ;  /* 0xffffffe8008c7947 */ /* 0x000fea000383ffff */
.L_x_561:
[----:B-1----:R-:W-:-:S04]  /*f650*/  IMAD.U32 R3, RZ, RZ, UR4 ;  /* 0x00000004ff037e24 */ /* 0x002fc8000f8e00ff */
[----:B------:R1:W2:Y:S03]  /*f660*/  SYNCS.PHASECHK.TRANS64.TRYWAIT P0, [R3+URZ+0x36c40], R0 ;  /* 0x036c4000030075a7 */ /* 0x0002a6000800017f */
[----:B--2---:R-:W-:Y:S05]  /*f670*/  @!P0 NANOSLEEP.SYNCS 0x989680 ;  /* 0x009896800000895d */ /* 0x004fea0003900000 */
[----:B------:R-:W2:Y:S02]  /*f680*/  @!P0 SYNCS.PHASECHK.TRANS64 P0, [R3+URZ+0x36c40], R0 ;  /* 0x036c4000030085a7 */ /* 0x000ea4000800007f */
[----:B--2---:R-:W-:Y:S05]  /*f690*/  @!P0 BRA `(.L_x_561) ;  /* 0xfffffffc00ec8947 */ /* 0x004fea000383ffff */
[----:B------:R-:W-:Y:S05]  /*f6a0*/  BRA `(.L_x_620) ;  /* 0xffffffe800f47947 */ /* 0x000fea000383ffff */
.L_x_563:
[----:B-1----:R-:W-:-:S04]  /*f6b0*/  IMAD.U32 R3, RZ, RZ, UR5 ;  /* 0x00000005ff037e24 */ /* 0x002fc8000f8e00ff */
[----:B------:R1:W2:Y:S03]  /*f6c0*/  SYNCS.PHASECHK.TRANS64.TRYWAIT P0, [R3+URZ+0x36c40], R0 ;  /* 0x036c4000030075a7 */ /* 0x0002a6000800017f */
[----:B--2---:R-:W-:Y:S05]  /*f6d0*/  @!P0 NANOSLEEP.SYNCS 0x989680 ;  /* 0x009896800000895d */ /* 0x004fea0003900000 */
[----:B------:R-:W2:Y:S02]  /*f6e0*/  @!P0 SYNCS.PHASECHK.TRANS64 P0, [R3+URZ+0x36c40], R0 ;  /* 0x036c4000030085a7 */ /* 0x000ea4000800007f */
[----:B--2---:R-:W-:Y:S05]  /*f6f0*/  @!P0 BRA `(.L_x_563) ;  /* 0xfffffffc00ec8947 */ /* 0x004fea000383ffff */
[----:B------:R-:W-:Y:S05]  /*f700*/  BRA `(.L_x_621) ;  /* 0xffffffec000c7947 */ /* 0x000fea000383ffff */
.L_x_565:
[----:B-1----:R-:W-:-:S04]  /*f710*/  IMAD.U32 R3, RZ, RZ, UR5 ;  /* 0x00000005ff037e24 */ /* 0x002fc8000f8e00ff */
[----:B------:R1:W2:Y:S03]  /*f720*/  SYNCS.PHASECHK.TRANS64.TRYWAIT P0, [R3+URZ+0x36c40], R0 ;  /* 0x036c4000030075a7 */ /* 0x0002a6000800017f */
[----:B--2---:R-:W-:Y:S05]  /*f730*/  @!P0 NANOSLEEP.SYNCS 0x989680 ;  /* 0x009896800000895d */ /* 0x004fea0003900000 */
[----:B------:R-:W2:Y:S02]  /*f740*/  @!P0 SYNCS.PHASECHK.TRANS64 P0, [R3+URZ+0x36c40], R0 ;  /* 0x036c4000030085a7 */ /* 0x000ea4000800007f */
[----:B--2---:R-:W-:Y:S05]  /*f750*/  @!P0 BRA `(.L_x_565) ;  /* 0xfffffffc00ec8947 */ /* 0x004fea000383ffff */
[----:B------:R-:W-:Y:S05]  /*f760*/  BRA `(.L_x_622) ;  /* 0xffffffec00247947 */ /* 0x000fea000383ffff */
.L_x_567:
[----:B-1----:R-:W-:-:S04]  /*f770*/  IMAD.U32 R3, RZ, RZ, UR5 ;  /* 0x00000005ff037e24 */ /* 0x002fc8000f8e00ff */
[----:B------:R1:W2:Y:S03]  /*f780*/  SYNCS.PHASECHK.TRANS64.TRYWAIT P0, [R3+URZ+0x36c40], R0 ;  /* 0x036c4000030075a7 */ /* 0x0002a6000800017f */
[----:B--2---:R-:W-:Y:S05]  /*f790*/  @!P0 NANOSLEEP.SYNCS 0x989680 ;  /* 0x009896800000895d */ /* 0x004fea0003900000 */
[----:B------:R-:W2:Y:S02]  /*f7a0*/  @!P0 SYNCS.PHASECHK.TRANS64 P0, [R3+URZ+0x36c40], R0 ;  /* 0x036c4000030085a7 */ /* 0x000ea4000800007f */
[----:B--2---:R-:W-:Y:S05]  /*f7b0*/  @!P0 BRA `(.L_x_567) ;  /* 0xfffffffc00ec8947 */ /* 0x004fea000383ffff */
[----:B------:R-:W-:Y:S05]  /*f7c0*/  BRA `(.L_x_623) ;  /* 0xffffffec003c7947 */ /* 0x000fea000383ffff */
.L_x_569:
[----:B-1----:R-:W-:-:S04]  /*f7d0*/  IMAD.U32 R3, RZ, RZ, UR5 ;  /* 0x00000005ff037e24 */ /* 0x002fc8000f8e00ff */
[----:B------:R1:W2:Y:S03]  /*f7e0*/  SYNCS.PHASECHK.TRANS64.TRYWAIT P0, [R3+URZ+0x36c40], R0 ;  /* 0x036c4000030075a7 */ /* 0x0002a6000800017f */
[----:B--2---:R-:W-:Y:S05]  /*f7f0*/  @!P0 NANOSLEEP.SYNCS 0x989680 ;  /* 0x009896800000895d */ /* 0x004fea0003900000 */
[----:B------:R-:W2:Y:S02]  /*f800*/  @!P0 SYNCS.PHASECHK.TRANS64 P0, [R3+URZ+0x36c40], R0 ;  /* 0x036c4000030085a7 */ /* 0x000ea4000800007f */
[----:B--2---:R-:W-:Y:S05]  /*f810*/  @!P0 BRA `(.L_x_569) ;  /* 0xfffffffc00ec8947 */ /* 0x004fea000383ffff */
[----:B------:R-:W-:Y:S05]  /*f820*/  BRA `(.L_x_624) ;  /* 0xffffffec00547947 */ /* 0x000fea000383ffff */
.L_x_571:
[----:B-1----:R-:W-:-:S04]  /*f830*/  IMAD.U32 R3, RZ, RZ, UR5 ;  /* 0x00000005ff037e24 */ /* 0x002fc8000f8e00ff */
[----:B------:R1:W2:Y:S03]  /*f840*/  SYNCS.PHASECHK.TRANS64.TRYWAIT P0, [R3+URZ+0x36c40], R0 ;  /* 0x036c4000030075a7 */ /* 0x0002a6000800017f */
[----:B--2---:R-:W-:Y:S05]  /*f850*/  @!P0 NANOSLEEP.SYNCS 0x989680 ;  /* 0x009896800000895d */ /* 0x004fea0003900000 */
[----:B------:R-:W2:Y:S02]  /*f860*/  @!P0 SYNCS.PHASECHK.TRANS64 P0, [R3+URZ+0x36c40], R0 ;  /* 0x036c4000030085a7 */ /* 0x000ea4000800007f */
[----:B--2---:R-:W-:Y:S05]  /*f870*/  @!P0 BRA `(.L_x_571) ;  /* 0xfffffffc00ec8947 */ /* 0x004fea000383ffff */
[----:B------:R-:W-:Y:S05]  /*f880*/  BRA `(.L_x_625) ;  /* 0xffffffec006c7947 */ /* 0x000fea000383ffff */
.L_x_573:
[----:B-1----:R-:W-:-:S04]  /*f890*/  IMAD.U32 R3, RZ, RZ, UR5 ;  /* 0x00000005ff037e24 */ /* 0x002fc8000f8e00ff */
[----:B------:R1:W2:Y:S03]  /*f8a0*/  SYNCS.PHASECHK.TRANS64.TRYWAIT P0, [R3+URZ+0x36c40], R0 ;  /* 0x036c4000030075a7 */ /* 0x0002a6000800017f */
[----:B--2---:R-:W-:Y:S05]  /*f8b0*/  @!P0 NANOSLEEP.SYNCS 0x989680 ;  /* 0x009896800000895d */ /* 0x004fea0003900000 */
[----:B------:R-:W2:Y:S02]  /*f8c0*/  @!P0 SYNCS.PHASECHK.TRANS64 P0, [R3+URZ+0x36c40], R0 ;  /* 0x036c4000030085a7 */ /* 0x000ea4000800007f */
[----:B--2---:R-:W-:Y:S05]  /*f8d0*/  @!P0 BRA `(.L_x_573) ;  /* 0xfffffffc00ec8947 */ /* 0x004fea000383ffff */
[----:B------:R-:W-:Y:S05]  /*f8e0*/  BRA `(.L_x_626) ;  /* 0xffffffec00847947 */ /* 0x000fea000383ffff */
        .weak           $__internal_1_$__cuda_sm20_div_u64
        .type           $__internal_1_$__cuda_sm20_div_u64,@function
        .size           $__internal_1_$__cuda_sm20_div_u64,(.L_x_552 - $__internal_1_$__cuda_sm20_div_u64)
$__internal_1_$__cuda_sm20_div_u64:
        /* <DEDUP_REMOVED lines=69> */
[----:B------:R-:W-:Y:S11]  /*fd40*/  RET.REL.NODEC R8 `(_ZN7cutlass13device_kernelINS_4gemm6kernel13GemmUniversalINS1_17GroupProblemShapeIN4cute5tupleIJiiiEEEEENS1_10collective13CollectiveMmaINS1_49MainloopSm90ArrayTmaGmmaWarpSpecializedMixedInputILi19ENS6_IJNS5_1CILi1EEESD_SD_EEENS1_43KernelPtrArrayTmaWarpSpecializedCooperativeEEENS6_IJNSC_ILi128EEENSC_ILi16EEESH_EEENS6_IJNS_15integer_subbyteILi4ELb1EEENS_5ArrayINS_12float_e4m3_tELi8ELb0EEEEEEPNS5_6LayoutINS6_IJNS6_IJNS6_IJNS6_IJNSC_ILi8EEENSC_ILi2EEEEEESD_EEEiEEENS6_IJNS6_IJNS6_IJNSC_ILi4EEESW_SS_EEESD_EEEiEEENS6_IJSD_SD_EEEEEENS6_IJNS6_IJNS6_IJNS6_IJNSC_ILi64EEESW_EEENSC_ILi0EEEEEENSC_ILi512EEEEEENS6_IJNS6_IJNS6_IJSD_SI_SR_EEES14_EEEiEEENS6_IJS14_S14_EEEEEEEESN_PNS6_IJlSD_S14_EEENS5_8TiledMMAINS5_8MMA_AtomIJNS5_4SM904GMMA30MMA_64x16x32_F32E4M3E4M3_RS_TNILNS1K_7ScaleInE1ELS1M_1EEEEEENSQ_INS6_IJSS_SD_SD_EEENS6_IJSD_S14_S14_EEEEENS6_IJNS5_10UnderscoreES1S_S1S_EEEEENS5_13SM90_TMA_LOADENS5_14ComposedLayoutINS5_7SwizzleILi2ELi4ELi3EEENS5_18smem_ptr_flag_bitsILi4EEENSQ_INS6_IJSR_SH_EEENS6_IJSH_SD_EEEEEEENS5_9Copy_AtomIJNS5_39AutoVectorizingCopyWithAssumedAlignmentILi128EEESL_EEENS5_8identityES1V_NS1W_INS1X_ILi3ELi4ELi3EEENS1Z_ILi8EEES23_EEvS29_EENS_8epilogue10collective18CollectiveEpilogueINS2E_30Sm90PtrArrayTmaWarpSpecializedILi2ELi1ELi8ELb1ELb0ELi2EEEJSJ_NS6_IJSH_SI_EEENS_6half_tEPNS6_IJSD_lS14_EEES2K_S2M_NS2E_6fusion15FusionCallbacksIS2I_NS2N_17LinearCombinationIS2K_fS2K_fLNS_15FloatRoundStyleE2EEESJ_S2J_JEEES1V_NS1W_IS2A_NS1Z_ILi16EEENSQ_INS6_IJS12_SR_EEENS6_IJSD_S12_EEEEEEENS5_17SM75_U16x8_LDSM_TENS5_14SM90_TMA_STOREES2X_NS5_17SM90_U16x8_STSM_TENS25_IJNS5_17SM90_U32x4_STSM_NES2K_EEEvEEEvvEEEEvNT_6ParamsE) ;  /* 0xffffff0008ac7950 */ /* 0x000ff60003c3ffff */
.L_x_552:
        /* <DEDUP_REMOVED lines=37> */
[----:B------:R-:W-:-:S04]  /*ffa0*/  UIADD3 UR34, UP4, UR34, UR33, URZ ;  /* 0x0000002122227290 */ /* 0x000fc8000ff9e03f */
[----:B------:R-:W-:Y:S02]  /*ffb0*/  UIMAD.WIDE.U32 UR32, UR34, UR24, URZ ;  /* 0x00000018222072a5 */ /* 0x000fe4000f8e003f */
[----:B------:R-:W-:-:S05]  /*ffc0*/  UIADD3.X UR41, URZ, URZ, UR41, UP4, UP3 ;  /* 0x0000003f3f297290 */ /* 0x000fca000a7e6429 */
[----:B------:R-:W-:Y:S01]  /*ffd0*/  UMOV UR32, UR33 ;  /* 0x0000002100207c82 */ /* 0x000fe20008000000 */
[----:B------:R-:W-:Y:S02]  /*ffe0*/  UMOV UR33, URZ ;  /* 0x0000003f00217c82 */ /* 0x000fe40008000000 */
[----:B------:R-:W-:Y:S02]  /*fff0*/  UIMAD.WIDE.U32 UR30, UR34, UR25, UR32 ;  /* 0x00000019221e72a5 */ /* 0x000fe4000f8e0020 */
[----:B------:R-:W-:Y:S02]  /*10000*/  UIMAD UR34, UR41, UR25, URZ ;  /* 0x00000019292272a4 */ /* 0x000fe4000f8e023f */
[----:B------:R-:W-:Y:S02]  /*10010*/  UIMAD.WIDE.U32 UR30, UP1, UR41, UR24, UR30 ;  /* 0x00000018291e72a5 */ /* 0x000fe4000f82001e */
[----:B------:R-:W-:Y:S02]  /*10020*/  UIMAD.WIDE.U32 UR32, UR41, UR25, URZ ;  /* 0x00000019292072a5 */ /* 0x000fe4000f8e003f */
[----:B------:R-:W-:-:S02]  /*10030*/  UIADD3 UR34, UP3, UR34, UR31, URZ ;  /* 0x0000001f22227290 */ /* 0x000fc4000ff7e03f */
[----:B------:R-:W-:Y:S02]  /*10040*/  UIADD3.X UR32, UR33, URZ, URZ, UP1, !UPT ;  /* 0x0000003f21207290 */ /* 0x000fe40008ffe43f */
[----:B------:R-:W-:Y:S02]  /*10050*/  UIMAD.WIDE.U32 UR30, UR34, UR23, URZ ;  /* 0x00000017221e72a5 */ /* 0x000fe4000f8e003f */
[----:B------:R-:W-:Y:S02]  /*10060*/  UIADD3.X UR32, URZ, UR32, URZ, UP3, !UPT ;  /* 0x000000203f207290 */ /* 0x000fe40009ffe43f */
[----:B------:R-:W-:Y:S02]  /*10070*/  UIMAD UR31, UR34, UR36, UR31 ;  /* 0x00000024221f72a4 */ /* 0x000fe4000f8e021f */
[----:B------:R-:W-:Y:S02]  /*10080*/  UIADD3 UR33, UP3, -UR30, UR24, URZ ;  /* 0x000000181e217290 */ /* 0x000fe4000ff7e13f */
[----:B------:R-:W-:-:S02]  /*10090*/  UIMAD UR31, UR32, UR23, UR31 ;  /* 0x00000017201f72a4 */ /* 0x000fc4000f8e021f */
[----:B------:R-:W-:Y:S02]  /*100a0*/  UISETP.GE.U32.AND UP1, UPT, UR33, UR23, UPT ;  /* 0x000000172100728c */ /* 0x000fe4000bf26070 */
[----:B------:R-:W-:Y:S02]  /*100b0*/  UIADD3.X UR32, ~UR31, UR25, URZ, UP3, !UPT ;  /* 0x000000191f207290 */ /* 0x000fe40009ffe53f */
[----:B------:R-:W-:Y:S02]  /*100c0*/  UIADD3 UR25, UP3, -UR23, UR33, URZ ;  /* 0x0000002117197290 */ /* 0x000fe4000ff7e13f */
[----:B------:R-:W-:Y:S02]  /*100d0*/  UISETP.GE.U32.AND.EX UP1, UPT, UR32, UR36, UPT, UP1 ;  /* 0x000000242000728c */ /* 0x000fe4000bf26110 */
[----:B------:R-:W-:Y:S02]  /*100e0*/  UIADD3 UR30, UR34, 0x1, URZ ;  /* 0x00000001221e7890 */ /* 0x000fe4000fffe03f */
[----:B------:R-:W-:-:S02]  /*100f0*/  UIADD3.X UR31, ~UR36, UR32, URZ, UP3, !UPT ;  /* 0x00000020241f7290 */ /* 0x000fc40009ffe53f */
[----:B------:R-:W-:Y:S02]  /*10100*/  USEL UR25, UR25, UR33, UP1 ;  /* 0x0000002119197287 */ /* 0x000fe40008800000 */
[----:B------:R-:W-:Y:S02]  /*10110*/  USEL UR31, UR31, UR32, UP1 ;  /* 0x000000201f1f7287 */ /* 0x000fe40008800000 */
[----:B------:R-:W-:Y:S02]  /*10120*/  USEL UR34, UR30, UR34, UP1 ;  /* 0x000000221e227287 */ /* 0x000fe40008800000 */
[----:B------:R-:W-:Y:S02]  /*10130*/  UISETP.GE.U32.AND UP1, UPT, UR25, UR23, UPT ;  /* 0x000000171900728c */ /* 0x000fe4000bf26070 */
[----:B------:R-:W-:Y:S02]  /*10140*/  UISETP.NE.U32.AND UP3, UPT, UR23, URZ, UPT ;  /* 0x0000003f1700728c */ /* 0x000fe4000bf65070 */
[----:B------:R-:W-:-:S02]  /*10150*/  UIADD3 UR25, UR34, 0x1, URZ ;  /* 0x0000000122197890 */ /* 0x000fc4000fffe03f */
[----:B------:R-:W-:Y:S02]  /*10160*/  UISETP.GE.U32.AND.EX UP1, UPT, UR31, UR36, UPT, UP1 ;  /* 0x000000241f00728c */ /* 0x000fe4000bf26110 */
[----:B------:R-:W-:Y:S02]  /*10170*/  UISETP.NE.AND.EX UP3, UPT, UR36, URZ, UPT, UP3 ;  /* 0x0000003f2400728c */ /* 0x000fe4000bf65330 */
[----:B------:R-:W-:-:S04]  /*10180*/  USEL UR25, UR25, UR34, UP1 ;  /* 0x0000002219197287 */ /* 0x000fc80008800000 */
[----:B------:R-:W-:Y:S01]  /*10190*/  USEL UR30, UR25, 0xffffffff, UP3 ;  /* 0xffffffff191e7887 */ /* 0x000fe20009800000 */
[----:B------:R-:W-:Y:S11]  /*101a0*/  RET.REL.NODEC R6 `(_ZN7cutlass13device_kernelINS_4gemm6kernel13GemmUniversalINS1_17GroupProblemShapeIN4cute5tupleIJiiiEEEEENS1_10collective13CollectiveMmaINS1_49MainloopSm90ArrayTmaGmmaWarpSpecializedMixedInputILi19ENS6_IJNS5_1CILi1EEESD_SD_EEENS1_43KernelPtrArrayTmaWarpSpecializedCooperativeEEENS6_IJNSC_ILi128EEENSC_ILi16EEESH_EEENS6_IJNS_15integer_subbyteILi4ELb1EEENS_5ArrayINS_12float_e4m3_tELi8ELb0EEEEEEPNS5_6LayoutINS6_IJNS6_IJNS6_IJNS6_IJNSC_ILi8EEENSC_ILi2EEEEEESD_EEEiEEENS6_IJNS6_IJNS6_IJNSC_ILi4EEESW_SS_EEESD_EEEiEEENS6_IJSD_SD_EEEEEENS6_IJNS6_IJNS6_IJNS6_IJNSC_ILi64EEESW_EEENSC_ILi0EEEEEENSC_ILi512EEEEEENS6_IJNS6_IJNS6_IJSD_SI_SR_EEES14_EEEiEEENS6_IJS14_S14_EEEEEEEESN_PNS6_IJlSD_S14_EEENS5_8TiledMMAINS5_8MMA_AtomIJNS5_4SM904GMMA30MMA_64x16x32_F32E4M3E4M3_RS_TNILNS1K_7ScaleInE1ELS1M_1EEEEEENSQ_INS6_IJSS_SD_SD_EEENS6_IJSD_S14_S14_EEEEENS6_IJNS5_10UnderscoreES1S_S1S_EEEEENS5_13SM90_TMA_LOADENS5_14ComposedLayoutINS5_7SwizzleILi2ELi4ELi3EEENS5_18smem_ptr_flag_bitsILi4EEENSQ_INS6_IJSR_SH_EEENS6_IJSH_SD_EEEEEEENS5_9Copy_AtomIJNS5_39AutoVectorizingCopyWithAssumedAlignmentILi128EEESL_EEENS5_8identityES1V_NS1W_INS1X_ILi3ELi4ELi3EEENS1Z_ILi8EEES23_EEvS29_EENS_8epilogue10collective18CollectiveEpilogueINS2E_30Sm90PtrArrayTmaWarpSpecializedILi2ELi1ELi8ELb1ELb0ELi2EEEJSJ_NS6_IJSH_SI_EEENS_6half_tEPNS6_IJSD_lS14_EEES2K_S2M_NS2E_6fusion15FusionCallbacksIS2I_NS2N_17LinearCombinationIS2K_fS2K_fLNS_15FloatRoundStyleE2EEESJ_S2J_JEEES1V_NS1W_IS2A_NS1Z_ILi16EEENSQ_INS6_IJS12_SR_EEENS6_IJSD_S12_EEEEEEENS5_17SM75_U16x8_LDSM_TENS5_14SM90_TMA_STOREES2X_NS5_17SM90_U16x8_STSM_TENS25_IJNS5_17SM90_U32x4_STSM_NES2K_EEEvEEEvvEEEEvNT_6ParamsE) ;  /* 0xfffffefc06947950 */ /* 0x000ff60003c3ffff */
.L_x_627:
        /* <DEDUP_REMOVED lines=13> */
.L_x_744:


//--------------------- .text._ZN7cutlass17dequantize_kernelINS_15integer_subbyteILi4ELb1EEENS_12float_e4m3_tEN4cute6LayoutINS4_5tupleIJiiNS4_1CILi1EEEEEENS6_IJlS8_NS7_ILi0EEEEEEEES3_S3_NS5_INS6_IJiNS6_IJiiEEES8_EEENS6_IJS8_NS6_IJilEEElEEEEENS5_INS6_IJNS7_ILi128EEEEEENS6_IJS8_EEEEEEEvPT0_PKT_T1_PKT2_PKT3_T4_T5_ --------------------------
	.section	.text._ZN7cutlass17dequantize_kernelINS_15integer_subbyteILi4ELb1EEENS_12float_e4m3_tEN4cute6LayoutINS4_5tupleIJiiNS4_1CILi1EEEEEENS6_IJlS8_NS7_ILi0EEEEEEEES3_S3_NS5_INS6_IJiNS6_IJiiEEES8_EEENS6_IJS8_NS6_IJilEEElEEEEENS5_INS6_IJNS7_ILi128EEEEEENS6_IJS8_EEEEEEEvPT0_PKT_T1_PKT2_PKT3_T4_T5_,"ax",@progbits
	.align	128
        .global         _ZN7cutlass17dequantize_kernelINS_15integer_subbyteILi4ELb1EEENS_12float_e4m3_tEN4cute6LayoutINS4_5tupleIJiiNS4_1CILi1EEEEEENS6_IJlS8_NS7_ILi0EEEEEEEES3_S3_NS5_INS6_IJiNS6_IJiiEEES8_EEENS6_IJS8_NS6_IJilEEElEEEEENS5_INS6_IJNS7_ILi128EEEEEENS6_IJS8_EEEEEEEvPT0_PKT_T1_PKT2_PKT3_T4_T5_
        .type           _ZN7cutlass17dequantize_kernelINS_15integer_subbyteILi4ELb1EEENS_12float_e4m3_tEN4cute6LayoutINS4_5tupleIJiiNS4_1CILi1EEEEEENS6_IJlS8_NS7_ILi0EEEEEEEES3_S3_NS5_INS6_IJiNS6_IJiiEEES8_EEENS6_IJS8_NS6_IJilEEElEEEEENS5_INS6_IJNS7_ILi128EEEEEENS6_IJS8_EEEEEEEvPT0_PKT_T1_PKT2_PKT3_T4_T5_,@function
        .size           _ZN7cutlass17dequantize_kernelINS_15integer_subbyteILi4ELb1EEENS_12float_e4m3_tEN4cute6LayoutINS4_5tupleIJiiNS4_1CILi1EEEEEENS6_IJlS8_NS7_ILi0EEEEEEEES3_S3_NS5_INS6_IJiNS6_IJiiEEES8_EEENS6_IJS8_NS6_IJilEEElEEEEENS5_INS6_IJNS7_ILi128EEEEEENS6_IJS8_EEEEEEEvPT0_PKT_T1_PKT2_PKT3_T4_T5_,(.L_x_751 - _ZN7cutlass17dequantize_kernelINS_15integer_subbyteILi4ELb1EEENS_12float_e4m3_tEN4cute6LayoutINS4_5tupleIJiiNS4_1CILi1EEEEEENS6_IJlS8_NS7_ILi0EEEEEEEES3_S3_NS5_INS6_IJiNS6_IJiiEEES8_EEENS6_IJS8_NS6_IJilEEElEEEEENS5_INS6_IJNS7_ILi128EEEEEENS6_IJS8_EEEEEEEvPT0_PKT_T1_PKT2_PKT3_T4_T5_)
        .other          _ZN7cutlass17dequantize_kernelINS_15integer_subbyteILi4ELb1EEENS_12float_e4m3_tEN4cute6LayoutINS4_5tupleIJiiNS4_1CILi1EEEEEENS6_IJlS8_NS7_ILi0EEEEEEEES3_S3_NS5_INS6_IJiNS6_IJiiEEES8_EEENS6_IJS8_NS6_IJilEEElEEEEENS5_INS6_IJNS7_ILi128EEEEEENS6_IJS8_EEEEEEEvPT0_PKT_T1_PKT2_PKT3_T4_T5_,@"STO_CUDA_ENTRY STV_DEFAULT"
_ZN7cutlass17dequantize_kernelINS_15integer_subbyteILi4ELb1EEENS_12float_e4m3_tEN4cute6LayoutINS4_5tupleIJiiNS4_1CILi1EEEEEENS6_IJlS8_NS7_ILi0EEEEEEEES3_S3_NS5_INS6_IJiNS6_IJiiEEES8_EEENS6_IJS8_NS6_IJilEEElEEEEENS5_INS6_IJNS7_ILi128EEEEEENS6_IJS8_EEEEEEEvPT0_PKT_T1_PKT2_PKT3_T4_T5_:
.text._ZN7cutlass17dequantize_kernelINS_15integer_subbyteILi4ELb1EEENS_12float_e4m3_tEN4cute6LayoutINS4_5tupleIJiiNS4_1CILi1EEEEEENS6_IJlS8_NS7_ILi0EEEEEEEES3_S3_NS5_INS6_IJiNS6_IJiiEEES8_EEENS6_IJS8_NS6_IJilEEElEEEEENS5_INS6_IJNS7_ILi128EEEEEENS6_IJS8_EEEEEEEvPT0_PKT_T1_PKT2_PKT3_T4_T5_:
[----:B------:R-:W-:Y:S01]  /*0000*/  LDC R1, c[0x0][0x28] ;  /* 0x00000a00ff017b82 */ /* 0x000fe20000000800 */
[----:B------:R-:W-:-:S07]  /*0010*/  ULDC UR4, c[0x0][0x220] ;  /* 0x0000880000047ab9 */ /* 0x000fce0000000800 */
[----:B------:R-:W0:Y:S01]  /*0020*/  S2UR UR10, SR_CTAID.X ;  /* 0x00000000000a79c3 */ /* 0x000e220000002500 */
[----:B------:R-:W-:-:S05]  /*0030*/  IMAD.U32 R0, RZ, RZ, UR4 ;  /* 0x00000004ff007e24 */ /* 0x000fca000f8e00ff */
[----:B------:R-:W-:-:S13]  /*0040*/  ISETP.GE.AND P0, PT, R0, 0x1, PT ;  /* 0x000000010000780c */ /* 0x000fda0003f06270 */
[----:B0-----:R-:W-:Y:S05]  /*0050*/  @!P0 EXIT ;  /* 0x000000000000894d */ /* 0x001fea0003800000 */
[----:B------:R-:W0:Y:S01]  /*0060*/  LDC R2, c[0x0][0x248] ;  /* 0x00009200ff027b82 */ /* 0x000e220000000800 */
[----:B------:R-:W-:Y:S01]  /*0070*/  ULDC UR4, c[0x0][0x244] ;  /* 0x0000910000047ab9 */ /* 0x000fe20000000800 */
[----:B------:R-:W-:Y:S01]  /*0080*/  ULDC.64 UR6, c[0x0][0x258] ;  /* 0x0000960000067ab9 */ /* 0x000fe20000000a00 */
[----:B------:R-:W-:Y:S01]  /*0090*/  VIADD R8, R0, 0x7f ;  /* 0x0000007f00087836 */ /* 0x000fe20000000000 */
[----:B------:R-:W-:Y:S01]  /*00a0*/  UMOV UR5, URZ ;  /* 0x0000003f00057c82 */ /* 0x000fe20008000000 */
[----:B------:R-:W-:Y:S01]  /*00b0*/  ULDC.64 UR8, c[0x0][0x228] ;  /* 0x00008a0000087ab9 */ /* 0x000fe20000000a00 */
[----:B------:R-:W-:Y:S01]  /*00c0*/  ULDC.64 UR12, c[0x0][0x208] ;  /* 0x00008200000c7ab9 */ /* 0x000fe20000000a00 */
[----:B------:R-:W-:Y:S01]  /*00d0*/  USHF.L.U64.HI UR15, UR8, 0x9, UR9 ;  /* 0x00000009080f7899 */ /* 0x000fe20008010209 */
[----:B------:R-:W-:Y:S01]  /*00e0*/  PRMT R26, RZ, 0x7610, R26 ;  /* 0x00007610ff1a7816 */ /* 0x000fe2000000001a */
[----:B------:R-:W-:Y:S01]  /*00f0*/  USHF.L.U32 UR14, UR8, 0x9, URZ ;  /* 0x00000009080e7899 */ /* 0x000fe2000800063f */
[----:B0-----:R-:W-:-:S05]  /*0100*/  IMAD R2, R2, UR4, RZ ;  /* 0x0000000402027c24 */ /* 0x001fca000f8e02ff */
[----:B------:R-:W-:Y:S01]  /*0110*/  VIMNMX R5, R2, UR4, PT ;  /* 0x0000000402057c48 */ /* 0x000fe2000bfe0100 */
[----:B------:R-:W-:-:S03]  /*0120*/  USHF.L.U32 UR4, UR10, 0x2, URZ ;  /* 0x000000020a047899 */ /* 0x000fc6000800063f */
[----:B------:R-:W0:Y:S01]  /*0130*/  I2F.U32.RP R4, R5 ;  /* 0x0000000500047306 */ /* 0x000e220000209000 */
[----:B------:R-:W-:Y:S01]  /*0140*/  IMAD.MOV R7, RZ, RZ, -R5 ;  /* 0x000000ffff077224 */ /* 0x000fe200078e0a05 */
[----:B------:R-:W-:Y:S01]  /*0150*/  ISETP.NE.U32.AND P2, PT, R5, RZ, PT ;  /* 0x000000ff0500720c */ /* 0x000fe20003f45070 */
[----:B------:R-:W-:-:S05]  /*0160*/  ULOP3.LUT UR4, UR4, 0x4, URZ, 0xc0, !UPT ;  /* 0x0000000404047892 */ /* 0x000fca000f8ec03f */
[----:B0-----:R-:W0:Y:S02]  /*0170*/  MUFU.RCP R4, R4 ;  /* 0x0000000400047308 */ /* 0x001e240000001000 */
[----:B0-----:R-:W-:Y:S02]  /*0180*/  VIADD R2, R4, 0xffffffe ;  /* 0x0ffffffe04027836 */ /* 0x001fe40000000000 */
[----:B------:R-:W0:Y:S04]  /*0190*/  S2R R4, SR_TID.X ;  /* 0x0000000000047919 */ /* 0x000e280000002100 */
[----:B------:R1:W2:Y:S02]  /*01a0*/  F2I.FTZ.U32.TRUNC.NTZ R3, R2 ;  /* 0x0000000200037305 */ /* 0x0002a4000021f000 */
[----:B-1----:R-:W-:-:S02]  /*01b0*/  IMAD.MOV.U32 R2, RZ, RZ, RZ ;  /* 0x000000ffff027224 */ /* 0x002fc400078e00ff */
[----:B--2---:R-:W-:-:S04]  /*01c0*/  IMAD R7, R7, R3, RZ ;  /* 0x0000000307077224 */ /* 0x004fc800078e02ff */
[----:B------:R-:W-:-:S04]  /*01d0*/  IMAD.HI.U32 R3, R3, R7, R2 ;  /* 0x0000000703037227 */ /* 0x000fc800078e0002 */
[----:B------:R-:W-:Y:S02]  /*01e0*/  IMAD.U32 R7, RZ, RZ, UR5 ;  /* 0x00000005ff077e24 */ /* 0x000fe4000f8e00ff */
[----:B------:R-:W-:-:S04]  /*01f0*/  IMAD.HI.U32 R11, R3, UR10, RZ ;  /* 0x0000000a030b7c27 */ /* 0x000fc8000f8e00ff */
[----:B------:R-:W-:Y:S02]  /*0200*/  IMAD.MOV R6, RZ, RZ, -R11 ;  /* 0x000000ffff067224 */ /* 0x000fe400078e0a0b */
[C---:B0-----:R-:W-:Y:S01]  /*0210*/  IMAD.SHL.U32 R2, R4.reuse, 0x4, RZ ;  /* 0x0000000404027824 */ /* 0x041fe200078e00ff */
[----:B------:R-:W-:Y:S01]  /*0220*/  LOP3.LUT R4, R4, 0x7f, RZ, 0xc0, !PT ;  /* 0x0000007f04047812 */ /* 0x000fe200078ec0ff */
[----:B------:R-:W-:-:S03]  /*0230*/  IMAD R6, R5, R6, UR10 ;  /* 0x0000000a05067e24 */ /* 0x000fc6000f8e0206 */
[----:B------:R-:W-:Y:S02]  /*0240*/  LOP3.LUT R9, R2, 0x1fc, RZ, 0xc0, !PT ;  /* 0x000001fc02097812 */ /* 0x000fe400078ec0ff */
[----:B------:R-:W-:-:S13]  /*0250*/  ISETP.GE.U32.AND P0, PT, R6, R5, PT ;  /* 0x000000050600720c */ /* 0x000fda0003f06070 */
[----:B------:R-:W-:Y:S02]  /*0260*/  @P0 IMAD.IADD R6, R6, 0x1, -R5 ;  /* 0x0000000106060824 */ /* 0x000fe400078e0a05 */
[----:B------:R-:W-:-:S03]  /*0270*/  @P0 VIADD R11, R11, 0x1 ;  /* 0x000000010b0b0836 */ /* 0x000fc60000000000 */
[----:B------:R-:W-:Y:S01]  /*0280*/  ISETP.GE.U32.AND P1, PT, R6, R5, PT ;  /* 0x000000050600720c */ /* 0x000fe20003f26070 */
[----:B------:R-:W-:Y:S01]  /*0290*/  IMAD.U32 R6, RZ, RZ, UR4 ;  /* 0x00000004ff067e24 */ /* 0x000fe2000f8e00ff */
[----:B------:R-:W-:-:S03]  /*02a0*/  ULDC UR4, c[0x0][0x250] ;  /* 0x0000940000047ab9 */ /* 0x000fc60000000800 */
[----:B------:R-:W-:-:S04]  /*02b0*/  IMAD.WIDE.U32 R6, R9, UR8, R6 ;  /* 0x0000000809067c25 */ /* 0x000fc8000f8e0006 */
[----:B------:R-:W-:-:S04]  /*02c0*/  IMAD R9, R9, UR9, R7 ;  /* 0x0000000909097c24 */ /* 0x000fc8000f8e0207 */
[----:B------:R-:W-:Y:S01]  /*02d0*/  @P1 VIADD R11, R11, 0x1 ;  /* 0x000000010b0b1836 */ /* 0x000fe20000000000 */
[----:B------:R-:W-:Y:S02]  /*02e0*/  @!P2 LOP3.LUT R11, RZ, R5, RZ, 0x33, !PT ;  /* 0x00000005ff0ba212 */ /* 0x000fe400078e33ff */
[----:B------:R-:W-:-:S03]  /*02f0*/  SHF.R.U64 R12, R6, 0x3, R9 ;  /* 0x00000003060c7819 */ /* 0x000fc60000001209 */
[----:B------:R-:W-:Y:S02]  /*0300*/  IMAD.MOV R10, RZ, RZ, -R11 ;  /* 0x000000ffff0a7224 */ /* 0x000fe400078e0a0b */
[----:B------:R-:W-:Y:S02]  /*0310*/  IMAD R13, R11, UR7, RZ ;  /* 0x000000070b0d7c24 */ /* 0x000fe4000f8e02ff */
[----:B------:R-:W-:Y:S02]  /*0320*/  IMAD R10, R5, R10, UR10 ;  /* 0x0000000a050a7e24 */ /* 0x000fe4000f8e020a */
[----:B------:R-:W-:Y:S02]  /*0330*/  IMAD.MOV.U32 R5, RZ, RZ, RZ ;  /* 0x000000ffff057224 */ /* 0x000fe400078e00ff */
[----:B------:R-:W-:Y:S01]  /*0340*/  IMAD R15, R10, UR4, RZ ;  /* 0x000000040a0f7c24 */ /* 0x000fe2000f8e02ff */
[----:B------:R-:W-:Y:S01]  /*0350*/  USHF.R.U32.HI UR4, URZ, 0x1, UR10 ;  /* 0x000000013f047899 */ /* 0x000fe2000801160a */
[----:B------:R-:W-:Y:S01]  /*0360*/  IMAD.WIDE.U32 R2, R11, UR6, R4 ;  /* 0x000000060b027c25 */ /* 0x000fe2000f8e0004 */
[----:B------:R-:W-:-:S02]  /*0370*/  SHF.R.S32.HI R11, RZ, 0x1f, R8 ;  /* 0x0000001fff0b7819 */ /* 0x000fc40000011408 */
[----:B------:R-:W-:Y:S02]  /*0380*/  IADD3 R10, P0, R15, R2, RZ ;  /* 0x000000020f0a7210 */ /* 0x000fe40007f1e0ff */
[----:B------:R-:W-:Y:S02]  /*0390*/  LEA.HI R8, R11, R8, RZ, 0x7 ;  /* 0x000000080b087211 */ /* 0x000fe400078f38ff */
[----:B------:R-:W-:Y:S01]  /*03a0*/  IADD3 R12, P1, R12, UR4, RZ ;  /* 0x000000040c0c7c10 */ /* 0x000fe2000ff3e0ff */
[----:B------:R-:W-:Y:S01]  /*03b0*/  IMAD.X R11, R3, 0x1, R13, P0 ;  /* 0x00000001030b7824 */ /* 0x000fe200000e060d */
[----:B------:R-:W-:Y:S01]  /*03c0*/  ISETP.GE.AND P0, PT, R0, 0x81, PT ;  /* 0x000000810000780c */ /* 0x000fe20003f06270 */
[----:B------:R-:W-:Y:S01]  /*03d0*/  UMOV UR4, URZ ;  /* 0x0000003f00047c82 */ /* 0x000fe20008000000 */
[----:B------:R-:W-:Y:S02]  /*03e0*/  SHF.R.S32.HI R8, RZ, 0x7, R8 ;  /* 0x00000007ff087819 */ /* 0x000fe40000011408 */
[----:B------:R-:W-:-:S02]  /*03f0*/  LOP3.LUT R2, R6, 0x4, RZ, 0xc0, !PT ;  /* 0x0000000406027812 */ /* 0x000fc400078ec0ff */
[----:B------:R-:W-:Y:S02]  /*0400*/  VIMNMX R19, R8, 0x1, !PT ;  /* 0x0000000108137848 */ /* 0x000fe40007fe0100 */
[----:B------:R-:W-:Y:S02]  /*0410*/  LEA.HI.X R13, R9, RZ, RZ, 0x1d, P1 ;  /* 0x000000ff090d7211 */ /* 0x000fe400008fecff */
[----:B------:R-:W-:-:S03]  /*0420*/  LOP3.LUT R14, R19, 0x1, RZ, 0xc0, !PT ;  /* 0x00000001130e7812 */ /* 0x000fc600078ec0ff */
[----:B------:R-:W-:Y:S05]  /*0430*/  @!P0 BRA `(.L_x_628) ;  /* 0x0000000800248947 */ /* 0x000fea0003800000 */
[----:B------:R-:W-:Y:S01]  /*0440*/  UMOV UR4, UR10 ;  /* 0x0000000a00047c82 */ /* 0x000fe20008000000 */
[----:B------:R-:W-:Y:S01]  /*0450*/  UMOV UR5, URZ ;  /* 0x0000003f00057c82 */ /* 0x000fe20008000000 */
[----:B------:R-:W-:Y:S01]  /*0460*/  IMAD.U32 R16, RZ, RZ, UR4 ;  /* 0x00000004ff107e24 */ /* 0x000fe2000f8e00ff */
[----:B------:R-:W-:Y:S01]  /*0470*/  LOP3.LUT R0, R6, 0xffff, RZ, 0xc0, !PT ;  /* 0x0000ffff06007812 */ /* 0x000fe200078ec0ff */
[----:B------:R-:W-:Y:S01]  /*0480*/  IMAD.U32 R17, RZ, RZ, UR5 ;  /* 0x00000005ff117e24 */ /* 0x000fe2000f8e00ff */
[C---:B------:R-:W-:Y:S01]  /*0490*/  LOP3.LUT R5, R4.reuse, 0x80, RZ, 0xfc, !PT ;  /* 0x0000008004057812 */ /* 0x040fe200078efcff */
[----:B------:R-:W-:Y:S01]  /*04a0*/  ULDC.64 UR16, c[0x0][0x210] ;  /* 0x0000840000107ab9 */ /* 0x000fe20000000a00 */
[----:B------:R-:W-:Y:S01]  /*04b0*/  SHF.R.U32.HI R0, RZ, 0x2, R0 ;  /* 0x00000002ff007819 */ /* 0x000fe20000011600 */
[----:B------:R-:W-:Y:S01]  /*04c0*/  IMAD.WIDE.U32 R6, R4, UR8, R16 ;  /* 0x0000000804067c25 */ /* 0x000fe2000f8e0010 */
[----:B------:R-:W-:Y:S01]  /*04d0*/  PRMT R26, RZ, 0x7610, R26 ;  /* 0x00007610ff1a7816 */ /* 0x000fe2000000001a */
[----:B------:R-:W-:-:S02]  /*04e0*/  USHF.L.U64.HI UR11, UR8, 0x8, UR9 ;  /* 0x00000008080b7899 */ /* 0x000fc40008010209 */
[----:B------:R-:W-:Y:S01]  /*04f0*/  IMAD R18, R4, UR9, R7 ;  /* 0x0000000904127c24 */ /* 0x000fe2000f8e0207 */
[----:B------:R-:W-:Y:S01]  /*0500*/  IADD3 R15, P0, R6, UR16, RZ ;  /* 0x00000010060f7c10 */ /* 0x000fe2000ff1e0ff */
[----:B------:R-:W-:Y:S01]  /*0510*/  IMAD.SHL.U32 R0, R0, 0x4, RZ ;  /* 0x0000000400007824 */ /* 0x000fe200078e00ff */
[----:B------:R-:W-:Y:S02]  /*0520*/  USHF.L.U32 UR7, UR8, 0x8, URZ ;  /* 0x0000000808077899 */ /* 0x000fe4000800063f */
[C---:B------:R-:W-:Y:S01]  /*0530*/  IMAD.WIDE.U32 R16, R5.reuse, UR8, R16 ;  /* 0x0000000805107c25 */ /* 0x040fe2000f8e0010 */
[----:B------:R-:W-:Y:S01]  /*0540*/  IADD3.X R18, R18, UR17, RZ, P0, !PT ;  /* 0x0000001112127c10 */ /* 0x000fe200087fe4ff */
[----:B------:R-:W-:Y:S01]  /*0550*/  USHF.L.U64.HI UR6, UR8, 0xa, UR9 ;  /* 0x0000000a08067899 */ /* 0x000fe20008010209 */
[----:B------:R-:W-:Y:S01]  /*0560*/  IADD3 R22, P0, R2, UR14, RZ ;  /* 0x0000000e02167c10 */ /* 0x000fe2000ff1e0ff */
[----:B------:R-:W-:Y:S01]  /*0570*/  IMAD.U32 R20, RZ, RZ, UR8 ;  /* 0x00000008ff147e24 */ /* 0x000fe2000f8e00ff */
[----:B------:R-:W-:Y:S01]  /*0580*/  LOP3.LUT R25, R0, 0x4, RZ, 0xe2, !PT ;  /* 0x0000000400197812 */ /* 0x000fe200078ee2ff */
[----:B------:R-:W-:Y:S01]  /*0590*/  IMAD R17, R5, UR9, R17 ;  /* 0x0000000905117c24 */ /* 0x000fe2000f8e0211 */
[----:B------:R-:W-:Y:S01]  /*05a0*/  IADD3 R16, P1, R16, UR16, RZ ;  /* 0x0000001010107c10 */ /* 0x000fe2000ff3e0ff */
[----:B------:R-:W-:Y:S01]  /*05b0*/  IMAD.IADD R19, R14, 0x1, -R19 ;  /* 0x000000010e137824 */ /* 0x000fe200078e0a13 */
[----:B------:R-:W-:Y:S01]  /*05c0*/  USHF.L.U32 UR5, UR8, 0xa, URZ ;  /* 0x0000000a08057899 */ /* 0x000fe2000800063f */
[----:B------:R-:W-:Y:S01]  /*05d0*/  IMAD.MOV.U32 R21, RZ, RZ, R4 ;  /* 0x000000ffff157224 */ /* 0x000fe200078e0004 */
[----:B------:R-:W-:Y:S01]  /*05e0*/  IADD3.X R17, R17, UR17, RZ, P1, !PT ;  /* 0x0000001111117c10 */ /* 0x000fe20008ffe4ff */
[----:B------:R-:W-:Y:S01]  /*05f0*/  IMAD.MOV.U32 R23, RZ, RZ, RZ ;  /* 0x000000ffff177224 */ /* 0x000fe200078e00ff */
[----:B------:R-:W-:Y:S01]  /*0600*/  UMOV UR4, URZ ;  /* 0x0000003f00047c82 */ /* 0x000fe20008000000 */
[----:B------:R-:W-:Y:S01]  /*0610*/  IMAD.MOV.U32 R24, RZ, RZ, R2 ;  /* 0x000000ffff187224 */ /* 0x000fe200078e0002 */
[----:B------:R-:W-:Y:S01]  /*0620*/  ULDC UR8, c[0x0][0x228] ;  /* 0x00008a0000087ab9 */ /* 0x000fe20000000800 */
[----:B------:R-:W-:Y:S01]  /*0630*/  IMAD.MOV.U32 R27, RZ, RZ, RZ ;  /* 0x000000ffff1b7224 */ /* 0x000fe200078e00ff */
[----:B------:R-:W-:Y:S01]  /*0640*/  ULDC.64 UR20, c[0x0][0x218] ;  /* 0x0000860000147ab9 */ /* 0x000fe20000000a00 */
[----:B------:R-:W-:Y:S01]  /*0650*/  IMAD.X R29, RZ, RZ, UR15, P0 ;  /* 0x0000000fff1d7e24 */ /* 0x000fe200080e06ff */
[----:B------:R-:W-:Y:S01]  /*0660*/  ULDC.64 UR16, c[0x0][0x230] ;  /* 0x00008c0000107ab9 */ /* 0x000fe20000000a00 */
[----:B------:R-:W-:Y:S01]  /*0670*/  IMAD R20, R20, 0x200, R25 ;  /* 0x0000020014147824 */ /* 0x000fe200078e0219 */
[----:B------:R-:W-:-:S06]  /*0680*/  ULDC.64 UR18, c[0x0][0x238] ;  /* 0x00008e0000127ab9 */ /* 0x000fcc0000000a00 */
.L_x_633:
[----:B0-----:R-:W0:Y:S01]  /*0690*/  LDC R0, c[0x0][0x220] ;  /* 0x00008800ff007b82 */ /* 0x001e220000000800 */
[----:B------:R-:W-:Y:S01]  /*06a0*/  IADD3 R6, P0, R23, R10, RZ ;  /* 0x0000000a17067210 */ /* 0x000fe20007f1e0ff */
[----:B------:R-:W-:Y:S01]  /*06b0*/  VIADD R5, R21, 0x80 ;  /* 0x0000008015057836 */ /* 0x000fe20000000000 */
[----:B------:R-:W-:Y:S02]  /*06c0*/  BSSY B0, `(.L_x_629) ;  /* 0x000002a000007945 */ /* 0x000fe40003800000 */
[C---:B------:R-:W-:Y:S02]  /*06d0*/  IADD3 R4, P2, R6.reuse, UR16, RZ ;  /* 0x0000001006047c10 */ /* 0x040fe4000ff5e0ff */
[----:B------:R-:W-:Y:S02]  /*06e0*/  LEA.HI.X.SX32 R7, R23, R11, 0x1, P0 ;  /* 0x0000000b17077211 */ /* 0x000fe400000f0eff */
[----:B------:R-:W-:Y:S02]  /*06f0*/  IADD3 R6, P3, R6, UR18, RZ ;  /* 0x0000001206067c10 */ /* 0x000fe4000ff7e0ff */
[----:B0-----:R-:W-:-:S02]  /*0700*/  ISETP.GE.U32.AND P1, PT, R21, R0, PT ;  /* 0x000000001500720c */ /* 0x001fc40003f26070 */
[----:B------:R-:W-:Y:S02]  /*0710*/  ISETP.GE.U32.AND P0, PT, R5, R0, PT ;  /* 0x000000000500720c */ /* 0x000fe40003f06070 */
[C---:B------:R-:W-:Y:S02]  /*0720*/  IADD3.X R5, R7.reuse, UR17, RZ, P2, !PT ;  /* 0x0000001107057c10 */ /* 0x040fe400097fe4ff */
[----:B------:R-:W-:-:S07]  /*0730*/  IADD3.X R7, R7, UR19, RZ, P3, !PT ;  /* 0x0000001307077c10 */ /* 0x000fce0009ffe4ff */
[----:B------:R-:W-:Y:S05]  /*0740*/  @P1 BRA `(.L_x_630) ;  /* 0x0000000000841947 */ /* 0x000fea0003800000 */
[--C-:B------:R-:W-:Y:S01]  /*0750*/  SHF.R.U64 R9, R24, 0x3, R27.reuse ;  /* 0x0000000318097819 */ /* 0x100fe2000000121b */
[----:B------:R-:W2:Y:S01]  /*0760*/  LDG.E.U8 R30, desc[UR12][R4.64] ;  /* 0x0000000c041e7981 */ /* 0x000ea2000c1e1100 */
[----:B------:R-:W-:Y:S02]  /*0770*/  SHF.R.U32.HI R28, RZ, 0x3, R27 ;  /* 0x00000003ff1c7819 */ /* 0x000fe4000001161b */
[----:B------:R-:W-:-:S04]  /*0780*/  IADD3 R8, P1, P2, R12, UR20, R9 ;  /* 0x000000140c087c10 */ /* 0x000fc8000fa3e009 */
[----:B------:R-:W-:Y:S02]  /*0790*/  IADD3.X R9, R13, UR21, R28, P1, P2 ;  /* 0x000000150d097c10 */ /* 0x000fe40008fe441c */
[----:B------:R-:W3:Y:S04]  /*07a0*/  LDG.E.U8 R28, desc[UR12][R6.64] ;  /* 0x0000000c061c7981 */ /* 0x000ee8000c1e1100 */
[----:B------:R-:W4:Y:S01]  /*07b0*/  LDG.E.U8 R8, desc[UR12][R8.64] ;  /* 0x0000000c08087981 */ /* 0x000f22000c1e1100 */
[----:B------:R-:W-:-:S04]  /*07c0*/  LOP3.LUT R31, R25, 0x4, RZ, 0xc0, !PT ;  /* 0x00000004191f7812 */ /* 0x000fc800078ec0ff */
[----:B----4-:R-:W-:-:S04]  /*07d0*/  SHF.R.U32.HI R31, RZ, R31, R8 ;  /* 0x0000001fff1f7219 */ /* 0x010fc80000011608 */
[----:B------:R-:W-:-:S04]  /*07e0*/  LOP3.LUT R31, R31, 0xf, RZ, 0xc0, !PT ;  /* 0x0000000f1f1f7812 */ /* 0x000fc800078ec0ff */
[----:B------:R-:W-:-:S04]  /*07f0*/  LOP3.LUT R26, R31, 0xfff0, R26, 0xf8, !PT ;  /* 0x0000fff01f1a7812 */ /* 0x000fc800078ef81a */
[C---:B------:R-:W-:Y:S02]  /*0800*/  LOP3.LUT P1, RZ, R26.reuse, 0x8, RZ, 0xc0, !PT ;  /* 0x000000081aff7812 */ /* 0x040fe4000782c0ff */
[----:B------:R-:W-:-:S11]  /*0810*/  LOP3.LUT R31, R26, 0xf, RZ, 0xc0, !PT ;  /* 0x0000000f1a1f7812 */ /* 0x000fd600078ec0ff */
[----:B------:R-:W-:-:S04]  /*0820*/  @P1 LOP3.LUT R31, R26, 0xfffffff0, RZ, 0xfc, !PT ;  /* 0xfffffff01a1f1812 */ /* 0x000fc800078efcff */
[----:B------:R-:W-:-:S04]  /*0830*/  I2FP.F32.S32 R31, R31 ;  /* 0x0000001f001f7245 */ /* 0x000fc80000201400 */
[----:B------:R-:W-:-:S04]  /*0840*/  F2FP.SATFINITE.E4M3.F32.PACK_AB_MERGE_C R31, RZ, R31, RZ ;  /* 0x0000001fff1f723e */ /* 0x000fc800048070ff */
[----:B------:R-:W-:Y:S02]  /*0850*/  LOP3.LUT R31, R31, 0xff, RZ, 0xc0, !PT ;  /* 0x000000ff1f1f7812 */ /* 0x000fe400078ec0ff */
[----:B--2---:R-:W-:Y:S02]  /*0860*/  F2FP.F16.E4M3.UNPACK_B R30, R30 ;  /* 0x0000001eff1e723e */ /* 0x004fe400020006ff */
[----:B------:R-:W-:-:S03]  /*0870*/  F2FP.F16.E4M3.UNPACK_B R31, R31 ;  /* 0x0000001fff1f723e */ /* 0x000fc600020006ff */
[----:B------:R-:W-:Y:S02]  /*0880*/  HADD2.F32 R30, -RZ, R30.H0_H0 ;  /* 0x2000001eff1e7230 */ /* 0x000fe40000004100 */
[----:B------:R-:W-:-:S05]  /*0890*/  HADD2.F32 R31, -RZ, R31.H0_H0 ;  /* 0x2000001fff1f7230 */ /* 0x000fca0000004100 */
[----:B------:R-:W-:-:S05]  /*08a0*/  FMUL R30, R31, R30 ;  /* 0x0000001e1f1e7220 */ /* 0x000fca0000400000 */
[----:B------:R-:W-:-:S04]  /*08b0*/  F2FP.SATFINITE.E4M3.F32.PACK_AB_MERGE_C R30, RZ, R30, RZ ;  /* 0x0000001eff1e723e */ /* 0x000fc800048070ff */
[----:B------:R-:W-:Y:S02]  /*08c0*/  LOP3.LUT R30, R30, 0xff, RZ, 0xc0, !PT ;  /* 0x000000ff1e1e7812 */ /* 0x000fe400078ec0ff */
[----:B---3--:R-:W-:Y:S02]  /*08d0*/  F2FP.F16.E4M3.UNPACK_B R28, R28 ;  /* 0x0000001cff1c723e */ /* 0x008fe400020006ff */
[----:B------:R-:W-:-:S03]  /*08e0*/  F2FP.F16.E4M3.UNPACK_B R30, R30 ;  /* 0x0000001eff1e723e */ /* 0x000fc600020006ff */
[----:B------:R-:W-:Y:S02]  /*08f0*/  HADD2.F32 R9, -RZ, R28.H0_H0 ;  /* 0x2000001cff097230 */ /* 0x000fe40000004100 */
[----:B------:R-:W-:-:S05]  /*0900*/  HADD2.F32 R30, -RZ, R30.H0_H0 ;  /* 0x2000001eff1e7230 */ /* 0x000fca0000004100 */
[----:B------:R-:W-:Y:S01]  /*0910*/  FADD R9, R30, R9 ;  /* 0x000000091e097221 */ /* 0x000fe20000000000 */
[----:B------:R-:W-:-:S04]  /*0920*/  IMAD.MOV.U32 R8, RZ, RZ, R15 ;  /* 0x000000ffff087224 */ /* 0x000fc800078e000f */
[----:B------:R-:W-:Y:S01]  /*0930*/  F2FP.SATFINITE.E4M3.F32.PACK_AB_MERGE_C R31, RZ, R9, RZ ;  /* 0x00000009ff1f723e */ /* 0x000fe200048070ff */
[----:B------:R-:W-:-:S05]  /*0940*/  IMAD.MOV.U32 R9, RZ, RZ, R18 ;  /* 0x000000ffff097224 */ /* 0x000fca00078e0012 */
[----:B------:R0:W-:Y:S02]  /*0950*/  STG.E.U8 desc[UR12][R8.64], R31 ;  /* 0x0000001f08007986 */ /* 0x0001e4000c10110c */
.L_x_630:
[----:B------:R-:W-:Y:S05]  /*0960*/  BSYNC B0 ;  /* 0x0000000000007941 */ /* 0x000fea0003800000 */
.L_x_629:
[----:B------:R-:W-:Y:S04]  /*0970*/  BSSY B0, `(.L_x_631) ;  /* 0x0000023000007945 */ /* 0x000fe80003800000 */
[----:B------:R-:W-:Y:S05]  /*0980*/  @P0 BRA `(.L_x_632) ;  /* 0x0000000000840947 */ /* 0x000fea0003800000 */
[--C-:B0-----:R-:W-:Y:S01]  /*0990*/  SHF.R.U64 R9, R22, 0x3, R29.reuse ;  /* 0x0000000316097819 */ /* 0x101fe2000000121d */
[----:B------:R-:W2:Y:S01]  /*09a0*/  LDG.E.U8 R4, desc[UR12][R4.64+0x80] ;  /* 0x0000800c04047981 */ /* 0x000ea2000c1e1100 */
[----:B------:R-:W-:Y:S02]  /*09b0*/  SHF.R.U32.HI R28, RZ, 0x3, R29 ;  /* 0x00000003ff1c7819 */ /* 0x000fe4000001161d */
[----:B------:R-:W-:Y:S01]  /*09c0*/  IADD3 R8, P0, P1, R12, UR20, R9 ;  /* 0x000000140c087c10 */ /* 0x000fe2000f91e009 */
[----:B------:R-:W3:Y:S03]  /*09d0*/  LDG.E.U8 R6, desc[UR12][R6.64+0x80] ;  /* 0x0000800c06067981 */ /* 0x000ee6000c1e1100 */
[----:B------:R-:W-:-:S05]  /*09e0*/  IADD3.X R9, R13, UR21, R28, P0, P1 ;  /* 0x000000150d097c10 */ /* 0x000fca00087e241c */
        /* <DEDUP_REMOVED lines=27> */
.L_x_632:
[----:B------:R-:W-:Y:S05]  /*0ba0*/  BSYNC B0 ;  /* 0x0000000000007941 */ /* 0x000fea0003800000 */
.L_x_631:
[----:B------:R-:W-:Y:S01]  /*0bb0*/  UIADD3 UR4, UR4, 0x2, URZ ;  /* 0x0000000204047890 */ /* 0x000fe2000fffe03f */
[----:B-1----:R-:W-:Y:S01]  /*0bc0*/  IMAD.U32 R5, RZ, RZ, UR8 ;  /* 0x00000008ff057e24 */ /* 0x002fe2000f8e00ff */
[----:B------:R-:W-:Y:S01]  /*0bd0*/  IADD3 R15, P1, R15, UR7, RZ ;  /* 0x000000070f0f7c10 */ /* 0x000fe2000ff3e0ff */
[----:B------:R-:W-:Y:S01]  /*0be0*/  IMAD.U32 R4, RZ, RZ, UR8 ;  /* 0x00000008ff047e24 */ /* 0x000fe2000f8e00ff */
[----:B------:R-:W-:Y:S01]  /*0bf0*/  IADD3 R16, P2, R16, UR7, RZ ;  /* 0x0000000710107c10 */ /* 0x000fe2000ff5e0ff */
[----:B------:R-:W-:Y:S01]  /*0c00*/  IMAD R20, R5, 0x400, R20 ;  /* 0x0000040005147824 */ /* 0x000fe200078e0214 */
[----:B------:R-:W-:Y:S01]  /*0c10*/  IADD3 R22, P3, R22, UR5, RZ ;  /* 0x0000000516167c10 */ /* 0x000fe2000ff7e0ff */
[----:B------:R-:W-:Y:S01]  /*0c20*/  VIADD R6, R19, UR4 ;  /* 0x0000000413067c36 */ /* 0x000fe20008000000 */
[----:B------:R-:W-:Y:S01]  /*0c30*/  IADD3 R24, P4, R24, UR5, RZ ;  /* 0x0000000518187c10 */ /* 0x000fe2000ff9e0ff */
[----:B------:R-:W-:Y:S01]  /*0c40*/  IMAD R25, R4, 0x400, R25 ;  /* 0x0000040004197824 */ /* 0x000fe200078e0219 */
[----:B------:R-:W-:Y:S01]  /*0c50*/  IADD3.X R18, R18, UR11, RZ, P1, !PT ;  /* 0x0000000b12127c10 */ /* 0x000fe20008ffe4ff */
[----:B------:R-:W-:Y:S01]  /*0c60*/  VIADD R23, R23, 0x100 ;  /* 0x0000010017177836 */ /* 0x000fe20000000000 */
[----:B------:R-:W-:Y:S01]  /*0c70*/  ISETP.NE.AND P0, PT, R6, RZ, PT ;  /* 0x000000ff0600720c */ /* 0x000fe20003f05270 */
[----:B------:R-:W-:Y:S01]  /*0c80*/  VIADD R21, R21, 0x100 ;  /* 0x0000010015157836 */ /* 0x000fe20000000000 */
[----:B------:R-:W-:-:S02]  /*0c90*/  IADD3.X R17, R17, UR11, RZ, P2, !PT ;  /* 0x0000000b11117c10 */ /* 0x000fc400097fe4ff */
[----:B------:R-:W-:Y:S02]  /*0ca0*/  IADD3.X R29, R29, UR6, RZ, P3, !PT ;  /* 0x000000061d1d7c10 */ /* 0x000fe40009ffe4ff */
[----:B------:R-:W-:-:S07]  /*0cb0*/  IADD3.X R27, R27, UR6, RZ, P4, !PT ;  /* 0x000000061b1b7c10 */ /* 0x000fce000a7fe4ff */
[----:B------:R-:W-:Y:S05]  /*0cc0*/  @P0 BRA `(.L_x_633) ;  /* 0xfffffff800700947 */ /* 0x000fea000383ffff */
.L_x_628:
[----:B------:R-:W-:-:S13]  /*0cd0*/  ISETP.NE.AND P0, PT, R14, RZ, PT ;  /* 0x000000ff0e00720c */ /* 0x000fda0003f05270 */
[----:B------:R-:W-:Y:S05]  /*0ce0*/  @!P0 EXIT ;  /* 0x000000000000894d */ /* 0x000fea0003800000 */
[----:B------:R-:W1:Y:S01]  /*0cf0*/  S2R R4, SR_TID.X ;  /* 0x0000000000047919 */ /* 0x000e620000002100 */
[----:B------:R-:W-:-:S06]  /*0d00*/  USHF.L.U32 UR9, UR4, 0x7, URZ ;  /* 0x0000000704097899 */ /* 0x000fcc000800063f */
[----:B------:R-:W-:-:S05]  /*0d10*/  IMAD.U32 R5, RZ, RZ, UR9 ;  /* 0x00000009ff057e24 */ /* 0x000fca000f8e00ff */
[----:B-1----:R-:W-:-:S04]  /*0d20*/  LOP3.LUT R5, R5, 0x7f, R4, 0xf8, !PT ;  /* 0x0000007f05057812 */ /* 0x002fc800078ef804 */
[----:B------:R-:W-:-:S13]  /*0d30*/  ISETP.GE.U32.AND P0, PT, R5, R0, PT ;  /* 0x000000000500720c */ /* 0x000fda0003f06070 */
[----:B------:R-:W-:Y:S05]  /*0d40*/  @P0 EXIT ;  /* 0x000000000000094d */ /* 0x000fea0003800000 */
[----:B------:R-:W-:Y:S02]  /*0d50*/  USHF.R.S32.HI UR5, URZ, 0x1f, UR4 ;  /* 0x0000001f3f057899 */ /* 0x000fe40008011404 */
[----:B------:R-:W-:Y:S01]  /*0d60*/  IMAD.U32 R5, RZ, RZ, UR4 ;  /* 0x00000004ff057e24 */ /* 0x000fe2000f8e00ff */
[----:B------:R-:W-:Y:S01]  /*0d70*/  UIMAD UR6, UR15, UR4, URZ ;  /* 0x000000040f0672a4 */ /* 0x000fe2000f8e023f */
[----:B------:R-:W-:-:S03]  /*0d80*/  IMAD.MOV.U32 R3, RZ, RZ, RZ ;  /* 0x000000ffff037224 */ /* 0x000fc600078e00ff */
[----:B------:R-:W-:Y:S02]  /*0d90*/  UIMAD UR5, UR5, UR14, UR6 ;  /* 0x0000000e050572a4 */ /* 0x000fe4000f8e0206 */
[----:B------:R-:W-:Y:S01]  /*0da0*/  IMAD.WIDE.U32 R2, R5, UR14, R2 ;  /* 0x0000000e05027c25 */ /* 0x000fe2000f8e0002 */
[----:B------:R-:W-:-:S03]  /*0db0*/  ULDC.64 UR6, c[0x0][0x218] ;  /* 0x0000860000067ab9 */ /* 0x000fc60000000a00 */
[----:B------:R-:W-:-:S05]  /*0dc0*/  VIADD R5, R3, UR5 ;  /* 0x0000000503057c36 */ /* 0x000fca0008000000 */
[--C-:B------:R-:W-:Y:S02]  /*0dd0*/  SHF.R.U64 R3, R2, 0x3, R5.reuse ;  /* 0x0000000302037819 */ /* 0x100fe40000001205 */
[----:B------:R-:W-:Y:S02]  /*0de0*/  SHF.R.U32.HI R0, RZ, 0x3, R5 ;  /* 0x00000003ff007819 */ /* 0x000fe40000011605 */
[----:B------:R-:W-:-:S04]  /*0df0*/  IADD3 R12, P0, P1, R12, UR6, R3 ;  /* 0x000000060c0c7c10 */ /* 0x000fc8000f91e003 */
[----:B------:R-:W-:Y:S01]  /*0e00*/  IADD3.X R13, R13, UR7, R0, P0, P1 ;  /* 0x000000070d0d7c10 */ /* 0x000fe200087e2400 */
[----:B------:R-:W-:-:S05]  /*0e10*/  ULDC.64 UR6, c[0x0][0x230] ;  /* 0x00008c0000067ab9 */ /* 0x000fca0000000a00 */
[----:B------:R-:W2:Y:S01]  /*0e20*/  LDG.E.U8 R13, desc[UR12][R12.64] ;  /* 0x0000000c0c0d7981 */ /* 0x000ea2000c1e1100 */
[----:B------:R-:W-:Y:S01]  /*0e30*/  IMAD.U32 R0, RZ, RZ, UR9 ;  /* 0x00000009ff007e24 */ /* 0x000fe2000f8e00ff */
[----:B0-----:R-:W-:-:S04]  /*0e40*/  IADD3 R8, P0, R10, UR9, RZ ;  /* 0x000000090a087c10 */ /* 0x001fc8000ff1e0ff */
[----:B------:R-:W-:Y:S02]  /*0e50*/  LEA.HI.X.SX32 R11, R0, R11, 0x1, P0 ;  /* 0x0000000b000b7211 */ /* 0x000fe400000f0eff */
[----:B------:R-:W-:-:S04]  /*0e60*/  IADD3 R6, P0, R8, UR6, RZ ;  /* 0x0000000608067c10 */ /* 0x000fc8000ff1e0ff */
[----:B------:R-:W-:Y:S01]  /*0e70*/  IADD3.X R7, R11, UR7, RZ, P0, !PT ;  /* 0x000000070b077c10 */ /* 0x000fe200087fe4ff */
[----:B------:R-:W-:-:S04]  /*0e80*/  ULDC.64 UR6, c[0x0][0x238] ;  /* 0x00008e0000067ab9 */ /* 0x000fc80000000a00 */
[----:B------:R0:W3:Y:S01]  /*0e90*/  LDG.E.U8 R6, desc[UR12][R6.64] ;  /* 0x0000000c06067981 */ /* 0x0000e2000c1e1100 */
[----:B------:R-:W-:-:S04]  /*0ea0*/  IADD3 R8, P0, R8, UR6, RZ ;  /* 0x0000000608087c10 */ /* 0x000fc8000ff1e0ff */
[----:B------:R-:W-:-:S05]  /*0eb0*/  IADD3.X R9, R11, UR7, RZ, P0, !PT ;  /* 0x000000070b097c10 */ /* 0x000fca00087fe4ff */
[----:B------:R-:W4:Y:S01]  /*0ec0*/  LDG.E.U8 R8, desc[UR12][R8.64] ;  /* 0x0000000c08087981 */ /* 0x000f22000c1e1100 */
[----:B------:R-:W-:Y:S01]  /*0ed0*/  LOP3.LUT R2, R2, 0x4, RZ, 0xc0, !PT ;  /* 0x0000000402027812 */ /* 0x000fe200078ec0ff */
[----:B------:R-:W-:-:S04]  /*0ee0*/  UIMAD.WIDE.U32 UR6, UR4, 0x80, URZ ;  /* 0x00000080040678a5 */ /* 0x000fc8000f8e003f */
[----:B------:R-:W-:Y:S01]  /*0ef0*/  UIMAD UR5, UR7, UR8, URZ ;  /* 0x00000008070572a4 */ /* 0x000fe2000f8e023f */
[----:B--2---:R-:W-:-:S04]  /*0f00*/  SHF.R.U32.HI R2, RZ, R2, R13 ;  /* 0x00000002ff027219 */ /* 0x004fc8000001160d */
[----:B------:R-:W-:Y:S01]  /*0f10*/  LOP3.LUT R3, R2, 0xf, RZ, 0xc0, !PT ;  /* 0x0000000f02037812 */ /* 0x000fe200078ec0ff */
[----:B------:R-:W-:Y:S01]  /*0f20*/  IMAD.U32 R2, RZ, RZ, UR6 ;  /* 0x00000006ff027e24 */ /* 0x000fe2000f8e00ff */
[----:B------:R-:W-:Y:S02]  /*0f30*/  UMOV UR6, UR10 ;  /* 0x0000000a00067c82 */ /* 0x000fe40008000000 */
[----:B------:R-:W-:Y:S02]  /*0f40*/  LOP3.LUT R3, R3, 0xf0, R26, 0xf8, !PT ;  /* 0x000000f003037812 */ /* 0x000fe400078ef81a */
[----:B0-----:R-:W-:Y:S01]  /*0f50*/  LOP3.LUT R7, R2, 0x7f, R4, 0xf8, !PT ;  /* 0x0000007f02077812 */ /* 0x001fe200078ef804 */
[----:B------:R-:W-:Y:S01]  /*0f60*/  IMAD.U32 R2, RZ, RZ, UR6 ;  /* 0x00000006ff027e24 */ /* 0x000fe2000f8e00ff */
[C---:B------:R-:W-:Y:S01]  /*0f70*/  LOP3.LUT P0, RZ, R3.reuse, 0x8, RZ, 0xc0, !PT ;  /* 0x0000000803ff7812 */ /* 0x040fe2000780c0ff */
[----:B------:R-:W-:Y:S01]  /*0f80*/  IMAD.U32 R4, RZ, RZ, UR5 ;  /* 0x00000005ff047e24 */ /* 0x000fe2000f8e00ff */
[----:B------:R-:W-:Y:S01]  /*0f90*/  LOP3.LUT R0, R3, 0xf, RZ, 0xc0, !PT ;  /* 0x0000000f03007812 */ /* 0x000fe200078ec0ff */
[----:B------:R-:W-:Y:S01]  /*0fa0*/  ULDC UR5, c[0x0][0x22c] ;  /* 0x00008b0000057ab9 */ /* 0x000fe20000000800 */
[----:B---3--:R-:W-:-:S09]  /*0fb0*/  F2FP.F16.E4M3.UNPACK_B R6, R6 ;  /* 0x00000006ff06723e */ /* 0x008fd200020006ff */
[----:B------:R-:W-:Y:S01]  /*0fc0*/  @P0 LOP3.LUT R0, R3, 0xfffffff0, RZ, 0xfc, !PT ;  /* 0xfffffff003000812 */ /* 0x000fe200078efcff */
[----:B------:R-:W-:Y:S01]  /*0fd0*/  HADD2.F32 R3, -RZ, R6.H0_H0 ;  /* 0x20000006ff037230 */ /* 0x000fe20000004100 */
[----:B----4-:R-:W-:Y:S02]  /*0fe0*/  F2FP.F16.E4M3.UNPACK_B R8, R8 ;  /* 0x00000008ff08723e */ /* 0x010fe400020006ff */
[----:B------:R-:W-:-:S03]  /*0ff0*/  I2FP.F32.S32 R0, R0 ;  /* 0x0000000000007245 */ /* 0x000fc60000201400 */
[----:B------:R-:W-:Y:S01]  /*1000*/  HADD2.F32 R5, -RZ, R8.H0_H0 ;  /* 0x20000008ff057230 */ /* 0x000fe20000004100 */
[----:B------:R-:W-:-:S04]  /*1010*/  F2FP.SATFINITE.E4M3.F32.PACK_AB_MERGE_C R0, RZ, R0, RZ ;  /* 0x00000000ff00723e */ /* 0x000fc800048070ff */
[----:B------:R-:W-:-:S04]  /*1020*/  LOP3.LUT R0, R0, 0xff, RZ, 0xc0, !PT ;  /* 0x000000ff00007812 */ /* 0x000fc800078ec0ff */
[----:B------:R-:W-:-:S05]  /*1030*/  F2FP.F16.E4M3.UNPACK_B R0, R0 ;  /* 0x00000000ff00723e */ /* 0x000fca00020006ff */
[----:B------:R-:W-:-:S05]  /*1040*/  HADD2.F32 R0, -RZ, R0.H0_H0 ;  /* 0x20000000ff007230 */ /* 0x000fca0000004100 */
[----:B------:R-:W-:Y:S01]  /*1050*/  FMUL R0, R0, R3 ;  /* 0x0000000300007220 */ /* 0x000fe20000400000 */
[----:B------:R-:W-:Y:S01]  /*1060*/  IMAD.U32 R3, RZ, RZ, UR7 ;  /* 0x00000007ff037e24 */ /* 0x000fe2000f8e00ff */
[----:B------:R-:W-:Y:S02]  /*1070*/  UMOV UR7, URZ ;  /* 0x0000003f00077c82 */ /* 0x000fe40008000000 */
[----:B------:R-:W-:Y:S01]  /*1080*/  IMAD.U32 R3, RZ, RZ, UR7 ;  /* 0x00000007ff037e24 */ /* 0x000fe2000f8e00ff */
[----:B------:R-:W-:Y:S01]  /*1090*/  F2FP.SATFINITE.E4M3.F32.PACK_AB_MERGE_C R0, RZ, R0, RZ ;  /* 0x00000000ff00723e */ /* 0x000fe200048070ff */
[----:B------:R-:W-:Y:S01]  /*10a0*/  ULDC.64 UR6, c[0x0][0x210] ;  /* 0x0000840000067ab9 */ /* 0x000fe20000000a00 */
[C---:B------:R-:W-:Y:S02]  /*10b0*/  IMAD.WIDE.U32 R2, R7.reuse, UR8, R2 ;  /* 0x0000000807027c25 */ /* 0x040fe4000f8e0002 */
[----:B------:R-:W-:Y:S02]  /*10c0*/  LOP3.LUT R0, R0, 0xff, RZ, 0xc0, !PT ;  /* 0x000000ff00007812 */ /* 0x000fe400078ec0ff */
[----:B------:R-:W-:-:S02]  /*10d0*/  IMAD R7, R7, UR5, R4 ;  /* 0x0000000507077c24 */ /* 0x000fc4000f8e0204 */
[----:B------:R-:W-:Y:S02]  /*10e0*/  F2FP.F16.E4M3.UNPACK_B R0, R0 ;  /* 0x00000000ff00723e */ /* 0x000fe400020006ff */
[----:B------:R-:W-:-:S03]  /*10f0*/  IADD3 R2, P0, R2, UR6, RZ ;  /* 0x0000000602027c10 */ /* 0x000fc6000ff1e0ff */
[----:B------:R-:W-:Y:S01]  /*1100*/  HADD2.F32 R0, -RZ, R0.H0_H0 ;  /* 0x20000000ff007230 */ /* 0x000fe20000004100 */
[----:B------:R-:W-:-:S04]  /*1110*/  IADD3.X R3, R3, UR7, R7, P0, !PT ;  /* 0x0000000703037c10 */ /* 0x000fc800087fe407 */
[----:B------:R-:W-:-:S05]  /*1120*/  FADD R0, R0, R5 ;  /* 0x0000000500007221 */ /* 0x000fca0000000000 */
[----:B------:R-:W-:-:S05]  /*1130*/  F2FP.SATFINITE.E4M3.F32.PACK_AB_MERGE_C R5, RZ, R0, RZ ;  /* 0x00000000ff05723e */ /* 0x000fca00048070ff */
[----:B------:R-:W-:Y:S01]  /*1140*/  STG.E.U8 desc[UR12][R2.64], R5 ;  /* 0x0000000502007986 */ /* 0x000fe2000c10110c */
[----:B------:R-:W-:Y:S05]  /*1150*/  EXIT ;  /* 0x000000000000794d */ /* 0x000fea0003800000 */
.L_x_634:
        /* <DEDUP_REMOVED lines=10> */
.L_x_751:


//--------------------- .text._ZN7cutlass13device_kernelINS_4gemm6kernel13GemmUniversalIN4cute5tupleIJiiiEEENS1_10collective13CollectiveMmaINS1_34MainloopSm90TmaGmmaWarpSpecializedILi12ENS5_IJNS4_1CILi1EEESB_SB_EEENS1_47KernelTmaWarpSpecializedCooperativeFP8FastAccumEEENS5_IJNSA_ILi128EEENSA_ILi16EEESF_EEENS_12float_e4m3_tENS5_IJlSB_lEEESI_SJ_NS4_8TiledMMAINS4_8MMA_AtomIJNS4_4SM904GMMA30MMA_64x16x32_F32E4M3E4M3_SS_TNILNSN_7ScaleInE1ELSP_1EEEEEENS4_6LayoutINS5_IJNSA_ILi2EEESB_SB_EEENS5_IJSB_NSA_ILi0EEESV_EEEEENS5_IJNS4_10UnderscoreESY_SY_EEEEENS4_13SM90_TMA_LOADENS4_14ComposedLayoutINS4_7SwizzleILi3ELi4ELi3EEENS4_18smem_ptr_flag_bitsILi8EEENSS_INS5_IJNSA_ILi8EEESF_EEENS5_IJSF_SB_EEEEEEEvNS4_8identityES11_S1B_vS1C_EENS_8epilogue10collective6detail29Sm90TmaWarpSpecializedAdapterINS1F_15DefaultEpilogueINS_6half_tESJ_SJ_NS1E_6thread17LinearCombinationIS1J_Li1EffLNS1K_9ScaleType4KindE0ELNS_15FloatRoundStyleE2ES1J_EENS1_15EpilogueDefaultEEEEEvvEEEEvNT_6ParamsE --------------------------
	.section	.text._ZN7cutlass13device_kernelINS_4gemm6kernel13GemmUniversalIN4cute5tupleIJiiiEEENS1_10collective13CollectiveMmaINS1_34MainloopSm90TmaGmmaWarpSpecializedILi12ENS5_IJNS4_1CILi1EEESB_SB_EEENS1_47KernelTmaWarpSpecializedCooperativeFP8FastAccumEEENS5_IJNSA_ILi128EEENSA_ILi16EEESF_EEENS_12float_e4m3_tENS5_IJlSB_lEEESI_SJ_NS4_8TiledMMAINS4_8MMA_AtomIJNS4_4SM904GMMA30MMA_64x16x32_F32E4M3E4M3_SS_TNILNSN_7ScaleInE1ELSP_1EEEEEENS4_6LayoutINS5_IJNSA_ILi2EEESB_SB_EEENS5_IJSB_NSA_ILi0EEESV_EEEEENS5_IJNS4_10UnderscoreESY_SY_EEEEENS4_13SM90_TMA_LOADENS4_14ComposedLayoutINS4_7SwizzleILi3ELi4ELi3EEENS4_18smem_ptr_flag_bitsILi8EEENSS_INS5_IJNSA_ILi8EEESF_EEENS5_IJSF_SB_EEEEEEEvNS4_8identityES11_S1B_vS1C_EENS_8epilogue10collective6detail29Sm90TmaWarpSpecializedAdapterINS1F_15DefaultEpilogueINS_6half_tESJ_SJ_NS1E_6thread17LinearCombinationIS1J_Li1EffLNS1K_9ScaleType4KindE0ELNS_15FloatRoundStyleE2ES1J_EENS1_15EpilogueDefaultEEEEEvvEEEEvNT_6ParamsE,"ax",@progbits
	.align	128
.text._ZN7cutlass13device_kernelINS_4gemm6kernel13GemmUniversalIN4cute5tupleIJiiiEEENS1_10collective13CollectiveMmaINS1_34MainloopSm90TmaGmmaWarpSpecializedILi12ENS5_IJNS4_1CILi1EEESB_SB_EEENS1_47KernelTmaWarpSpecializedCooperativeFP8FastAccumEEENS5_IJNSA_ILi128EEENSA_ILi16EEESF_EEENS_12float_e4m3_tENS5_IJlSB_lEEESI_SJ_NS4_8TiledMMAINS4_8MMA_AtomIJNS4_4SM904GMMA30MMA_64x16x32_F32E4M3E4M3_SS_TNILNSN_7ScaleInE1ELSP_1EEEEEENS4_6LayoutINS5_IJNSA_ILi2EEESB_SB_EEENS5_IJSB_NSA_ILi0EEESV_EEEEENS5_IJNS4_10UnderscoreESY_SY_EEEEENS4_13SM90_TMA_LOADENS4_14ComposedLayoutINS4_7SwizzleILi3ELi4ELi3EEENS4_18smem_ptr_flag_bitsILi8EEENSS_INS5_IJNSA_ILi8EEESF_EEENS5_IJSF_SB_EEEEEEEvNS4_8identityES11_S1B_vS1C_EENS_8epilogue10collective6detail29Sm90TmaWarpSpecializedAdapterINS1F_15DefaultEpilogueINS_6half_tESJ_SJ_NS1E_6thread17LinearCombinationIS1J_Li1EffLNS1K_9ScaleType4KindE0ELNS_15FloatRoundStyleE2ES1J_EENS1_15EpilogueDefaultEEEEEvvEEEEvNT_6ParamsE:
        .type           _ZN7cutlass13device_kernelINS_4gemm6kernel13GemmUniversalIN4cute5tupleIJiiiEEENS1_10collective13CollectiveMmaINS1_34MainloopSm90TmaGmmaWarpSpecializedILi12ENS5_IJNS4_1CILi1EEESB_SB_EEENS1_47KernelTmaWarpSpecializedCooperativeFP8FastAccumEEENS5_IJNSA_ILi128EEENSA_ILi16EEESF_EEENS_12float_e4m3_tENS5_IJlSB_lEEESI_SJ_NS4_8TiledMMAINS4_8MMA_AtomIJNS4_4SM904GMMA30MMA_64x16x32_F32E4M3E4M3_SS_TNILNSN_7ScaleInE1ELSP_1EEEEEENS4_6LayoutINS5_IJNSA_ILi2EEESB_SB_EEENS5_IJSB_NSA_ILi0EEESV_EEEEENS5_IJNS4_10UnderscoreESY_SY_EEEEENS4_13SM90_TMA_LOADENS4_14ComposedLayoutINS4_7SwizzleILi3ELi4ELi3EEENS4_18smem_ptr_flag_bitsILi8EEENSS_INS5_IJNSA_ILi8EEESF_EEENS5_IJSF_SB_EEEEEEEvNS4_8identityES11_S1B_vS1C_EENS_8epilogue10collective6detail29Sm90TmaWarpSpecializedAdapterINS1F_15DefaultEpilogueINS_6half_tESJ_SJ_NS1E_6thread17LinearCombinationIS1J_Li1EffLNS1K_9ScaleType4KindE0ELNS_15FloatRoundStyleE2ES1J_EENS1_15EpilogueDefaultEEEEEvvEEEEvNT_6ParamsE,@function
        .size           _ZN7cutlass13device_kernelINS_4gemm6kernel13GemmUniversalIN4cute5tupleIJiiiEEENS1_10collective13CollectiveMmaINS1_34MainloopSm90TmaGmmaWarpSpecializedILi12ENS5_IJNS4_1CILi1EEESB_SB_EEENS1_47KernelTmaWarpSpecializedCooperativeFP8FastAccumEEENS5_IJNSA_ILi128EEENSA_ILi16EEESF_EEENS_12float_e4m3_tENS5_IJlSB_lEEESI_SJ_NS4_8TiledMMAINS4_8MMA_AtomIJNS4_4SM904GMMA30MMA_64x16x32_F32E4M3E4M3_SS_TNILNSN_7ScaleInE1ELSP_1EEEEEENS4_6LayoutINS5_IJNSA_ILi2EEESB_SB_EEENS5_IJSB_NSA_ILi0EEESV_EEEEENS5_IJNS4_10UnderscoreESY_SY_EEEEENS4_13SM90_TMA_LOADENS4_14ComposedLayoutINS4_7SwizzleILi3ELi4ELi3EEENS4_18smem_ptr_flag_bitsILi8EEENSS_INS5_IJNSA_ILi8EEESF_EEENS5_IJSF_SB_EEEEEEEvNS4_8identityES11_S1B_vS1C_EENS_8epilogue10collective6detail29Sm90TmaWarpSpecializedAdapterINS1F_15DefaultEpilogueINS_6half_tESJ_SJ_NS1E_6thread17LinearCombinationIS1J_Li1EffLNS1K_9ScaleType4KindE0ELNS_15FloatRoundStyleE2ES1J_EENS1_15EpilogueDefaultEEEEEvvEEEEvNT_6ParamsE,(.L_x_746 - _ZN7cutlass13device_kernelINS_4gemm6kernel13GemmUniversalIN4cute5tupleIJiiiEEENS1_10collective13CollectiveMmaINS1_34MainloopSm90TmaGmmaWarpSpecializedILi12ENS5_IJNS4_1CILi1EEESB_SB_EEENS1_47KernelTmaWarpSpecializedCooperativeFP8FastAccumEEENS5_IJNSA_ILi128EEENSA_ILi16EEESF_EEENS_12float_e4m3_tENS5_IJlSB_lEEESI_SJ_NS4_8TiledMMAINS4_8MMA_AtomIJNS4_4SM904GMMA30MMA_64x16x32_F32E4M3E4M3_SS_TNILNSN_7ScaleInE1ELSP_1EEEEEENS4_6LayoutINS5_IJNSA_ILi2EEESB_SB_EEENS5_IJSB_NSA_ILi0EEESV_EEEEENS5_IJNS4_10UnderscoreESY_SY_EEEEENS4_13SM90_TMA_LOADENS4_14ComposedLayoutINS4_7SwizzleILi3ELi4ELi3EEENS4_18smem_ptr_flag_bitsILi8EEENSS_INS5_IJNSA_ILi8EEESF_EEENS5_IJSF_SB_EEEEEEEvNS4_8identityES11_S1B_vS1C_EENS_8epilogue10collective6detail29Sm90TmaWarpSpecializedAdapterINS1F_15DefaultEpilogueINS_6half_tESJ_SJ_NS1E_6thread17LinearCombinationIS1J_Li1EffLNS1K_9ScaleType4KindE0ELNS_15FloatRoundStyleE2ES1J_EENS1_15EpilogueDefaultEEEEEvvEEEEvNT_6ParamsE)
        .other          _ZN7cutlass13device_kernelINS_4gemm6kernel13GemmUniversalIN4cute5tupleIJiiiEEENS1_10collective13CollectiveMmaINS1_34MainloopSm90TmaGmmaWarpSpecializedILi12ENS5_IJNS4_1CILi1EEESB_SB_EEENS1_47KernelTmaWarpSpecializedCooperativeFP8FastAccumEEENS5_IJNSA_ILi128EEENSA_ILi16EEESF_EEENS_12float_e4m3_tENS5_IJlSB_lEEESI_SJ_NS4_8TiledMMAINS4_8MMA_AtomIJNS4_4SM904GMMA30MMA_64x16x32_F32E4M3E4M3_SS_TNILNSN_7ScaleInE1ELSP_1EEEEEENS4_6LayoutINS5_IJNSA_ILi2EEESB_SB_EEENS5_IJSB_NSA_ILi0EEESV_EEEEENS5_IJNS4_10UnderscoreESY_SY_EEEEENS4_13SM90_TMA_LOADENS4_14ComposedLayoutINS4_7SwizzleILi3ELi4ELi3EEENS4_18smem_ptr_flag_bitsILi8EEENSS_INS5_IJNSA_ILi8EEESF_EEENS5_IJSF_SB_EEEEEEEvNS4_8identityES11_S1B_vS1C_EENS_8epilogue10collective6detail29Sm90TmaWarpSpecializedAdapterINS1F_15DefaultEpilogueINS_6half_tESJ_SJ_NS1E_6thread17LinearCombinationIS1J_Li1EffLNS1K_9ScaleType4KindE0ELNS_15FloatRoundStyleE2ES1J_EENS1_15EpilogueDefaultEEEEEvvEEEEvNT_6ParamsE,@"STO_CUDA_ENTRY STV_DEFAULT"
_ZN7cutlass13device_kernelINS_4gemm6kernel13GemmUniversalIN4cute5tupleIJiiiEEENS1_10collective13CollectiveMmaINS1_34MainloopSm90TmaGmmaWarpSpecializedILi12ENS5_IJNS4_1CILi1EEESB_SB_EEENS1_47KernelTmaWarpSpecializedCooperativeFP8FastAccumEEENS5_IJNSA_ILi128EEENSA_ILi16EEESF_EEENS_12float_e4m3_tENS5_IJlSB_lEEESI_SJ_NS4_8TiledMMAINS4_8MMA_AtomIJNS4_4SM904GMMA30MMA_64x16x32_F32E4M3E4M3_SS_TNILNSN_7ScaleInE1ELSP_1EEEEEENS4_6LayoutINS5_IJNSA_ILi2EEESB_SB_EEENS5_IJSB_NSA_ILi0EEESV_EEEEENS5_IJNS4_10UnderscoreESY_SY_EEEEENS4_13SM90_TMA_LOADENS4_14ComposedLayoutINS4_7SwizzleILi3ELi4ELi3EEENS4_18smem_ptr_flag_bitsILi8EEENSS_INS5_IJNSA_ILi8EEESF_EEENS5_IJSF_SB_EEEEEEEvNS4_8identityES11_S1B_vS1C_EENS_8epilogue10collective6detail29Sm90TmaWarpSpecializedAdapterINS1F_15DefaultEpilogueINS_6half_tESJ_SJ_NS1E_6thread17LinearCombinationIS1J_Li1EffLNS1K_9ScaleType4KindE0ELNS_15FloatRoundStyleE2ES1J_EENS1_15EpilogueDefaultEEEEEvvEEEEvNT_6ParamsE:
[----:B------:R-:W0:Y:S01]  /*0000*/  LDC R1, c[0x0][0x28] ;  /* 0x00000a00ff017b82 */ /* 0x000e220000000800 */
[----:B------:R-:W1:Y:S01]  /*0010*/  S2R R23, SR_TID.X ;  /* 0x0000000000177919 */ /* 0x000e620000002100 */
[----:B------:R-:W-:Y:S01]  /*0020*/  ELECT P0, URZ, PT ;  /* 0x00000000003f782f */ /* 0x000fe20003800000 */
[----:B------:R-:W-:Y:S01]  /*0030*/  BSSY B0, `(.L_x_635) ;  /* 0x000000f000007945 */ /* 0x000fe20003800000 */
[--C-:B-1----:R-:W-:Y:S02]  /*0040*/  SHF.R.U32.HI R0, RZ, 0x5, R23.reuse ;  /* 0x00000005ff007819 */ /* 0x102fe40000011617 */
[----:B------:R-:W-:-:S03]  /*0050*/  SHF.R.U32.HI R22, RZ, 0x7, R23 ;  /* 0x00000007ff167819 */ /* 0x000fc60000011617 */
[----:B------:R-:W1:Y:S04]  /*0060*/  SHFL.IDX PT, R3, R0, RZ, 0x1f ;  /* 0x00001fff00037589 */ /* 0x000e6800000e0000 */
[----:B------:R2:W3:Y:S01]  /*0070*/  SHFL.IDX PT, R5, R22, RZ, 0x1f ;  /* 0x00001fff16057589 */ /* 0x0004e200000e0000 */
[----:B-1----:R-:W-:-:S13]  /*0080*/  ISETP.NE.OR P0, PT, R3, RZ, !P0 ;  /* 0x000000ff0300720c */ /* 0x002fda0004705670 */
[----:B0-23--:R-:W-:Y:S05]  /*0090*/  @P0 BRA `(.L_x_636) ;  /* 0x0000000000200947 */ /* 0x00dfea0003800000 */
[----:B------:R-:W-:Y:S02]  /*00a0*/  ULDC.64 UR4, c[0x0][0x198] ;  /* 0x0000660000047ab9 */ /* 0x000fe40000000a00 */
[----:B------:R-:W-:Y:S02]  /*00b0*/  UIADD3 UR6, UP0, UR4, 0xf0, URZ ;  /* 0x000000f004067890 */ /* 0x000fe4000ff1e03f */
[----:B------:R-:W-:Y:S02]  /*00c0*/  UIADD3 UR4, UP1, UR4, 0x1f0, URZ ;  /* 0x000001f004047890 */ /* 0x000fe4000ff3e03f */
[----:B------:R-:W-:Y:S02]  /*00d0*/  UIADD3.X UR7, URZ, UR5, URZ, UP0, !UPT ;  /* 0x000000053f077290 */ /* 0x000fe400087fe43f */
[----:B------:R-:W-:-:S07]  /*00e0*/  UIADD3.X UR5, URZ, UR5, URZ, UP1, !UPT ;  /* 0x000000053f057290 */ /* 0x000fce0008ffe43f */
[----:B------:R0:W-:Y:S02]  /*00f0*/  UTMACCTL.PF [UR6] ;  /* 0x00000000060079b9 */ /* 0x0001e40008040000 */
[----:B------:R0:W-:Y:S02]  /*0100*/  UTMACCTL.PF [UR4] ;  /* 0x00000000040079b9 */ /* 0x0001e40008040000 */
[----:B0-----:R-:W-:Y:S01]  /*0110*/  NOP ;  /* 0x0000000000007918 */ /* 0x001fe20000000000 */
.L_x_636:
[----:B------:R-:W-:Y:S05]  /*0120*/  BSYNC B0 ;  /* 0x0000000000007941 */ /* 0x000fea0003800000 */
.L_x_635:
[----:B------:R-:W0:Y:S02]  /*0130*/  SHFL.IDX PT, R2, R0, RZ, 0x1f ;  /* 0x00001fff00027589 */ /* 0x000e2400000e0000 */
[----:B0-----:R-:W-:-:S13]  /*0140*/  ISETP.NE.AND P0, PT, R2, RZ, PT ;  /* 0x000000ff0200720c */ /* 0x001fda0003f05270 */
[----:B------:R-:W-:Y:S05]  /*0150*/  @P0 BRA `(.L_x_637) ;  /* 0x0000000000a40947 */ /* 0x000fea0003800000 */
[----:B------:R-:W-:Y:S01]  /*0160*/  ELECT P0, URZ, PT ;  /* 0x00000000003f782f */ /* 0x000fe20003800000 */
[----:B------:R-:W-:-:S12]  /*0170*/  BSSY B0, `(.L_x_637) ;  /* 0x0000027000007945 */ /* 0x000fd80003800000 */
[----:B------:R-:W-:Y:S05]  /*0180*/  @!P0 BRA `(.L_x_638) ;  /* 0x0000000000948947 */ /* 0x000fea0003800000 */
[----:B------:R-:W0:Y:S01]  /*0190*/  S2UR UR8, SR_CgaCtaId ;  /* 0x00000000000879c3 */ /* 0x000e220000008800 */
[----:B------:R-:W-:Y:S01]  /*01a0*/  UMOV UR4, 0x400 ;  /* 0x0000040000047882 */ /* 0x000fe20000000000 */
[----:B------:R-:W-:Y:S01]  /*01b0*/  UMOV UR5, 0x1 ;  /* 0x0000000100057882 */ /* 0x000fe20000000000 */
[----:B------:R-:W-:Y:S02]  /*01c0*/  UMOV UR6, 0x100 ;  /* 0x0000010000067882 */ /* 0x000fe40000000000 */
[----:B------:R-:W-:-:S04]  /*01d0*/  UIADD3 UR6, -UR6, 0x100000, URZ ;  /* 0x0010000006067890 */ /* 0x000fc8000fffe13f */
[----:B------:R-:W-:Y:S02]  /*01e0*/  USHF.L.U32 UR7, UR6, 0xb, URZ ;  /* 0x0000000b06077899 */ /* 0x000fe4000800063f */
[----:B------:R-:W-:Y:S02]  /*01f0*/  USHF.L.U32 UR6, UR6, 0x1, URZ ;  /* 0x0000000106067899 */ /* 0x000fe4000800063f */
[----:B0-----:R-:W-:Y:S02]  /*0200*/  ULEA UR8, UR8, UR4, 0x18 ;  /* 0x0000000408087291 */ /* 0x001fe4000f8ec03f */
[----:B------:R-:W-:-:S04]  /*0210*/  UIADD3 UR4, -UR5, 0x100000, URZ ;  /* 0x0010000005047890 */ /* 0x000fc8000fffe13f */
[----:B------:R-:W-:Y:S02]  /*0220*/  USHF.L.U32 UR5, UR4, 0xb, URZ ;  /* 0x0000000b04057899 */ /* 0x000fe4000800063f */
[----:B------:R-:W-:Y:S01]  /*0230*/  USHF.L.U32 UR4, UR4, 0x1, URZ ;  /* 0x0000000104047899 */ /* 0x000fe2000800063f */
[----:B------:R-:W0:Y:S11]  /*0240*/  FENCE.VIEW.ASYNC.S ;  /* 0x00000000000073c6 */ /* 0x000e360000000000 */
[----:B0-----:R0:W1:Y:S01]  /*0250*/  SYNCS.EXCH.64 URZ, [UR8], UR4 ;  /* 0x00000004083f75b2 */ /* 0x0010620008000100 */
[----:B------:R0:W2:Y:S01]  /*0260*/  SYNCS.EXCH.64 URZ, [UR8+0x60], UR6 ;  /* 0x00006006083f75b2 */ /* 0x0000a20008000100 */
[----:B------:R0:W3:Y:S01]  /*0270*/  SYNCS.EXCH.64 URZ, [UR8+0x8], UR4 ;  /* 0x00000804083f75b2 */ /* 0x0000e20008000100 */
[----:B------:R0:W4:Y:S01]  /*0280*/  SYNCS.EXCH.64 URZ, [UR8+0x68], UR6 ;  /* 0x00006806083f75b2 */ /* 0x0001220008000100 */
[----:B------:R0:W0:Y:S01]  /*0290*/  SYNCS.EXCH.64 URZ, [UR8+0x10], UR4 ;  /* 0x00001004083f75b2 */ /* 0x0000220008000100 */
        /* <DEDUP_REMOVED lines=19> */
[----:B-1----:R-:W-:Y:S01]  /*03d0*/  NOP ;  /* 0x0000000000007918 */ /* 0x002fe20000000000 */
.L_x_638:
[----:B0-----:R-:W-:Y:S05]  /*03e0*/  BSYNC B0 ;  /* 0x0000000000007941 */ /* 0x001fea0003800000 */
.L_x_637:
[----:B------:R-:W0:Y:S01]  /*03f0*/  SHFL.IDX PT, R0, R0, RZ, 0x1f ;  /* 0x00001fff00007589 */ /* 0x000e2200000e0000 */
[----:B------:R-:W-:Y:S01]  /*0400*/  ELECT P0, URZ, PT ;  /* 0x00000000003f782f */ /* 0x000fe20003800000 */
[----:B------:R-:W1:Y:S01]  /*0410*/  LDC R19, c[0x0][0x65c] ;  /* 0x00019700ff137b82 */ /* 0x000e620000000800 */
[----:B------:R-:W-:Y:S01]  /*0420*/  SHF.R.S32.HI R6, RZ, 0x1f, R3 ;  /* 0x0000001fff067819 */ /* 0x000fe20000011403 */
[----:B------:R-:W5:Y:S01]  /*0430*/  S2R R4, SR_CTAID.Y ;  /* 0x0000000000047919 */ /* 0x000f620000002600 */
[----:B------:R-:W-:Y:S01]  /*0440*/  UMOV UR4, 0x20 ;  /* 0x0000002000047882 */ /* 0x000fe20000000000 */
[----:B------:R-:W-:Y:S01]  /*0450*/  ISETP.NE.AND P2, PT, R5, RZ, PT ;  /* 0x000000ff0500720c */ /* 0x000fe20003f45270 */
[----:B------:R-:W-:Y:S01]  /*0460*/  NOP ;  /* 0x0000000000007918 */ /* 0x000fe20000000000 */
[----:B------:R-:W2:Y:S01]  /*0470*/  S2R R2, SR_CTAID.X ;  /* 0x0000000000027919 */ /* 0x000ea20000002500 */
[----:B------:R-:W-:Y:S01]  /*0480*/  LEA.HI R6, R6, R3, RZ, 0x2 ;  /* 0x0000000306067211 */ /* 0x000fe200078f10ff */
[----:B------:R-:W-:Y:S01]  /*0490*/  NOP ;  /* 0x0000000000007918 */ /* 0x000fe20000000000 */
[----:B0-----:R-:W-:-:S02]  /*04a0*/  ISETP.NE.OR P0, PT, R0, RZ, !P0 ;  /* 0x000000ff0000720c */ /* 0x001fc40004705670 */
[----:B-1----:R-:W-:-:S04]  /*04b0*/  ISETP.NE.AND P3, PT, R19, 0x1, PT ;  /* 0x000000011300780c */ /* 0x002fc80003f65270 */
[----:B------:R-:W-:Y:S02]  /*04c0*/  P2R R0, PR, RZ, 0x8 ;  /* 0x00000008ff007803 */ /* 0x000fe40000000000 */
[----:B------:R-:W-:-:S05]  /*04d0*/  LOP3.LUT R0, R6, 0xfffffffc, RZ, 0xc0, !PT ;  /* 0xfffffffc06007812 */ /* 0x000fca00078ec0ff */
[----:B------:R-:W-:Y:S01]  /*04e0*/  VOTEU.ALL UP0, P0 ;  /* 0x00000000003f7886 */ /* 0x000fe20000000000 */
[----:B------:R-:W-:Y:S01]  /*04f0*/  IMAD.IADD R0, R3, 0x1, -R0 ;  /* 0x0000000103007824 */ /* 0x000fe200078e0a00 */
[----:B------:R-:W2:Y:S01]  /*0500*/  @P3 LDC R17, c[0x0][0x10] ;  /* 0x00000400ff113b82 */ /* 0x000ea20000000800 */
[----:B------:R-:W-:Y:S01]  /*0510*/  VOTEU.ALL UP1, P0 ;  /* 0x00000000003f7886 */ /* 0x000fe20000020000 */
[----:B-----5:R-:W-:Y:S01]  /*0520*/  @P3 IMAD.MOV.U32 R6, RZ, RZ, R4 ;  /* 0x000000ffff063224 */ /* 0x020fe200078e0004 */
[----:B------:R-:W-:Y:S01]  /*0530*/  @!UP0 UMOV UR6, 0x400 ;  /* 0x0000040000068882 */ /* 0x000fe20000000000 */
[----:B------:R-:W-:-:S04]  /*0540*/  @!UP0 UIADD3 UR4, -UR4, 0x100000, URZ ;  /* 0x0010000004048890 */ /* 0x000fc8000fffe13f */
[----:B------:R-:W-:Y:S02]  /*0550*/  @!UP0 USHF.L.U32 UR5, UR4, 0xb, URZ ;  /* 0x0000000b04058899 */ /* 0x000fe4000800063f */
[----:B------:R-:W-:Y:S01]  /*0560*/  @!UP0 USHF.L.U32 UR4, UR4, 0x1, URZ ;  /* 0x0000000104048899 */ /* 0x000fe2000800063f */
[----:B------:R-:W-:Y:S02]  /*0570*/  @P3 IMAD.MOV.U32 R7, RZ, RZ, RZ ;  /* 0x000000ffff073224 */ /* 0x000fe400078e00ff */
[----:B------:R-:W-:Y:S01]  /*0580*/  IMAD.MOV.U32 R3, RZ, RZ, RZ ;  /* 0x000000ffff037224 */ /* 0x000fe200078e00ff */
[----:B------:R-:W0:Y:S01]  /*0590*/  @!UP0 S2UR UR7, SR_CgaCtaId ;  /* 0x00000000000789c3 */ /* 0x000e220000008800 */
[----:B------:R-:W-:-:S07]  /*05a0*/  @P3 IMAD.MOV.U32 R11, RZ, RZ, RZ ;  /* 0x000000ffff0b3224 */ /* 0x000fce00078e00ff */
[----:B------:R-:W1:Y:S01]  /*05b0*/  @!P3 LDC R9, c[0x0][0xc] ;  /* 0x00000300ff09bb82 */ /* 0x000e620000000800 */
[----:B--2---:R-:W-:-:S04]  /*05c0*/  @P3 IMAD.WIDE.U32 R16, R2, R17, R6 ;  /* 0x0000001102103225 */ /* 0x004fc800078e0006 */
[----:B------:R-:W-:Y:S01]  /*05d0*/  @P3 IMAD.IADD R17, R17, 0x1, R11 ;  /* 0x0000000111113824 */ /* 0x000fe200078e020b */
[----:B0-----:R-:W-:Y:S01]  /*05e0*/  @!UP0 ULEA UR6, UR7, UR6, 0x18 ;  /* 0x0000000607068291 */ /* 0x001fe2000f8ec03f */
[----:B------:R-:W-:Y:S01]  /*05f0*/  VOTEU.ALL UP0, P0 ;  /* 0x00000000003f7886 */ /* 0x000fe20000000000 */
[----:B------:R-:W-:-:S04]  /*0600*/  ISETP.NE.AND P0, PT, R0, 0x3, PT ;  /* 0x000000030000780c */ /* 0x000fc80003f05270 */
[----:B------:R-:W-:Y:S01]  /*0610*/  ISETP.EQ.OR P0, PT, R0, RZ, !P0 ;  /* 0x000000ff0000720c */ /* 0x000fe20004702670 */
[----:B-1----:R-:W-:-:S03]  /*0620*/  @!P3 IMAD.WIDE.U32 R6, R9, R4, R2 ;  /* 0x000000040906b225 */ /* 0x002fc600078e0002 */
[C---:B------:R-:W-:Y:S01]  /*0630*/  ISETP.EQ.AND P0, PT, R5.reuse, RZ, P0 ;  /* 0x000000ff0500720c */ /* 0x040fe20000702270 */
[----:B------:R-:W-:Y:S01]  /*0640*/  VIADD R5, R5, 0xffffffff ;  /* 0xffffffff05057836 */ /* 0x000fe20000000000 */
[----:B------:R-:W0:Y:S02]  /*0650*/  FENCE.VIEW.ASYNC.S ;  /* 0x00000000000073c6 */ /* 0x000e240000000000 */
[----:B0-----:R0:W3:Y:S01]  /*0660*/  @!UP0 SYNCS.EXCH.64 URZ, [UR6+0xd0], UR4 ;  /* 0x0000d004063f85b2 */ /* 0x0010e20008000100 */
[----:B------:R-:W-:Y:S01]  /*0670*/  @!P3 IMAD.MOV.U32 R16, RZ, RZ, R6 ;  /* 0x000000ffff10b224 */ /* 0x000fe200078e0006 */
[----:B------:R-:W-:Y:S01]  /*0680*/  SEL R18, RZ, 0x1, !P0 ;  /* 0x00000001ff127807 */ /* 0x000fe20004000000 */
[----:B------:R-:W-:Y:S01]  /*0690*/  @!P3 IMAD.MOV.U32 R17, RZ, RZ, R7 ;  /* 0x000000ffff11b224 */ /* 0x000fe200078e0007 */
[----:B------:R-:W-:-:S04]  /*06a0*/  ISETP.GE.U32.AND P1, PT, R5, 0x2, PT ;  /* 0x000000020500780c */ /* 0x000fc80003f26070 */
[----:B------:R-:W-:Y:S01]  /*06b0*/  SEL R18, R18, 0x2, P1 ;  /* 0x0000000212127807 */ /* 0x000fe20000800000 */
[----:B------:R0:W3:Y:S01]  /*06c0*/  @!UP1 SYNCS.EXCH.64 URZ, [UR6+0xd8], UR4 ;  /* 0x0000d804063f95b2 */ /* 0x0000e20008000100 */
[----:B------:R-:W-:Y:S01]  /*06d0*/  NOP ;  /* 0x0000000000007918 */ /* 0x000fe20000000000 */
[----:B---34-:R-:W-:Y:S06]  /*06e0*/  BAR.SYNC.DEFER_BLOCKING 0x0 ;  /* 0x0000000000007b1d */ /* 0x018fec0000010000 */
[----:B------:R-:W-:Y:S05]  /*06f0*/  @!P2 BRA `(.L_x_639) ;  /* 0x00000028003ca947 */ /* 0x000fea0003800000 */
[----:B------:R-:W-:-:S13]  /*0700*/  ISETP.GT.U32.AND P0, PT, R5, 0x1, PT ;  /* 0x000000010500780c */ /* 0x000fda0003f04070 */
[----:B0-----:R-:W-:Y:S05]  /*0710*/  @P0 EXIT ;  /* 0x000000000000094d */ /* 0x001fea0003800000 */
[----:B------:R-:W-:Y:S01]  /*0720*/  ULDC.64 UR4, c[0x0][0x650] ;  /* 0x0001940000047ab9 */ /* 0x000fe20000000a00 */
[----:B------:R-:W-:Y:S01]  /*0730*/  PRMT R0, RZ, 0x7610, R0 ;  /* 0x00007610ff007816 */ /* 0x000fe20000000000 */
[----:B------:R-:W-:Y:S01]  /*0740*/  IMAD.MOV.U32 R34, RZ, RZ, -0x1 ;  /* 0xffffffffff227424 */ /* 0x000fe200078e00ff */
[----:B------:R-:W-:Y:S01]  /*0750*/  ISETP.GE.U32.AND P0, PT, R16, UR4, PT ;  /* 0x0000000410007c0c */ /* 0x000fe2000bf06070 */
[----:B------:R-:W-:Y:S02]  /*0760*/  IMAD.MOV.U32 R36, RZ, RZ, -0x1 ;  /* 0xffffffffff247424 */ /* 0x000fe400078e00ff */
[----:B------:R-:W-:Y:S01]  /*0770*/  IMAD.MOV.U32 R35, RZ, RZ, -0x1 ;  /* 0xffffffffff237424 */ /* 0x000fe200078e00ff */
[----:B------:R-:W-:-:S13]  /*0780*/  ISETP.GE.U32.AND.EX P0, PT, R17, UR5, PT, P0 ;  /* 0x0000000511007c0c */ /* 0x000fda000bf06100 */
[----:B------:R-:W-:Y:S05]  /*0790*/  @P0 BRA `(.L_x_640) ;  /* 0x0000000400580947 */ /* 0x000fea0003800000 */
[----:B------:R-:W0:Y:S01]  /*07a0*/  LDC.64 R14, c[0x0][0x628] ;  /* 0x00018a00ff0e7b82 */ /* 0x000e220000000a00 */
[----:B------:R-:W-:Y:S02]  /*07b0*/  IMAD.MOV.U32 R6, RZ, RZ, R16 ;  /* 0x000000ffff067224 */ /* 0x000fe400078e0010 */
[----:B------:R-:W-:-:S05]  /*07c0*/  IMAD.MOV.U32 R7, RZ, RZ, R17 ;  /* 0x000000ffff077224 */ /* 0x000fca00078e0011 */
[----:B------:R-:W1:Y:S08]  /*07d0*/  LDC R0, c[0x0][0x630] ;  /* 0x00018c00ff007b82 */ /* 0x000e700000000800 */
[----:B------:R-:W2:Y:S01]  /*07e0*/  LDC.64 R20, c[0x0][0x620] ;  /* 0x00018800ff147b82 */ /* 0x000ea20000000a00 */
[----:B0-----:R-:W-:-:S04]  /*07f0*/  ISETP.NE.U32.AND P0, PT, R14, RZ, PT ;  /* 0x000000ff0e00720c */ /* 0x001fc80003f05070 */
[----:B------:R-:W-:-:S13]  /*0800*/  ISETP.NE.AND.EX P0, PT, R15, RZ, PT, P0 ;  /* 0x000000ff0f00720c */ /* 0x000fda0003f05300 */
[----:B-12---:R-:W-:Y:S05]  /*0810*/  @!P0 BRA `(.L_x_641) ;  /* 0x0000000000288947 */ /* 0x006fea0003800000 */
[----:B------:R-:W0:Y:S02]  /*0820*/  LDC R5, c[0x0][0x634] ;  /* 0x00018d00ff057b82 */ /* 0x000e240000000800 */
[----:B0-----:R-:W-:-:S05]  /*0830*/  IADD3 R5, P0, R16, R5, RZ ;  /* 0x0000000510057210 */ /* 0x001fca0007f1e0ff */
[----:B------:R-:W-:-:S04]  /*0840*/  IMAD.X R13, RZ, RZ, R17, P0 ;  /* 0x000000ffff0d7224 */ /* 0x000fc800000e0611 */
[----:B------:R-:W-:-:S04]  /*0850*/  IMAD.WIDE.U32 R6, R13, R14, RZ ;  /* 0x0000000e0d067225 */ /* 0x000fc800078e00ff */
[----:B------:R-:W-:-:S04]  /*0860*/  IMAD.WIDE.U32 R8, P0, R5, R15, R6 ;  /* 0x0000000f05087225 */ /* 0x000fc80007800006 */
[----:B------:R-:W-:-:S04]  /*0870*/  IMAD.WIDE.U32 R6, R5, R14, RZ ;  /* 0x0000000e05067225 */ /* 0x000fc800078e00ff */
[----:B------:R-:W-:Y:S01]  /*0880*/  IMAD.X R11, RZ, RZ, RZ, P0 ;  /* 0x000000ffff0b7224 */ /* 0x000fe200000e06ff */
[----:B------:R-:W-:Y:S01]  /*0890*/  IADD3 RZ, P0, R7, R8, RZ ;  /* 0x0000000807ff7210 */ /* 0x000fe20007f1e0ff */
[----:B------:R-:W-:-:S04]  /*08a0*/  IMAD.MOV.U32 R10, RZ, RZ, R9 ;  /* 0x000000ffff0a7224 */ /* 0x000fc800078e0009 */
[----:B------:R-:W-:-:S08]  /*08b0*/  IMAD.WIDE.U32.X R6, R13, R15, R10, P0 ;  /* 0x0000000f0d067225 */ /* 0x000fd000000e040a */
.L_x_641:
[-CC-:B------:R-:W-:Y:S01]  /*08c0*/  SHF.R.U64 R35, R6, R0.reuse, R7.reuse ;  /* 0x0000000006237219 */ /* 0x180fe20000001207 */
[----:B------:R-:W0:Y:S01]  /*08d0*/  LDC.64 R26, c[0x0][0x640] ;  /* 0x00019000ff1a7b82 */ /* 0x000e220000000a00 */
[----:B------:R-:W-:Y:S01]  /*08e0*/  SHF.R.U32.HI R3, RZ, R0, R7 ;  /* 0x00000000ff037219 */ /* 0x000fe20000011607 */
[----:B------:R-:W-:Y:S01]  /*08f0*/  ULDC UR4, c[0x0][0x150] ;  /* 0x0000540000047ab9 */ /* 0x000fe20000000800 */
[----:B------:R-:W-:Y:S02]  /*0900*/  IADD3 R5, P0, RZ, -R35, RZ ;  /* 0x80000023ff057210 */ /* 0x000fe40007f1e0ff */
[----:B------:R-:W-:-:S03]  /*0910*/  I2FP.F32.U32 R0, R2 ;  /* 0x0000000200007245 */ /* 0x000fc60000201000 */
[----:B------:R-:W-:Y:S01]  /*0920*/  IMAD.X R9, RZ, RZ, ~R3, P0 ;  /* 0x000000ffff097224 */ /* 0x000fe200000e0e03 */
[----:B------:R-:W1:Y:S01]  /*0930*/  LDC R10, c[0x0][0x618] ;  /* 0x00018600ff0a7b82 */ /* 0x000e620000000800 */
[----:B------:R-:W-:Y:S01]  /*0940*/  FMUL R0, R0, UR4 ;  /* 0x0000000400007c20 */ /* 0x000fe20008400000 */
[----:B------:R-:W-:Y:S01]  /*0950*/  IMAD.WIDE.U32 R6, R5, R20, R16 ;  /* 0x0000001405067225 */ /* 0x000fe200078e0010 */
[----:B------:R-:W-:-:S03]  /*0960*/  ULDC UR4, c[0x0][0x154] ;  /* 0x0000550000047ab9 */ /* 0x000fc60000000800 */
[----:B------:R-:W-:Y:S01]  /*0970*/  IMAD R8, R9, R20, RZ ;  /* 0x0000001409087224 */ /* 0x000fe200078e02ff */
[----:B------:R-:W2:Y:S01]  /*0980*/  F2I.U32.TRUNC.NTZ R0, R0 ;  /* 0x0000000000007305 */ /* 0x000ea2000020f000 */
[----:B------:R-:W3:Y:S02]  /*0990*/  LDC R3, c[0x0][0x144] ;  /* 0x00005100ff037b82 */ /* 0x000ee40000000800 */
[----:B------:R-:W-:-:S04]  /*09a0*/  IMAD R5, R5, R21, R8 ;  /* 0x0000001505057224 */ /* 0x000fc800078e0208 */
[----:B------:R-:W-:Y:S01]  /*09b0*/  IMAD.IADD R7, R7, 0x1, R5 ;  /* 0x0000000107077824 */ /* 0x000fe200078e0205 */
[----:B0-----:R-:W-:Y:S01]  /*09c0*/  ISETP.NE.U32.AND P0, PT, R26, RZ, PT ;  /* 0x000000ff1a00720c */ /* 0x001fe20003f05070 */
[----:B------:R-:W0:Y:S01]  /*09d0*/  LDC R9, c[0x0][0x608] ;  /* 0x00018200ff097b82 */ /* 0x000e220000000800 */
[----:B------:R-:W-:Y:S02]  /*09e0*/  I2FP.F32.U32 R5, R4 ;  /* 0x0000000400057245 */ /* 0x000fe40000201000 */
[----:B------:R-:W-:Y:S01]  /*09f0*/  ISETP.NE.AND.EX P0, PT, R27, RZ, PT, P0 ;  /* 0x000000ff1b00720c */ /* 0x000fe20003f05300 */
[----:B--2---:R-:W-:-:S04]  /*0a00*/  IMAD.MOV R8, RZ, RZ, -R0 ;  /* 0x000000ffff087224 */ /* 0x004fc800078e0a00 */
[----:B------:R-:W2:Y:S01]  /*0a10*/  LDC R14, c[0x0][0x658] ;  /* 0x00019600ff0e7b82 */ /* 0x000ea20000000800 */
[-CC-:B-1----:R-:W-:Y:S02]  /*0a20*/  SHF.R.U64 R21, R6, R10.reuse, R7.reuse ;  /* 0x0000000a06157219 */ /* 0x182fe40000001207 */
[----:B------:R-:W-:Y:S01]  /*0a30*/  SHF.R.U32.HI R6, RZ, R10, R7 ;  /* 0x0000000aff067219 */ /* 0x000fe20000011607 */
[----:B------:R-:W-:-:S04]  /*0a40*/  IMAD.MOV.U32 R7, RZ, RZ, -0x1 ;  /* 0xffffffffff077424 */ /* 0x000fc800078e00ff */
[----:B------:R-:W1:Y:S01]  /*0a50*/  LDC R13, c[0x0][0x148] ;  /* 0x00005200ff0d7b82 */ /* 0x000e620000000800 */
[----:B---3--:R-:W-:Y:S02]  /*0a60*/  IMAD R0, R3, R8, R2 ;  /* 0x0000000803007224 */ /* 0x008fe400078e0202 */
[----:B------:R-:W-:-:S04]  /*0a70*/  FMUL R3, R5, UR4 ;  /* 0x0000000405037c20 */ /* 0x000fc80008400000 */
[----:B------:R3:W4:Y:S01]  /*0a80*/  F2I.U32.TRUNC.NTZ R11, R3 ;  /* 0x00000003000b7305 */ /* 0x000722000020f000 */
[----:B------:R-:W1:Y:S01]  /*0a90*/  LDC R25, c[0x0][0x600] ;  /* 0x00018000ff197b82 */ /* 0x000e620000000800 */
[-CC-:B0-----:R-:W-:Y:S02]  /*0aa0*/  SHF.R.U64 R12, R21, R9.reuse, R6.reuse ;  /* 0x00000009150c7219 */ /* 0x181fe40000001206 */
[----:B------:R-:W-:Y:S01]  /*0ab0*/  SHF.R.U32.HI R5, RZ, R9, R6 ;  /* 0x00000009ff057219 */ /* 0x000fe20000011606 */
[----:B------:R-:W-:-:S04]  /*0ac0*/  IMAD.MOV.U32 R9, RZ, RZ, 0x1 ;  /* 0x00000001ff097424 */ /* 0x000fc800078e00ff */
[----:B------:R-:W0:Y:S01]  /*0ad0*/  LDC R20, c[0x0][0x648] ;  /* 0x00019200ff147b82 */ /* 0x000e220000000800 */
[-C--:B--2---:R-:W-:Y:S02]  /*0ae0*/  SHF.L.U32 R2, R7, R14.reuse, RZ ;  /* 0x0000000e07027219 */ /* 0x084fe400000006ff */
[-CC-:B------:R-:W-:Y:S02]  /*0af0*/  SHF.R.U64 R28, R12, R14.reuse, R5.reuse ;  /* 0x0000000e0c1c7219 */ /* 0x180fe40000001205 */
[----:B------:R-:W-:Y:S02]  /*0b00*/  SHF.R.U32.HI R15, RZ, R14, R5 ;  /* 0x0000000eff0f7219 */ /* 0x000fe40000011605 */
[----:B------:R-:W-:Y:S01]  /*0b10*/  LOP3.LUT R5, RZ, R2, RZ, 0x33, !PT ;  /* 0x00000002ff057212 */ /* 0x000fe200078e33ff */
[----:B------:R-:W2:Y:S01]  /*0b20*/  LDC R24, c[0x0][0x638] ;  /* 0x00018e00ff187b82 */ /* 0x000ea20000000800 */
[----:B------:R-:W-:Y:S01]  /*0b30*/  SHF.L.U32 R10, R9, R14, RZ ;  /* 0x0000000e090a7219 */ /* 0x000fe200000006ff */
[----:B------:R-:W-:-:S02]  /*0b40*/  IMAD.MOV.U32 R2, RZ, RZ, R28 ;  /* 0x000000ffff027224 */ /* 0x000fc400078e001c */
[----:B---3--:R-:W-:-:S04]  /*0b50*/  IMAD.MOV.U32 R3, RZ, RZ, R15 ;  /* 0x000000ffff037224 */ /* 0x008fc800078e000f */
[----:B------:R-:W3:Y:S01]  /*0b60*/  LDC R34, c[0x0][0x610] ;  /* 0x00018400ff227b82 */ /* 0x000ee20000000800 */
[----:B-1--4-:R-:W-:Y:S05]  /*0b70*/  @!P0 BRA `(.L_x_642) ;  /* 0x0000000000288947 */ /* 0x012fea0003800000 */
[----:B------:R-:W1:Y:S02]  /*0b80*/  LDC R9, c[0x0][0x64c] ;  /* 0x00019300ff097b82 */ /* 0x000e640000000800 */
[----:B-1----:R-:W-:-:S05]  /*0b90*/  IADD3 R9, P0, R28, R9, RZ ;  /* 0x000000091c097210 */ /* 0x002fca0007f1e0ff */
        /* <DEDUP_REMOVED lines=8> */
.L_x_642:
[----:B0-----:R-:W-:Y:S01]  /*0c20*/  SHF.R.U64 R3, R2, R20, R3 ;  /* 0x0000001402037219 */ /* 0x001fe20000001203 */
[----:B------:R-:W-:Y:S01]  /*0c30*/  VIADD R2, R25, 0xffffffff ;  /* 0xffffffff19027836 */ /* 0x000fe20000000000 */
[----:B------:R-:W-:Y:S01]  /*0c40*/  LOP3.LUT R12, R12, R5, RZ, 0xc0, !PT ;  /* 0x000000050c0c7212 */ /* 0x000fe200078ec0ff */
[----:B------:R-:W-:Y:S02]  /*0c50*/  IMAD.MOV R11, RZ, RZ, -R11 ;  /* 0x000000ffff0b7224 */ /* 0x000fe400078e0a0b */
[----:B------:R-:W-:Y:S01]  /*0c60*/  IMAD.MOV R5, RZ, RZ, -R3 ;  /* 0x000000ffff057224 */ /* 0x000fe200078e0a03 */
[----:B------:R-:W-:Y:S01]  /*0c70*/  LOP3.LUT R21, R21, R2, RZ, 0xc0, !PT ;  /* 0x0000000215157212 */ /* 0x000fe200078ec0ff */
[----:B------:R-:W-:Y:S02]  /*0c80*/  @P3 IMAD R0, R13, R11, R4 ;  /* 0x0000000b0d003224 */ /* 0x000fe400078e0204 */
[----:B------:R-:W-:Y:S02]  /*0c90*/  IMAD R3, R10, R3, R12 ;  /* 0x000000030a037224 */ /* 0x000fe400078e020c */
[----:B--2---:R-:W-:-:S02]  /*0ca0*/  IMAD R2, R5, R24, R28 ;  /* 0x0000001805027224 */ /* 0x004fc400078e021c */
[----:B---3--:R-:W-:Y:S02]  /*0cb0*/  IMAD R34, R3, R34, R0 ;  /* 0x0000002203227224 */ /* 0x008fe400078e0200 */
[----:B------:R-:W-:Y:S02]  /*0cc0*/  IMAD R3, R2, R25, R21 ;  /* 0x0000001902037224 */ /* 0x000fe400078e0215 */
[----:B------:R-:W-:-:S03]  /*0cd0*/  IMAD.MOV.U32 R0, RZ, RZ, 0x1 ;  /* 0x00000001ff007424 */ /* 0x000fc600078e00ff */
[----:B------:R-:W-:Y:S02]  /*0ce0*/  SEL R36, R3, R34, !P3 ;  /* 0x0000002203247207 */ /* 0x000fe40005800000 */
[----:B------:R-:W-:-:S07]  /*0cf0*/  SEL R34, R34, R3, !P3 ;  /* 0x0000000322227207 */ /* 0x000fce0005800000 */
.L_x_640:
[----:B------:R-:W-:-:S08]  /*0d00*/  NOP ;  /* 0x0000000000007918 */ /* 0x000fd00000000000 */
[----:B------:R-:W0:Y:S02]  /*0d10*/  USETMAXREG.TRY_ALLOC.CTAPOOL UP0, 0xe8 ;  /* 0x000000e8000079c8 */ /* 0x000e240008000600 */
[----:B0-----:R-:W-:-:S13]  /*0d20*/  PLOP3.LUT P0, PT, PT, PT, UP0, 0x80, 0x0 ;  /* 0x000000000000781c */ /* 0x001fda0003f0f008 */
[----:B------:R-:W-:Y:S05]  /*0d30*/  @!P0 BRA `(.L_x_640) ;  /* 0xfffffffc00f08947 */ /* 0x000fea000383ffff */
[----:B------:R-:W-:Y:S01]  /*0d40*/  ULDC.64 UR4, c[0x0][0x598] ;  /* 0x0001660000047ab9 */ /* 0x000fe20000000a00 */
[----:B------:R-:W-:Y:S01]  /*0d50*/  ULDC.64 UR36, c[0x0][0x208] ;  /* 0x0000820000247ab9 */ /* 0x000fe20000000a00 */
[----:B------:R-:W-:-:S04]  /*0d60*/  ISETP.NE.U32.AND P0, PT, RZ, UR4, PT ;  /* 0x00000004ff007c0c */ /* 0x000fc8000bf05070 */
[----:B------:R-:W-:-:S13]  /*0d70*/  ISETP.NE.AND.EX P0, PT, RZ, UR5, PT, P0 ;  /* 0x00000005ff007c0c */ /* 0x000fda000bf05300 */
[----:B------:R-:W-:Y:S05]  /*0d80*/  @!P0 BRA `(.L_x_643) ;  /* 0x00000000001c8947 */ /* 0x000fea0003800000 */
[----:B------:R-:W0:Y:S02]  /*0d90*/  LDC.64 R2, c[0x0][0x598] ;  /* 0x00016600ff027b82 */ /* 0x000e240000000a00 */
[----:B0-----:R-:W2:Y:S02]  /*0da0*/  LDG.E.64 R2, desc[UR36][R2.64] ;  /* 0x0000002402027981 */ /* 0x001ea4000c1e1b00 */
[----:B--2---:R-:W-:-:S04]  /*0db0*/  ISETP.NE.U32.AND P0, PT, R2, RZ, PT ;  /* 0x000000ff0200720c */ /* 0x004fc80003f05070 */
[----:B------:R-:W-:-:S13]  /*0dc0*/  ISETP.NE.AND.EX P0, PT, R3, RZ, PT, P0 ;  /* 0x000000ff0300720c */ /* 0x000fda0003f05300 */
[----:B------:R-:W-:Y:S05]  /*0dd0*/  @!P0 BRA `(.L_x_643) ;  /* 0x0000000000088947 */ /* 0x000fea0003800000 */
[----:B------:R0:W5:Y:S01]  /*0de0*/  LD.E R32, desc[UR36][R2.64] ;  /* 0x0000002402207980 */ /* 0x000162000c101900 */
[----:B------:R-:W-:Y:S05]  /*0df0*/  BRA `(.L_x_644) ;  /* 0x0000000000247947 */ /* 0x000fea0003800000 */
.L_x_643:
[----:B------:R-:W-:Y:S02]  /*0e00*/  ULDC.64 UR4, c[0x0][0x588] ;  /* 0x0001620000047ab9 */ /* 0x000fe40000000a00 */
[----:B------:R-:W-:-:S04]  /*0e10*/  ISETP.NE.U32.AND P0, PT, RZ, UR4, PT ;  /* 0x00000004ff007c0c */ /* 0x000fc8000bf05070 */
[----:B------:R-:W-:-:S13]  /*0e20*/  ISETP.NE.AND.EX P0, PT, RZ, UR5, PT, P0 ;  /* 0x00000005ff007c0c */ /* 0x000fda000bf05300 */
[----:B------:R-:W-:Y:S05]  /*0e30*/  @!P0 BRA `(.L_x_645) ;  /* 0x00000000000c8947 */ /* 0x000fea0003800000 */
[----:B------:R-:W0:Y:S02]  /*0e40*/  LDC.64 R32, c[0x0][0x588] ;  /* 0x00016200ff207b82 */ /* 0x000e240000000a00 */
[----:B0-----:R1:W5:Y:S01]  /*0e50*/  LDG.E R32, desc[UR36][R32.64] ;  /* 0x0000002420207981 */ /* 0x001362000c1e1900 */
[----:B------:R-:W-:Y:S05]  /*0e60*/  BRA `(.L_x_644) ;  /* 0x0000000000087947 */ /* 0x000fea0003800000 */
.L_x_645:
[----:B------:R-:W-:Y:S02]  /*0e70*/  ULDC UR4, c[0x0][0x580] ;  /* 0x0001600000047ab9 */ /* 0x000fe40000000800 */
[----:B------:R-:W-:-:S07]  /*0e80*/  IMAD.U32 R32, RZ, RZ, UR4 ;  /* 0x00000004ff207e24 */ /* 0x000fce000f8e00ff */
.L_x_644:
[----:B------:R-:W-:Y:S02]  /*0e90*/  ULDC.64 UR4, c[0x0][0x5a0] ;  /* 0x0001680000047ab9 */ /* 0x000fe40000000a00 */
[----:B------:R-:W-:-:S04]  /*0ea0*/  ISETP.NE.U32.AND P0, PT, RZ, UR4, PT ;  /* 0x00000004ff007c0c */ /* 0x000fc8000bf05070 */
[----:B------:R-:W-:-:S13]  /*0eb0*/  ISETP.NE.AND.EX P0, PT, RZ, UR5, PT, P0 ;  /* 0x00000005ff007c0c */ /* 0x000fda000bf05300 */
[----:B------:R-:W-:Y:S05]  /*0ec0*/  @!P0 BRA `(.L_x_646) ;  /* 0x00000000001c8947 */ /* 0x000fea0003800000 */
[----:B0-----:R-:W0:Y:S02]  /*0ed0*/  LDC.64 R2, c[0x0][0x5a0] ;  /* 0x00016800ff027b82 */ /* 0x001e240000000a00 */
[----:B0-----:R-:W2:Y:S02]  /*0ee0*/  LDG.E.64 R2, desc[UR36][R2.64] ;  /* 0x0000002402027981 */ /* 0x001ea4000c1e1b00 */
[----:B--2---:R-:W-:-:S04]  /*0ef0*/  ISETP.NE.U32.AND P0, PT, R2, RZ, PT ;  /* 0x000000ff0200720c */ /* 0x004fc80003f05070 */
[----:B------:R-:W-:-:S13]  /*0f00*/  ISETP.NE.AND.EX P0, PT, R3, RZ, PT, P0 ;  /* 0x000000ff0300720c */ /* 0x000fda0003f05300 */
[----:B------:R-:W-:Y:S05]  /*0f10*/  @!P0 BRA `(.L_x_646) ;  /* 0x0000000000088947 */ /* 0x000fea0003800000 */
[----:B-1----:R0:W5:Y:S01]  /*0f20*/  LD.E R33, desc[UR36][R2.64] ;  /* 0x0000002402217980 */ /* 0x002162000c101900 */
[----:B------:R-:W-:Y:S05]  /*0f30*/  BRA `(.L_x_647) ;  /* 0x0000000000247947 */ /* 0x000fea0003800000 */
.L_x_646:
[----:B------:R-:W-:Y:S02]  /*0f40*/  ULDC.64 UR4, c[0x0][0x590] ;  /* 0x0001640000047ab9 */ /* 0x000fe40000000a00 */
[----:B------:R-:W-:-:S04]  /*0f50*/  ISETP.NE.U32.AND P0, PT, RZ, UR4, PT ;  /* 0x00000004ff007c0c */ /* 0x000fc8000bf05070 */
[----:B------:R-:W-:-:S13]  /*0f60*/  ISETP.NE.AND.EX P0, PT, RZ, UR5, PT, P0 ;  /* 0x00000005ff007c0c */ /* 0x000fda000bf05300 */
[----:B------:R-:W-:Y:S05]  /*0f70*/  @!P0 BRA `(.L_x_648) ;  /* 0x00000000000c8947 */ /* 0x000fea0003800000 */
[----:B0-----:R-:W1:Y:S02]  /*0f80*/  LDC.64 R2, c[0x0][0x590] ;  /* 0x00016400ff027b82 */ /* 0x001e640000000a00 */
[----:B-1----:R1:W5:Y:S01]  /*0f90*/  LDG.E R33, desc[UR36][R2.64] ;  /* 0x0000002402217981 */ /* 0x002362000c1e1900 */
[----:B------:R-:W-:Y:S05]  /*0fa0*/  BRA `(.L_x_647) ;  /* 0x0000000000087947 */ /* 0x000fea0003800000 */
.L_x_648:
[----:B------:R-:W-:Y:S02]  /*0fb0*/  ULDC UR4, c[0x0][0x584] ;  /* 0x0001610000047ab9 */ /* 0x000fe40000000800 */
[----:B-1----:R-:W-:-:S07]  /*0fc0*/  IMAD.U32 R33, RZ, RZ, UR4 ;  /* 0x00000004ff217e24 */ /* 0x002fce000f8e00ff */
.L_x_647:
[----:B------:R-:W-:-:S13]  /*0fd0*/  LOP3.LUT P0, RZ, R0, 0xff, RZ, 0xc0, !PT ;  /* 0x000000ff00ff7812 */ /* 0x000fda000780c0ff */
[----:B------:R-:W-:Y:S05]  /*0fe0*/  @!P0 EXIT ;  /* 0x000000000000894d */ /* 0x000fea0003800000 */
[----:B------:R-:W-:Y:S01]  /*0ff0*/  ULDC UR4, c[0x0][0x28c] ;  /* 0x0000a30000047ab9 */ /* 0x000fe20000000800 */
[----:B------:R-:W-:Y:S01]  /*1000*/  LOP3.LUT R38, R18, 0x1, RZ, 0xfc, !PT ;  /* 0x0000000112267812 */ /* 0x000fe200078efcff */
[----:B------:R-:W-:Y:S01]  /*1010*/  UIADD3 UR4, UR4, 0x7f, URZ ;  /* 0x0000007f04047890 */ /* 0x000fe2000fffe03f */
[----:B------:R-:W-:Y:S01]  /*1020*/  UMOV UR38, URZ ;  /* 0x0000003f00267c82 */ /* 0x000fe20008000000 */
[----:B------:R-:W-:Y:S02]  /*1030*/  UMOV UR39, URZ ;  /* 0x0000003f00277c82 */ /* 0x000fe40008000000 */
[----:B------:R-:W-:-:S04]  /*1040*/  USHF.R.S32.HI UR5, URZ, 0x1f, UR4 ;  /* 0x0000001f3f057899 */ /* 0x000fc80008011404 */
[----:B------:R-:W-:-:S04]  /*1050*/  ULEA.HI UR5, UR5, UR4, URZ, 0x7 ;  /* 0x0000000405057291 */ /* 0x000fc8000f8f383f */
[----:B------:R-:W-:-:S12]  /*1060*/  USHF.R.S32.HI UR40, URZ, 0x7, UR5 ;  /* 0x000000073f287899 */ /* 0x000fd80008011405 */
.L_x_682:
[----:B------:R-:W-:Y:S01]  /*1070*/  LOP3.LUT R0, R23, 0x80, RZ, 0xc0, !PT ;  /* 0x0000008017007812 */ /* 0x000fe200078ec0ff */
[----:B--2---:R-:W2:Y:S01]  /*1080*/  S2UR UR7, SR_CgaCtaId ;  /* 0x00000000000779c3 */ /* 0x004ea20000008800 */
[----:B------:R-:W-:Y:S02]  /*1090*/  UMOV UR6, 0x400 ;  /* 0x0000040000067882 */ /* 0x000fe40000000000 */
[----:B------:R-:W-:-:S06]  /*10a0*/  SHF.R.U32.HI R0, RZ, 0x7, R0 ;  /* 0x00000007ff007819 */ /* 0x000fcc0000011600 */
[----:B---3--:R-:W3:Y:S01]  /*10b0*/  SHFL.IDX PT, R0, R0, RZ, 0x1f ;  /* 0x00001fff00007589 */ /* 0x008ee200000e0000 */
[----:B--2---:R-:W-:Y:S01]  /*10c0*/  ULEA UR42, UR7, UR6, 0x18 ;  /* 0x00000006072a7291 */ /* 0x004fe2000f8ec03f */
[----:B---3--:R-:W-:-:S13]  /*10d0*/  R2UR UR4, R0 ;  /* 0x00000000000472ca */ /* 0x008fda00000e0000 */
[----:B------:R-:W-:-:S04]  /*10e0*/  ULEA.HI UR5, UR4, UR4, URZ, 0x1 ;  /* 0x0000000404057291 */ /* 0x000fc8000f8f083f */
[----:B------:R-:W-:-:S04]  /*10f0*/  ULOP3.LUT UR5, UR5, 0x7fffe, URZ, 0xc0, !UPT ;  /* 0x0007fffe05057892 */ /* 0x000fc8000f8ec03f */
[----:B------:R-:W-:-:S03]  /*1100*/  UIADD3 UR5, UR4, -UR5, URZ ;  /* 0x8000000504057290 */ /* 0x000fc6000fffe03f */
[----:B------:R-:W-:Y:S01]  /*1110*/  ULDC UR4, c[0x0][0x28c] ;  /* 0x0000a30000047ab9 */ /* 0x000fe20000000800 */
[----:B------:R-:W-:Y:S01]  /*1120*/  ULEA UR5, UR5, UR42, 0xd ;  /* 0x0000002a05057291 */ /* 0x000fe2000f8e683f */
[----:B------:R-:W-:-:S03]  /*1130*/  ISETP.LT.AND P0, PT, RZ, UR4, PT ;  /* 0x00000004ff007c0c */ /* 0x000fc6000bf01270 */
[----:B------:R-:W-:-:S04]  /*1140*/  UIADD3 UR5, UR5, 0x180, URZ ;  /* 0x0000018005057890 */ /* 0x000fc8000fffe03f */
[----:B------:R-:W-:-:S04]  /*1150*/  USHF.R.U32.HI UR5, URZ, 0x4, UR5 ;  /* 0x000000043f057899 */ /* 0x000fc80008011605 */
[----:B------:R-:W-:Y:S02]  /*1160*/  ULOP3.LUT UR41, UR5, 0x3fff, URZ, 0xc0, !UPT ;  /* 0x00003fff05297892 */ /* 0x000fe4000f8ec03f */
[----:B-1--45:R-:W-:Y:S10]  /*1170*/  @P0 BRA `(.L_x_649) ;  /* 0x0000000000400947 */ /* 0x032ff40003800000 */
[----:B------:R-:W-:Y:S01]  /*1180*/  MOV R0, 0x118 ;  /* 0x0000011800007802 */ /* 0x000fe20000000f00 */
[----:B------:R-:W-:Y:S01]  /*1190*/  ULDC.64 UR4, c[0x4][0xe8] ;  /* 0x01003a0000047ab9 */ /* 0x000fe20000000a00 */
[----:B------:R-:W-:Y:S01]  /*11a0*/  ULDC.64 UR6, c[0x4][0x58] ;  /* 0x0100160000067ab9 */ /* 0x000fe20000000a00 */
[----:B------:R-:W-:Y:S01]  /*11b0*/  IMAD.U32 R4, RZ, RZ, UR4 ;  /* 0x00000004ff047e24 */ /* 0x000fe2000f8e00ff */
[----:B01----:R0:W1:Y:S01]  /*11c0*/  LDC.64 R2, c[0x4][R0] ;  /* 0x0100000000027b82 */ /* 0x0030620000000a00 */
        /* <DEDUP_REMOVED lines=8> */
[----:B0-----:R-:W-:-:S07]  /*1250*/  IMAD.MOV.U32 R13, RZ, RZ, RZ ;  /* 0x000000ffff0d7224 */ /* 0x001fce00078e00ff */
[----:B------:R-:W-:-:S07]  /*1260*/  LEPC R20, `(.L_x_649) ;  /* 0x000000001014794e */ /* 0x000fce0000000000 */
[----:B-1---5:R-:W-:Y:S05]  /*1270*/  CALL.ABS.NOINC R2 ;  /* 0x0000000002007343 */ /* 0x022fea0003c00000 */
.L_x_649:
[----:B------:R-:W-:-:S13]  /*1280*/  ISETP.NE.AND P0, PT, R38, 0x3, PT ;  /* 0x000000032600780c */ /* 0x000fda0003f05270 */
[----:B------:R-:W-:Y:S05]  /*1290*/  @!P0 BRA `(.L_x_650) ;  /* 0x0000000000048947 */ /* 0x000fea0003800000 */
[----:B------:R-:W-:Y:S01]  /*12a0*/  BPT.TRAP 0x1 ;  /* 0x000000040000795c */ /* 0x000fe20000300000 */
.L_x_650:
[----:B01----:R-:W-:Y:S02]  /*12b0*/  IMAD.U32 R3, RZ, RZ, UR39 ;  /* 0x00000027ff037e24 */ /* 0x003fe4000f8e00ff */
[----:B------:R-:W-:-:S03]  /*12c0*/  IMAD.U32 R0, RZ, RZ, UR38 ;  /* 0x00000026ff007e24 */ /* 0x000fc6000f8e00ff */
[----:B------:R-:W-:Y:S02]  /*12d0*/  LEA R3, R3, UR42, 0x3 ;  /* 0x0000002a03037c11 */ /* 0x000fe4000f8e18ff */
[----:B------:R-:W-:-:S04]  /*12e0*/  SHF.L.U32 R0, R0, 0x1f, RZ ;  /* 0x0000001f00007819 */ /* 0x000fc800000006ff */
[----:B------:R0:W1:Y:S01]  /*12f0*/  SYNCS.PHASECHK.TRANS64.TRYWAIT P1, [R3+URZ], R0 ;  /* 0x00000000030075a7 */ /* 0x000062000802017f */
[----:B------:R-:W-:Y:S05]  /*1300*/  @!P0 BRA `(.L_x_651) ;  /* 0x0000000000048947 */ /* 0x000fea0003800000 */
[----:B------:R-:W-:Y:S01]  /*1310*/  BPT.TRAP 0x1 ;  /* 0x000000040000795c */ /* 0x000fe20000300000 */
.L_x_651:
[----:B-1----:R-:W-:Y:S05]  /*1320*/  @P1 BRA `(.L_x_652) ;  /* 0x0000000000081947 */ /* 0x002fea0003800000 */
[----:B------:R-:W1:Y:S02]  /*1330*/  SYNCS.PHASECHK.TRANS64.TRYWAIT P1, [R3+URZ], R0 ;  /* 0x00000000030075a7 */ /* 0x000e64000802017f */
[----:B-1----:R-:W-:Y:S05]  /*1340*/  @!P1 BRA `(.L_x_653) ;  /* 0x0000003400cc9947 */ /* 0x002fea0003800000 */
.L_x_652:
[----:B------:R-:W-:-:S04]  /*1350*/  UISETP.LT.AND UP0, UPT, UR40, 0x1, UPT ;  /* 0x000000012800788c */ /* 0x000fc8000bf01270 */
[----:B------:R-:W-:-:S04]  /*1360*/  USEL UR4, UR40, 0x1, UP0 ;  /* 0x0000000128047887 */ /* 0x000fc80008000000 */
[----:B------:R-:W-:-:S06]  /*1370*/  UIADD3 UR4, UR40, -UR4, URZ ;  /* 0x8000000428047290 */ /* 0x000fcc000fffe03f */
[----:B01----:R-:W-:Y:S01]  /*1380*/  IMAD.U32 R0, RZ, RZ, UR4 ;  /* 0x00000004ff007e24 */ /* 0x003fe2000f8e00ff */
[----:B------:R-:W-:Y:S05]  /*1390*/  WARPSYNC.ALL ;  /* 0x0000000000007948 */ /* 0x000fea0003800000 */
[----:B------:R-:W-:Y:S01]  /*13a0*/  ISETP.GE.AND P1, PT, R0, 0x1, PT ;  /* 0x000000010000780c */ /* 0x000fe20003f26270 */
[----:B------:R-:W-:Y:S01]  /*13b0*/  UIADD3 UR4, UR42, 0x30180, URZ ;  /* 0x000301802a047890 */ /* 0x000fe2000fffe03f */
[----:B------:R-:W-:Y:S01]  /*13c0*/  WARPGROUP.ARRIVE ;  /* 0x00000000000079c5 */ /* 0x000fe20000000000 */
[----:B------:R-:W-:Y:S01]  /*13d0*/  UMOV UR9, 0x40000040 ;  /* 0x4000004000097882 */ /* 0x000fe20000000000 */
[----:B------:R-:W-:Y:S01]  /*13e0*/  UMOV UR11, 0x40000040 ;  /* 0x40000040000b7882 */ /* 0x000fe20000000000 */
[----:B------:R-:W-:-:S04]  /*13f0*/  USHF.R.U32.HI UR4, URZ, 0x4, UR4 ;  /* 0x000000043f047899 */ /* 0x000fc80008011604 */
[----:B------:R-:W-:Y:S02]  /*1400*/  ULOP3.LUT UR5, UR4, 0x3fff, URZ, 0xc0, !UPT ;  /* 0x00003fff04057892 */ /* 0x000fe4000f8ec03f */
[----:B------:R-:W-:Y:S02]  /*1410*/  ULOP3.LUT UR4, UR41, 0x10000, URZ, 0xfc, !UPT ;  /* 0x0001000029047892 */ /* 0x000fe4000f8efc3f */
[----:B------:R-:W-:Y:S02]  /*1420*/  ULOP3.LUT UR5, UR5, 0x10000, URZ, 0xfc, !UPT ;  /* 0x0001000005057892 */ /* 0x000fe4000f8efc3f */
[----:B------:R-:W-:Y:S02]  /*1430*/  ULEA UR6, UR39, UR4, 0xa ;  /* 0x0000000427067291 */ /* 0x000fe4000f8e503f */
[----:B------:R-:W-:-:S05]  /*1440*/  ULEA UR7, UR39, UR5, 0x7 ;  /* 0x0000000527077291 */ /* 0x000fca000f8e383f */
[----:B------:R-:W-:Y:S02]  /*1450*/  UMOV UR8, UR6 ;  /* 0x0000000600087c82 */ /* 0x000fe40008000000 */
[----:B------:R-:W-:Y:S02]  /*1460*/  UMOV UR10, UR7 ;  /* 0x00000007000a7c82 */ /* 0x000fe40008000000 */
[----:B------:R-:W-:Y:S01]  /*1470*/  QGMMA.64x16x32.F32.E4M3.E4M3 R24, gdesc[UR8], RZ, !UPT, gsb0 ;  /* 0x00200000081879f3 */ /* 0x000fe2000c0008ff */
[----:B------:R-:W-:Y:S02]  /*1480*/  UIADD3 UR8, UR6, 0x2, URZ ;  /* 0x0000000206087890 */ /* 0x000fe4000fffe03f */
[----:B------:R-:W-:Y:S01]  /*1490*/  UIADD3 UR10, UR7, 0x2, URZ ;  /* 0x00000002070a7890 */ /* 0x000fe2000fffe03f */
[----:B------:R-:W-:Y:S01]  /*14a0*/  UMOV UR9, 0x40000040 ;  /* 0x4000004000097882 */ /* 0x000fe20000000000 */
[----:B------:R-:W-:Y:S01]  /*14b0*/  UMOV UR11, 0x40000040 ;  /* 0x40000040000b7882 */ /* 0x000fe20000000000 */
[----:B------:R-:W-:-:S02]  /*14c0*/  WARPGROUP.DEPBAR.LE gsb0, 0x0 ;  /* 0x00008000000079c5 */ /* 0x000fc40000010000 */
[----:B------:R-:W-:-:S06]  /*14d0*/  WARPGROUP.ARRIVE ;  /* 0x00000000000079c5 */ /* 0x000fcc0000000000 */
[----:B------:R-:W-:Y:S01]  /*14e0*/  QGMMA.64x16x32.F32.E4M3.E4M3 R24, gdesc[UR8], R24, gsb0 ;  /* 0x00200000081879f3 */ /* 0x000fe20008000818 */
[----:B------:R-:W-:Y:S02]  /*14f0*/  UIADD3 UR8, UR6, 0x4, URZ ;  /* 0x0000000406087890 */ /* 0x000fe4000fffe03f */
[----:B------:R-:W-:Y:S01]  /*1500*/  UIADD3 UR10, UR7, 0x4, URZ ;  /* 0x00000004070a7890 */ /* 0x000fe2000fffe03f */
[----:B------:R-:W-:Y:S01]  /*1510*/  UMOV UR9, 0x40000040 ;  /* 0x4000004000097882 */ /* 0x000fe20000000000 */
[----:B------:R-:W-:Y:S01]  /*1520*/  UMOV UR11, 0x40000040 ;  /* 0x40000040000b7882 */ /* 0x000fe20000000000 */
[----:B------:R-:W-:Y:S02]  /*1530*/  WARPGROUP.DEPBAR.LE gsb0, 0x0 ;  /* 0x00008000000079c5 */ /* 0x000fe40000010000 */
        /* <DEDUP_REMOVED lines=8> */
[----:B------:R-:W-:Y:S03]  /*15c0*/  QGMMA.64x16x32.F32.E4M3.E4M3 R24, gdesc[UR8], R24, gsb0 ;  /* 0x00200000081879f3 */ /* 0x000fe60008000818 */
[----:B------:R-:W-:Y:S02]  /*15d0*/  WARPGROUP.DEPBAR.LE gsb0, 0x0 ;  /* 0x00008000000079c5 */ /* 0x000fe40000010000 */
[----:B------:R-:W-:Y:S05]  /*15e0*/  @!P1 BRA `(.L_x_654) ;  /* 0x0000000400189947 */ /* 0x000fea0003800000 */
[----:B------:R-:W-:-:S04]  /*15f0*/  UIADD3 UR6, UR39, 0x1, URZ ;  /* 0x0000000127067890 */ /* 0x000fc8000fffe03f */
[----:B------:R-:W-:-:S04]  /*1600*/  UISETP.NE.AND UP0, UPT, UR6, 0xc, UPT ;  /* 0x0000000c0600788c */ /* 0x000fc8000bf05270 */
[----:B------:R-:W-:Y:S02]  /*1610*/  USEL UR7, URZ, 0x1, UP0 ;  /* 0x000000013f077887 */ /* 0x000fe40008000000 */
[----:B------:R-:W-:Y:S02]  /*1620*/  USEL UR6, UR6, URZ, UP0 ;  /* 0x0000003f06067287 */ /* 0x000fe40008000000 */
[----:B------:R-:W-:-:S06]  /*1630*/  ULOP3.LUT UR7, UR38, UR7, URZ, 0x3c, !UPT ;  /* 0x0000000726077292 */ /* 0x000fcc000f8e3c3f */
[----:B------:R-:W-:Y:S01]  /*1640*/  IMAD.U32 R4, RZ, RZ, UR7 ;  /* 0x00000007ff047e24 */ /* 0x000fe2000f8e00ff */
[----:B------:R-:W-:-:S06]  /*1650*/  UMOV UR7, UR39 ;  /* 0x0000002700077c82 */ /* 0x000fcc0008000000 */
.L_x_661:
[----:B01----:R-:W-:Y:S05]  /*1660*/  @!P0 BRA `(.L_x_655) ;  /* 0x0000000000048947 */ /* 0x003fea0003800000 */
[----:B------:R-:W-:Y:S01]  /*1670*/  BPT.TRAP 0x1 ;  /* 0x000000040000795c */ /* 0x000fe20000300000 */
.L_x_655:
[----:B------:R-:W0:Y:S01]  /*1680*/  S2UR UR9, SR_CgaCtaId ;  /* 0x00000000000979c3 */ /* 0x000e220000008800 */
[----:B------:R-:W-:Y:S01]  /*1690*/  UMOV UR8, 0x400 ;  /* 0x0000040000087882 */ /* 0x000fe20000000000 */
[----:B------:R-:W-:Y:S01]  /*16a0*/  SHF.L.U32 R2, R4, 0x1f, RZ ;  /* 0x0000001f04027819 */ /* 0x000fe200000006ff */
[----:B0-----:R-:W-:-:S04]  /*16b0*/  ULEA UR14, UR9, UR8, 0x18 ;  /* 0x00000008090e7291 */ /* 0x001fc8000f8ec03f */
[----:B------:R-:W-:-:S09]  /*16c0*/  ULEA UR8, UR6, UR14, 0x3 ;  /* 0x0000000e06087291 */ /* 0x000fd2000f8e183f */
[----:B------:R0:W1:Y:S01]  /*16d0*/  SYNCS.PHASECHK.TRANS64.TRYWAIT P1, [UR8], R2 ;  /* 0x00000002ff0075a7 */ /* 0x0000620008020148 */
[----:B------:R-:W-:Y:S05]  /*16e0*/  @!P0 BRA `(.L_x_656) ;  /* 0x0000000000048947 */ /* 0x000fea0003800000 */
[----:B------:R-:W-:Y:S01]  /*16f0*/  BPT.TRAP 0x1 ;  /* 0x000000040000795c */ /* 0x000fe20000300000 */
.L_x_656:
[----:B-1----:R-:W-:Y:S05]  /*1700*/  @P1 BRA `(.L_x_657) ;  /* 0x0000000000081947 */ /* 0x002fea0003800000 */
[----:B------:R-:W1:Y:S02]  /*1710*/  SYNCS.PHASECHK.TRANS64.TRYWAIT P1, [UR8], R2 ;  /* 0x00000002ff0075a7 */ /* 0x000e640008020148 */
[----:B-1----:R-:W-:Y:S05]  /*1720*/  @!P1 BRA `(.L_x_658) ;  /* 0x0000003000e89947 */ /* 0x002fea0003800000 */
.L_x_657:
[----:B------:R-:W-:Y:S01]  /*1730*/  ULEA UR12, UR6, UR4, 0xa ;  /* 0x00000004060c7291 */ /* 0x000fe2000f8e503f */
[----:B------:R-:W-:Y:S01]  /*1740*/  WARPGROUP.ARRIVE ;  /* 0x00000000000079c5 */ /* 0x000fe20000000000 */
[----:B------:R-:W-:Y:S01]  /*1750*/  ULEA UR13, UR6, UR5, 0x7 ;  /* 0x00000005060d7291 */ /* 0x000fe2000f8e383f */
[----:B------:R-:W-:Y:S01]  /*1760*/  UMOV UR9, 0x40000040 ;  /* 0x4000004000097882 */ /* 0x000fe20000000000 */
[----:B------:R-:W-:-:S03]  /*1770*/  UMOV UR11, 0x40000040 ;  /* 0x40000040000b7882 */ /* 0x000fc60000000000 */
[----:B------:R-:W-:Y:S02]  /*1780*/  UMOV UR8, UR12 ;  /* 0x0000000c00087c82 */ /* 0x000fe40008000000 */
[----:B------:R-:W-:Y:S02]  /*1790*/  UMOV UR10, UR13 ;  /* 0x0000000d000a7c82 */ /* 0x000fe40008000000 */
[----:B------:R-:W-:Y:S01]  /*17a0*/  QGMMA.64x16x32.F32.E4M3.E4M3 R24, gdesc[UR8], R24, gsb0 ;  /* 0x00200000081879f3 */ /* 0x000fe20008000818 */
        /* <DEDUP_REMOVED lines=23> */
[----:B------:R-:W-:Y:S01]  /*1920*/  BPT.TRAP 0x1 ;  /* 0x000000040000795c */ /* 0x000fe20000300000 */
.L_x_659:
[----:B------:R-:W-:Y:S01]  /*1930*/  ULEA UR8, UR7, UR14, 0x3 ;  /* 0x0000000e07087291 */ /* 0x000fe2000f8e183f */
[----:B------:R-:W-:-:S03]  /*1940*/  ISETP.GT.U32.AND P1, PT, R18, 0x1, PT ;  /* 0x000000011200780c */ /* 0x000fc60003f24070 */
[----:B------:R-:W-:-:S04]  /*1950*/  UIADD3 UR8, UR8, 0x60, URZ ;  /* 0x0000006008087890 */ /* 0x000fc8000fffe03f */
[----:B------:R-:W-:-:S09]  /*1960*/  UPRMT UR8, URZ, 0x654, UR8 ;  /* 0x000006543f087896 */ /* 0x000fd20008000008 */
[----:B------:R-:W-:Y:S01]  /*1970*/  SYNCS.ARRIVE.TRANS64.RED.A1T0 RZ, [UR8], RZ ;  /* 0x000000ffffff79a7 */ /* 0x000fe20008100408 */
[----:B------:R-:W-:Y:S05]  /*1980*/  @P1 BRA `(.L_x_660) ;  /* 0x0000000000041947 */ /* 0x000fea0003800000 */
[----:B------:R-:W-:Y:S01]  /*1990*/  BPT.TRAP 0x1 ;  /* 0x000000040000795c */ /* 0x000fe20000300000 */
.L_x_660:
[----:B------:R-:W-:Y:S01]  /*19a0*/  UIADD3 UR6, UR6, 0x1, URZ ;  /* 0x0000000106067890 */ /* 0x000fe2000fffe03f */
[C---:B------:R-:W-:Y:S01]  /*19b0*/  ISETP.GT.AND P1, PT, R0.reuse, 0x1, PT ;  /* 0x000000010000780c */ /* 0x040fe20003f24270 */
[----:B------:R-:W-:Y:S01]  /*19c0*/  UIADD3 UR7, UR7, 0x1, URZ ;  /* 0x0000000107077890 */ /* 0x000fe2000fffe03f */
[----:B------:R-:W-:Y:S01]  /*19d0*/  VIADD R0, R0, 0xffffffff ;  /* 0xffffffff00007836 */ /* 0x000fe20000000000 */
[----:B------:R-:W-:Y:S02]  /*19e0*/  UISETP.NE.AND UP0, UPT, UR6, 0xc, UPT ;  /* 0x0000000c0600788c */ /* 0x000fe4000bf05270 */
[----:B------:R-:W-:Y:S02]  /*19f0*/  UISETP.NE.AND UP1, UPT, UR7, 0xc, UPT ;  /* 0x0000000c0700788c */ /* 0x000fe4000bf25270 */
[----:B------:R-:W-:Y:S02]  /*1a00*/  USEL UR8, URZ, 0x1, UP0 ;  /* 0x000000013f087887 */ /* 0x000fe40008000000 */
[----:B------:R-:W-:-:S02]  /*1a10*/  USEL UR6, UR6, URZ, UP0 ;  /* 0x0000003f06067287 */ /* 0x000fc40008000000 */
[----:B------:R-:W-:Y:S02]  /*1a20*/  USEL UR7, UR7, URZ, UP1 ;  /* 0x0000003f07077287 */ /* 0x000fe40008800000 */
[----:B------:R-:W-:Y:S01]  /*1a30*/  LOP3.LUT R4, R4, UR8, RZ, 0x3c, !PT ;  /* 0x0000000804047c12 */ /* 0x000fe2000f8e3cff */
[----:B------:R-:W-:Y:S09]  /*1a40*/  @P1 BRA `(.L_x_661) ;  /* 0xfffffffc00041947 */ /* 0x000ff2000383ffff */
.L_x_654:
[----:B------:R-:W2:Y:S02]  /*1a50*/  LDC R0, c[0x0][0x28c] ;  /* 0x0000a300ff007b82 */ /* 0x000ea40000000800 */
[----:B--2---:R-:W-:-:S13]  /*1a60*/  ISETP.GE.AND P1, PT, R0, 0x1, PT ;  /* 0x000000010000780c */ /* 0x004fda0003f26270 */
[----:B------:R-:W-:Y:S05]  /*1a70*/  @!P1 BRA `(.L_x_662) ;  /* 0x0000000000489947 */ /* 0x000fea0003800000 */
[----:B------:R-:W-:Y:S05]  /*1a80*/  @!P0 BRA `(.L_x_663) ;  /* 0x0000000000048947 */ /* 0x000fea0003800000 */
[----:B------:R-:W-:Y:S01]  /*1a90*/  BPT.TRAP 0x1 ;  /* 0x000000040000795c */ /* 0x000fe20000300000 */
.L_x_663:
[----:B------:R-:W2:Y:S01]  /*1aa0*/  S2UR UR7, SR_CgaCtaId ;  /* 0x00000000000779c3 */ /* 0x000ea20000008800 */
[----:B------:R-:W-:Y:S01]  /*1ab0*/  UISETP.LT.AND UP0, UPT, UR40, 0x1, UPT ;  /* 0x000000012800788c */ /* 0x000fe2000bf01270 */
[----:B------:R-:W-:-:S03]  /*1ac0*/  ISETP.GT.U32.AND P0, PT, R18, 0x1, PT ;  /* 0x000000011200780c */ /* 0x000fc60003f04070 */
[----:B------:R-:W-:-:S04]  /*1ad0*/  USEL UR6, UR40, 0x1, UP0 ;  /* 0x0000000128067887 */ /* 0x000fc80008000000 */
[----:B------:R-:W-:-:S04]  /*1ae0*/  UIADD3 UR6, UR39, UR40, -UR6 ;  /* 0x0000002827067290 */ /* 0x000fc8000fffe806 */
[----:B------:R-:W-:-:S04]  /*1af0*/  UIMAD.WIDE.U32 UR4, UR6, -0x55555555, URZ ;  /* 0xaaaaaaab060478a5 */ /* 0x000fc8000f8e003f */
[----:B------:R-:W-:-:S03]  /*1b00*/  USHF.R.U32.HI UR4, URZ, 0x3, UR5 ;  /* 0x000000033f047899 */ /* 0x000fc60008011605 */
[----:B------:R-:W-:Y:S01]  /*1b10*/  UMOV UR5, 0x400 ;  /* 0x0000040000057882 */ /* 0x000fe20000000000 */
[----:B------:R-:W-:Y:S02]  /*1b20*/  UIMAD UR6, UR4, -0xc, UR6 ;  /* 0xfffffff4040678a4 */ /* 0x000fe4000f8e0206 */
[----:B--2---:R-:W-:-:S04]  /*1b30*/  ULEA UR5, UR7, UR5, 0x18 ;  /* 0x0000000507057291 */ /* 0x004fc8000f8ec03f */
[----:B------:R-:W-:-:S04]  /*1b40*/  ULEA UR6, UR6, UR5, 0x3 ;  /* 0x0000000506067291 */ /* 0x000fc8000f8e183f */
[----:B------:R-:W-:-:S04]  /*1b50*/  UIADD3 UR6, UR6, 0x60, URZ ;  /* 0x0000006006067890 */ /* 0x000fc8000fffe03f */
[----:B------:R-:W-:-:S09]  /*1b60*/  UPRMT UR6, URZ, 0x654, UR6 ;  /* 0x000006543f067896 */ /* 0x000fd20008000006 */
[----:B------:R-:W-:Y:S01]  /*1b70*/  SYNCS.ARRIVE.TRANS64.RED.A1T0 RZ, [UR6], RZ ;  /* 0x000000ffffff79a7 */ /* 0x000fe20008100406 */
[----:B------:R-:W-:Y:S05]  /*1b80*/  @P0 BRA `(.L_x_662) ;  /* 0x0000000000040947 */ /* 0x000fea0003800000 */
[----:B------:R-:W-:Y:S01]  /*1b90*/  BPT.TRAP 0x1 ;  /* 0x000000040000795c */ /* 0x000fe20000300000 */
.L_x_662:
[----:B------:R-:W2:Y:S01]  /*1ba0*/  LDC R4, c[0x0][0x288] ;  /* 0x0000a200ff047b82 */ /* 0x000ea20000000800 */
[C---:B-1----:R-:W-:Y:S01]  /*1bb0*/  LOP3.LUT R3, R23.reuse, 0x60, RZ, 0xc0, !PT ;  /* 0x0000006017037812 */ /* 0x042fe200078ec0ff */
[----:B------:R-:W-:Y:S01]  /*1bc0*/  IMAD.SHL.U32 R13, R36, 0x10, RZ ;  /* 0x00000010240d7824 */ /* 0x000fe200078e00ff */
[----:B0-----:R-:W-:Y:S01]  /*1bd0*/  SHF.R.U32.HI R2, RZ, 0x2, R23 ;  /* 0x00000002ff027819 */ /* 0x001fe20000011617 */
[----:B------:R-:W-:Y:S01]  /*1be0*/  UIADD3 UR39, UR40, UR39, URZ ;  /* 0x0000002728277290 */ /* 0x000fe2000fffe03f */
[----:B------:R-:W-:Y:S01]  /*1bf0*/  SHF.R.U32.HI R11, RZ, 0x1, R3 ;  /* 0x00000001ff0b7819 */ /* 0x000fe20000011603 */
[----:B------:R-:W-:Y:S01]  /*1c00*/  IMAD.SHL.U32 R15, R34, 0x80, RZ ;  /* 0x00000080220f7824 */ /* 0x000fe200078e00ff */
[----:B------:R-:W-:Y:S01]  /*1c10*/  LOP3.LUT R3, R23, 0x3, RZ, 0xc0, !PT ;  /* 0x0000000317037812 */ /* 0x000fe200078ec0ff */
[----:B------:R-:W-:Y:S01]  /*1c20*/  UISETP.GT.U32.AND UP0, UPT, UR39, 0xb, UPT ;  /* 0x0000000b2700788c */ /* 0x000fe2000bf04070 */
[----:B------:R-:W-:Y:S01]  /*1c30*/  LOP3.LUT R0, R22, 0x1, RZ, 0xc0, !PT ;  /* 0x0000000116007812 */ /* 0x000fe200078ec0ff */
[----:B------:R-:W-:Y:S01]  /*1c40*/  ULDC UR7, c[0x0][0x284] ;  /* 0x0000a10000077ab9 */ /* 0x000fe20000000800 */
[----:B------:R-:W-:Y:S01]  /*1c50*/  LOP3.LUT R2, R2, 0x7, RZ, 0xc0, !PT ;  /* 0x0000000702027812 */ /* 0x000fe200078ec0ff */
[----:B------:R-:W-:Y:S01]  /*1c60*/  UISETP.LT.U32.AND UP0, UPT, UR40, 0xc, UP0 ;  /* 0x0000000c2800788c */ /* 0x000fe20008701070 */
[----:B------:R-:W-:Y:S01]  /*1c70*/  SHF.R.S32.HI R37, RZ, 0x1f, R35 ;  /* 0x0000001fff257819 */ /* 0x000fe20000011423 */
[----:B------:R-:W-:Y:S01]  /*1c80*/  IMAD.SHL.U32 R9, R0, 0x40, RZ ;  /* 0x0000004000097824 */ /* 0x000fe200078e00ff */
[--C-:B------:R-:W-:Y:S01]  /*1c90*/  IADD3 R5, RZ, -R11, -R2.reuse ;  /* 0x8000000bff057210 */ /* 0x100fe20007ffe802 */
[----:B------:R-:W-:Y:S01]  /*1ca0*/  UISETP.GE.U32.AND UP1, UPT, UR40, 0xc, UPT ;  /* 0x0000000c2800788c */ /* 0x000fe2000bf26070 */
[----:B------:R-:W-:Y:S01]  /*1cb0*/  IMAD.WIDE R6, R34, 0x80, RZ ;  /* 0x0000008022067825 */ /* 0x000fe200078e02ff */
[----:B------:R-:W-:Y:S01]  /*1cc0*/  ULDC.64 UR8, c[0x0][0x5d0] ;  /* 0x0001740000087ab9 */ /* 0x000fe20000000a00 */
[----:B------:R-:W-:Y:S01]  /*1cd0*/  UIMAD.WIDE.U32 UR4, UR39, -0x55555555, URZ ;  /* 0xaaaaaaab270478a5 */ /* 0x000fe2000f8e003f */
[----:B------:R-:W-:Y:S01]  /*1ce0*/  LOP3.LUT R9, R9, 0x40, R2, 0xe2, !PT ;  /* 0x0000004009097812 */ /* 0x000fe200078ee202 */
[----:B------:R-:W-:Y:S01]  /*1cf0*/  USEL UR6, URZ, 0x1, !UP0 ;  /* 0x000000013f067887 */ /* 0x000fe2000c000000 */
[----:B------:R-:W-:Y:S01]  /*1d00*/  IMAD R0, R0, -0x40, R5 ;  /* 0xffffffc000007824 */ /* 0x000fe200078e0205 */
[----:B------:R-:W-:Y:S01]  /*1d10*/  USHF.R.U32.HI UR4, URZ, 0x3, UR5 ;  /* 0x000000033f047899 */ /* 0x000fe20008011605 */
[----:B--2---:R-:W-:Y:S01]  /*1d20*/  IMAD R8, R3, -0x2, R4 ;  /* 0xfffffffe03087824 */ /* 0x004fe200078e0204 */
[----:B------:R-:W-:Y:S01]  /*1d30*/  ISETP.GE.AND P0, PT, R13, R4, PT ;  /* 0x000000040d00720c */ /* 0x000fe20003f06270 */
[----:B------:R-:W-:Y:S01]  /*1d40*/  IMAD.SHL.U32 R4, R23, 0x2, RZ ;  /* 0x0000000217047824 */ /* 0x000fe200078e00ff */
[----:B------:R-:W-:Y:S01]  /*1d50*/  ULOP3.LUT UR38, UR38, UR6, URZ, 0x3c, !UPT ;  /* 0x0000000626267292 */ /* 0x000fe2000f8e3c3f */
[----:B------:R-:W-:Y:S01]  /*1d60*/  IMAD R2, R37, UR8, RZ ;  /* 0x0000000825027c24 */ /* 0x000fe2000f8e02ff */
[----:B------:R-:W-:Y:S01]  /*1d70*/  ISETP.GE.OR P0, PT, R15, UR7, P0 ;  /* 0x000000070f007c0c */ /* 0x000fe20008706670 */
[----:B------:R-:W-:Y:S01]  /*1d80*/  UIMAD UR39, UR4, -0xc, UR39 ;  /* 0xfffffff4042778a4 */ /* 0x000fe2000f8e0227 */
[----:B------:R-:W-:Y:S01]  /*1d90*/  LOP3.LUT R4, R13, 0x6, R4, 0xf8, !PT ;  /* 0x000000060d047812 */ /* 0x000fe200078ef804 */
[----:B------:R-:W-:Y:S01]  /*1da0*/  IMAD R21, R35, UR9, R2 ;  /* 0x0000000923157c24 */ /* 0x000fe2000f8e0202 */
[----:B------:R-:W-:Y:S01]  /*1db0*/  @UP1 ULOP3.LUT UR38, UR38, 0x1, UR4, 0x78, !UPT ;  /* 0x0000000126261892 */ /* 0x000fe2000f8e7804 */
[----:B------:R-:W-:Y:S01]  /*1dc0*/  IADD3 R36, -R15, UR7, R0 ;  /* 0x000000070f247c10 */ /* 0x000fe2000fffe100 */
[----:B------:R-:W-:Y:S01]  /*1dd0*/  IMAD.IADD R46, R8, 0x1, -R13 ;  /* 0x00000001082e7824 */ /* 0x000fe200078e0a0d */
[--C-:B------:R-:W-:Y:S01]  /*1de0*/  SHF.R.S32.HI R5, RZ, 0x1f, R4.reuse ;  /* 0x0000001fff057819 */ /* 0x100fe20000011404 */
[----:B------:R-:W-:Y:S01]  /*1df0*/  IMAD.MOV.U32 R34, RZ, RZ, -0x1 ;  /* 0xffffffffff227424 */ /* 0x000fe200078e00ff */
[----:B------:R-:W-:Y:S01]  /*1e00*/  LOP3.LUT R39, R6, R9, R11, 0xfe, !PT ;  /* 0x0000000906277212 */ /* 0x000fe200078efe0b */
[----:B------:R-:W-:-:S04]  /*1e10*/  IMAD.WIDE.U32 R2, R35, UR8, R4 ;  /* 0x0000000823027c25 */ /* 0x000fc8000f8e0004 */
[----:B------:R-:W-:Y:S01]  /*1e20*/  IMAD.IADD R3, R3, 0x1, R21 ;  /* 0x0000000103037824 */ /* 0x000fe200078e0215 */
[----:B------:R-:W-:Y:S06]  /*1e30*/  @P0 BRA `(.L_x_664) ;  /* 0x0000000800c40947 */ /* 0x000fec0003800000 */
[----:B------:R-:W0:Y:S01]  /*1e40*/  LDC.64 R40, c[0x0][0x5c8] ;  /* 0x00017200ff287b82 */ /* 0x000e220000000a00 */
[----:B-----5:R-:W-:Y:S01]  /*1e50*/  FSETP.NEU.AND P0, PT, R33, RZ, PT ;  /* 0x000000ff2100720b */ /* 0x020fe20003f0d000 */
[----:B------:R-:W-:Y:S01]  /*1e60*/  BSSY B0, `(.L_x_664) ;  /* 0x00000ae000007945 */ /* 0x000fe20003800000 */
[-C--:B0-----:R-:W-:Y:S02]  /*1e70*/  IMAD R0, R7, R40.reuse, RZ ;  /* 0x0000002807007224 */ /* 0x081fe400078e02ff */
[----:B------:R-:W-:-:S04]  /*1e80*/  IMAD.WIDE.U32 R12, R39, R40, R2 ;  /* 0x00000028270c7225 */ /* 0x000fc800078e0002 */
[----:B------:R-:W-:-:S04]  /*1e90*/  IMAD R3, R39, R41, R0 ;  /* 0x0000002927037224 */ /* 0x000fc800078e0200 */
[----:B------:R-:W-:Y:S01]  /*1ea0*/  IMAD.IADD R47, R13, 0x1, R3 ;  /* 0x000000010d2f7824 */ /* 0x000fe200078e0203 */
[----:B------:R-:W-:Y:S06]  /*1eb0*/  @!P0 BRA `(.L_x_665) ;  /* 0x0000000400f08947 */ /* 0x000fec0003800000 */
[----:B------:R-:W0:Y:S01]  /*1ec0*/  LDC.64 R20, c[0x0][0x5b8] ;  /* 0x00016e00ff147b82 */ /* 0x000e220000000a00 */
[----:B------:R-:W-:Y:S01]  /*1ed0*/  ISETP.GT.AND P0, PT, R46, RZ, PT ;  /* 0x000000ff2e00720c */ /* 0x000fe20003f04270 */
[----:B------:R-:W-:-:S03]  /*1ee0*/  ULDC.64 UR4, c[0x0][0x5c0] ;  /* 0x0001700000047ab9 */ /* 0x000fc60000000a00 */
[----:B------:R-:W-:-:S03]  /*1ef0*/  ISETP.GT.AND P2, PT, R36, RZ, P0 ;  /* 0x000000ff2400720c */ /* 0x000fc60000744270 */
[----:B------:R-:W1:Y:S08]  /*1f00*/  LDC.64 R42, c[0x0][0x5b0] ;  /* 0x00016c00ff2a7b82 */ /* 0x000e700000000a00 */
[----:B------:R-:W2:Y:S01]  /*1f10*/  LDC.64 R44, c[0x0][0x5a8] ;  /* 0x00016a00ff2c7b82 */ /* 0x000ea20000000a00 */
[-C--:B0-----:R-:W-:Y:S02]  /*1f20*/  IMAD R0, R37, R20.reuse, RZ ;  /* 0x0000001425007224 */ /* 0x081fe400078e02ff */
[----:B------:R-:W-:-:S04]  /*1f30*/  IMAD.WIDE.U32 R14, R35, R20, R4 ;  /* 0x00000014230e7225 */ /* 0x000fc800078e0004 */
[----:B------:R-:W-:Y:S02]  /*1f40*/  IMAD R21, R35, R21, R0 ;  /* 0x0000001523157224 */ /* 0x000fe400078e0200 */
[----:B-1----:R-:W-:Y:S02]  /*1f50*/  IMAD R6, R7, R42, RZ ;  /* 0x0000002a07067224 */ /* 0x002fe400078e02ff */
[----:B------:R-:W-:Y:S02]  /*1f60*/  IMAD.IADD R7, R15, 0x1, R21 ;  /* 0x000000010f077824 */ /* 0x000fe400078e0215 */
[----:B------:R-:W-:Y:S02]  /*1f70*/  IMAD R37, R39, R43, R6 ;  /* 0x0000002b27257224 */ /* 0x000fe400078e0206 */
[----:B------:R-:W-:-:S04]  /*1f80*/  IMAD.MOV.U32 R6, RZ, RZ, R14 ;  /* 0x000000ffff067224 */ /* 0x000fc800078e000e */
[----:B------:R-:W-:-:S04]  /*1f90*/  IMAD.WIDE.U32 R2, R39, R42, R6 ;  /* 0x0000002a27027225 */ /* 0x000fc800078e0006 */
[----:B------:R-:W-:Y:S01]  /*1fa0*/  IMAD.IADD R0, R3, 0x1, R37 ;  /* 0x0000000103007824 */ /* 0x000fe200078e0225 */
[----:B--2---:R-:W-:-:S04]  /*1fb0*/  LEA R8, P1, R2, R44, 0x1 ;  /* 0x0000002c02087211 */ /* 0x004fc800078208ff */
[----:B------:R-:W-:-:S05]  /*1fc0*/  LEA.HI.X R9, R2, R45, R0, 0x1, P1 ;  /* 0x0000002d02097211 */ /* 0x000fca00008f0c00 */
[----:B------:R0:W2:Y:S01]  /*1fd0*/  @P2 LDG.E.LTC128B.U16 R0, desc[UR36][R8.64] ;  /* 0x0000002408002981 */ /* 0x0000a2000c1e1520 */
[----:B------:R-:W-:Y:S01]  /*1fe0*/  IMAD.WIDE.U32 R10, R39, R42, R4 ;  /* 0x0000002a270a7225 */ /* 0x000fe200078e0004 */
[----:B------:R-:W-:Y:S03]  /*1ff0*/  BSSY B1, `(.L_x_666) ;  /* 0x0000013000017945 */ /* 0x000fe60003800000 */
[----:B------:R-:W-:Y:S02]  /*2000*/  IMAD.IADD R11, R37, 0x1, R11 ;  /* 0x00000001250b7824 */ /* 0x000fe400078e020b */
[----:B------:R-:W-:Y:S01]  /*2010*/  IMAD.WIDE.U32 R10, R35, R20, R10 ;  /* 0x00000014230a7225 */ /* 0x000fe200078e000a */
[----:B0-----:R-:W-:-:S03]  /*2020*/  SHF.L.U64.HI R9, R42, 0x3, R43 ;  /* 0x000000032a097819 */ /* 0x001fc6000001022b */
[----:B------:R-:W-:Y:S02]  /*2030*/  IMAD.IADD R8, R21, 0x1, R11 ;  /* 0x0000000115087824 */ /* 0x000fe400078e020b */
[----:B--2---:R-:W-:-:S05]  /*2040*/  HADD2.F32 R2, -RZ, R0.H0_H0 ;  /* 0x20000000ff027230 */ /* 0x004fca0000004100 */
[----:B------:R-:W-:Y:S01]  /*2050*/  FMUL R3, R2, R33 ;  /* 0x0000002102037220 */ /* 0x000fe20000400000 */
[----:B------:R-:W-:-:S03]  /*2060*/  LEA R2, P1, R12, UR4, 0x1 ;  /* 0x000000040c027c11 */ /* 0x000fc6000f8208ff */
[----:B------:R-:W-:Y:S01]  /*2070*/  FFMA R24, R24, R32, R3 ;  /* 0x0000002018187223 */ /* 0x000fe20000000003 */
[----:B------:R-:W-:Y:S02]  /*2080*/  LEA.HI.X R3, R12, UR5, R47, 0x1, P1 ;  /* 0x000000050c037c11 */ /* 0x000fe400088f0c2f */
[----:B------:R-:W-:Y:S02]  /*2090*/  ISETP.GT.AND P1, PT, R46, 0x1, PT ;  /* 0x000000012e00780c */ /* 0x000fe40003f24270 */
[----:B------:R-:W-:Y:S02]  /*20a0*/  F2FP.F16.F32.PACK_AB R24, RZ, R24 ;  /* 0x00000018ff18723e */ /* 0x000fe400000000ff */
[----:B------:R-:W-:Y:S02]  /*20b0*/  ISETP.GT.AND P3, PT, R36, RZ, P1 ;  /* 0x000000ff2400720c */ /* 0x000fe40000f64270 */
[C---:B------:R-:W-:Y:S01]  /*20c0*/  LEA R12, P4, R10.reuse, R44, 0x1 ;  /* 0x0000002c0a0c7211 */ /* 0x040fe200078808ff */
[----:B------:R0:W-:Y:S03]  /*20d0*/  @P2 STG.E.U16 desc[UR36][R2.64], R24 ;  /* 0x0000001802002986 */ /* 0x0001e6000c101524 */
[----:B------:R-:W-:Y:S01]  /*20e0*/  LEA.HI.X R13, R10, R45, R8, 0x1, P4 ;  /* 0x0000002d0a0d7211 */ /* 0x000fe200020f0c08 */
[----:B------:R-:W-:-:S06]  /*20f0*/  IMAD.SHL.U32 R8, R42, 0x8, RZ ;  /* 0x000000082a087824 */ /* 0x000fcc00078e00ff */
[----:B------:R-:W-:Y:S05]  /*2100*/  @!P3 BRA `(.L_x_667) ;  /* 0x000000000004b947 */ /* 0x000fea0003800000 */
[----:B------:R1:W5:Y:S02]  /*2110*/  LDG.E.LTC128B.U16 R0, desc[UR36][R12.64+0x2] ;  /* 0x000002240c007981 */ /* 0x000364000c1e1520 */
.L_x_667:
[----:B------:R-:W-:Y:S05]  /*2120*/  BSYNC B1 ;  /* 0x0000000000017941 */ /* 0x000fea0003800000 */
.L_x_666:
[----:B------:R-:W-:Y:S01]  /*2130*/  IMAD.WIDE.U32 R8, R39, R42, R8 ;  /* 0x0000002a27087225 */ /* 0x000fe200078e0008 */
[----:B------:R-:W-:-:S03]  /*2140*/  ISETP.GT.AND P0, PT, R36, 0x8, P0 ;  /* 0x000000082400780c */ /* 0x000fc60000704270 */
[----:B-----5:R-:W-:Y:S01]  /*2150*/  HADD2.F32 R6, -RZ, R0.H0_H0 ;  /* 0x20000000ff067230 */ /* 0x020fe20000004100 */
[----:B------:R-:W-:Y:S01]  /*2160*/  IADD3 R14, P2, R14, R8, RZ ;  /* 0x000000080e0e7210 */ /* 0x000fe20007f5e0ff */
[----:B------:R-:W-:-:S03]  /*2170*/  IMAD.IADD R37, R37, 0x1, R9 ;  /* 0x0000000125257824 */ /* 0x000fc600078e0209 */
[----:B------:R-:W-:Y:S01]  /*2180*/  FMUL R6, R6, R33 ;  /* 0x0000002106067220 */ /* 0x000fe20000400000 */
[----:B------:R-:W-:-:S03]  /*2190*/  IMAD.X R7, R37, 0x1, R7, P2 ;  /* 0x0000000125077824 */ /* 0x000fc600010e0607 */
[----:B------:R-:W-:Y:S01]  /*21a0*/  FFMA R25, R25, R32, R6 ;  /* 0x0000002019197223 */ /* 0x000fe20000000006 */
[----:B------:R-:W-:-:S04]  /*21b0*/  LEA R6, P2, R14, R44, 0x1 ;  /* 0x0000002c0e067211 */ /* 0x000fc800078408ff */
[----:B------:R-:W-:Y:S02]  /*21c0*/  LEA.HI.X R7, R14, R45, R7, 0x1, P2 ;  /* 0x0000002d0e077211 */ /* 0x000fe400010f0c07 */
[----:B------:R-:W-:Y:S02]  /*21d0*/  F2FP.F16.F32.PACK_AB R25, RZ, R25 ;  /* 0x00000019ff19723e */ /* 0x000fe400000000ff */
[----:B------:R-:W-:-:S03]  /*21e0*/  PRMT R14, R0, 0x7610, R14 ;  /* 0x00007610000e7816 */ /* 0x000fc6000000000e */
[----:B------:R2:W-:Y:S04]  /*21f0*/  @P3 STG.E.U16 desc[UR36][R2.64+0x2], R25 ;  /* 0x0000021902003986 */ /* 0x0005e8000c101524 */
[----:B------:R-:W3:Y:S01]  /*2200*/  @P0 LDG.E.LTC128B.U16 R14, desc[UR36][R6.64] ;  /* 0x00000024060e0981 */ /* 0x000ee2000c1e1520 */
[----:B------:R-:W-:Y:S01]  /*2210*/  IADD3 R8, P2, R4, R8, RZ ;  /* 0x0000000804087210 */ /* 0x000fe20007f5e0ff */
[----:B------:R-:W-:Y:S01]  /*2220*/  BSSY B1, `(.L_x_668) ;  /* 0x0000011000017945 */ /* 0x000fe20003800000 */
[----:B------:R-:W-:Y:S02]  /*2230*/  SHF.L.U64.HI R11, R40, 0x4, R41 ;  /* 0x00000004280b7819 */ /* 0x000fe40000010229 */
[----:B------:R-:W-:Y:S01]  /*2240*/  ISETP.GT.AND P1, PT, R36, 0x8, P1 ;  /* 0x000000082400780c */ /* 0x000fe20000f24270 */
[----:B------:R-:W-:Y:S01]  /*2250*/  IMAD.X R9, R5, 0x1, R37, P2 ;  /* 0x0000000105097824 */ /* 0x000fe200010e0625 */
[----:B------:R-:W-:Y:S01]  /*2260*/  LEA R4, P2, R40, R2, 0x4 ;  /* 0x0000000228047211 */ /* 0x000fe200078420ff */
[----:B------:R-:W-:-:S03]  /*2270*/  IMAD.WIDE.U32 R8, R35, R20, R8 ;  /* 0x0000001423087225 */ /* 0x000fc600078e0008 */
[----:B------:R-:W-:Y:S01]  /*2280*/  LEA R10, P3, R8, R44, 0x1 ;  /* 0x0000002c080a7211 */ /* 0x000fe200078608ff */
[----:B---3--:R-:W-:-:S05]  /*2290*/  HADD2.F32 R0, -RZ, R14.H0_H0 ;  /* 0x2000000eff007230 */ /* 0x008fca0000004100 */
[----:B------:R-:W-:Y:S01]  /*22a0*/  FMUL R5, R0, R33 ;  /* 0x0000002100057220 */ /* 0x000fe20000400000 */
[----:B------:R-:W-:-:S03]  /*22b0*/  IMAD.IADD R0, R21, 0x1, R9 ;  /* 0x0000000115007824 */ /* 0x000fc600078e0209 */
[----:B------:R-:W-:-:S05]  /*22c0*/  FFMA R5, R26, R32, R5 ;  /* 0x000000201a057223 */ /* 0x000fca0000000005 */
[----:B------:R-:W-:Y:S01]  /*22d0*/  F2FP.F16.F32.PACK_AB R6, RZ, R5 ;  /* 0x00000005ff06723e */ /* 0x000fe200000000ff */
[----:B------:R-:W-:Y:S01]  /*22e0*/  IMAD.X R5, R11, 0x1, R3, P2 ;  /* 0x000000010b057824 */ /* 0x000fe200010e0603 */
[----:B------:R-:W-:-:S04]  /*22f0*/  LEA.HI.X R11, R8, R45, R0, 0x1, P3 ;  /* 0x0000002d080b7211 */ /* 0x000fc800018f0c00 */
[----:B------:R2:W-:Y:S01]  /*2300*/  @P0 STG.E.U16 desc[UR36][R4.64], R6 ;  /* 0x0000000604000986 */ /* 0x0005e2000c101524 */
[----:B------:R-:W-:Y:S05]  /*2310*/  @!P1 BRA `(.L_x_669) ;  /* 0x0000000000049947 */ /* 0x000fea0003800000 */
[----:B------:R3:W5:Y:S02]  /*2320*/  LDG.E.LTC128B.U16 R14, desc[UR36][R10.64+0x2] ;  /* 0x000002240a0e7981 */ /* 0x000764000c1e1520 */
.L_x_669:
[----:B------:R-:W-:Y:S05]  /*2330*/  BSYNC B1 ;  /* 0x0000000000017941 */ /* 0x000fea0003800000 */
.L_x_668:
[----:B-----5:R-:W-:Y:S01]  /*2340*/  HADD2.F32 R0, -RZ, R14.H0_H0 ;  /* 0x2000000eff007230 */ /* 0x020fe20000004100 */
[----:B------:R-:W-:Y:S01]  /*2350*/  ISETP.GT.AND P0, PT, R46, 0x8, PT ;  /* 0x000000082e00780c */ /* 0x000fe20003f04270 */
[----:B------:R-:W-:Y:S03]  /*2360*/  BSSY B1, `(.L_x_670) ;  /* 0x0000008000017945 */ /* 0x000fe60003800000 */
[----:B------:R-:W-:Y:S01]  /*2370*/  FMUL R0, R0, R33 ;  /* 0x0000002100007220 */ /* 0x000fe20000400000 */
[----:B------:R-:W-:-:S03]  /*2380*/  ISETP.GT.AND P2, PT, R36, RZ, P0 ;  /* 0x000000ff2400720c */ /* 0x000fc60000744270 */
[----:B------:R-:W-:-:S05]  /*2390*/  FFMA R0, R27, R32, R0 ;  /* 0x000000201b007223 */ /* 0x000fca0000000000 */
[----:B------:R-:W-:-:S05]  /*23a0*/  F2FP.F16.F32.PACK_AB R0, RZ, R0 ;  /* 0x00000000ff00723e */ /* 0x000fca00000000ff */
[----:B------:R4:W-:Y:S01]  /*23b0*/  @P1 STG.E.U16 desc[UR36][R4.64+0x2], R0 ;  /* 0x0000020004001986 */ /* 0x0009e2000c101524 */
[----:B------:R-:W-:Y:S05]  /*23c0*/  @!P2 BRA `(.L_x_671) ;  /* 0x000000000004a947 */ /* 0x000fea0003800000 */
[----:B------:R0:W5:Y:S02]  /*23d0*/  LDG.E.LTC128B.U16 R14, desc[UR36][R12.64+0x10] ;  /* 0x000010240c0e7981 */ /* 0x000164000c1e1520 */
.L_x_671:
[----:B------:R-:W-:Y:S05]  /*23e0*/  BSYNC B1 ;  /* 0x0000000000017941 */ /* 0x000fea0003800000 */
.L_x_670:
[----:B----45:R-:W-:Y:S01]  /*23f0*/  HADD2.F32 R0, -RZ, R14.H0_H0 ;  /* 0x2000000eff007230 */ /* 0x030fe20000004100 */
        /* <DEDUP_REMOVED lines=9> */
.L_x_673:
[----:B------:R-:W-:Y:S05]  /*2490*/  BSYNC B1 ;  /* 0x0000000000017941 */ /* 0x000fea0003800000 */
.L_x_672:
[----:B-----5:R-:W-:Y:S01]  /*24a0*/  HADD2.F32 R0, -RZ, R14.H0_H0 ;  /* 0x2000000eff007230 */ /* 0x020fe20000004100 */
[----:B------:R-:W-:Y:S01]  /*24b0*/  ISETP.GT.AND P0, PT, R36, 0x8, P0 ;  /* 0x000000082400780c */ /* 0x000fe20000704270 */
[----:B------:R-:W-:Y:S03]  /*24c0*/  BSSY B1, `(.L_x_674) ;  /* 0x0000007000017945 */ /* 0x000fe60003800000 */
[----:B------:R-:W-:-:S04]  /*24d0*/  FMUL R0, R0, R33 ;  /* 0x0000002100007220 */ /* 0x000fc80000400000 */
[----:B------:R-:W-:-:S05]  /*24e0*/  FFMA R0, R29, R32, R0 ;  /* 0x000000201d007223 */ /* 0x000fca0000000000 */
[----:B------:R-:W-:-:S05]  /*24f0*/  F2FP.F16.F32.PACK_AB R0, RZ, R0 ;  /* 0x00000000ff00723e */ /* 0x000fca00000000ff */
[----:B------:R0:W-:Y:S01]  /*2500*/  @P3 STG.E.U16 desc[UR36][R2.64+0x12], R0 ;  /* 0x0000120002003986 */ /* 0x0001e2000c101524 */
[----:B------:R-:W-:Y:S05]  /*2510*/  @!P0 BRA `(.L_x_675) ;  /* 0x0000000000048947 */ /* 0x000fea0003800000 */
[----:B------:R0:W5:Y:S02]  /*2520*/  LDG.E.LTC128B.U16 R14, desc[UR36][R10.64+0x10] ;  /* 0x000010240a0e7981 */ /* 0x000164000c1e1520 */
.L_x_675:
[----:B------:R-:W-:Y:S05]  /*2530*/  BSYNC B1 ;  /* 0x0000000000017941 */ /* 0x000fea0003800000 */
.L_x_674:
[----:B0----5:R-:W-:Y:S01]  /*2540*/  HADD2.F32 R0, -RZ, R14.H0_H0 ;  /* 0x2000000eff007230 */ /* 0x021fe20000004100 */
[----:B------:R-:W-:Y:S01]  /*2550*/  ISETP.GT.AND P1, PT, R36, 0x8, P1 ;  /* 0x000000082400780c */ /* 0x000fe20000f24270 */
[----:B--2-4-:R-:W-:Y:S01]  /*2560*/  @P0 IMAD.MOV.U32 R2, RZ, RZ, R4 ;  /* 0x000000ffff020224 */ /* 0x014fe200078e0004 */
[----:B------:R-:W-:Y:S02]  /*2570*/  BSSY B1, `(.L_x_676) ;  /* 0x0000009000017945 */ /* 0x000fe40003800000 */
[----:B------:R-:W-:-:S04]  /*2580*/  FMUL R3, R0, R33 ;  /* 0x0000002100037220 */ /* 0x000fc80000400000 */
[----:B------:R-:W-:-:S05]  /*2590*/  FFMA R3, R30, R32, R3 ;  /* 0x000000201e037223 */ /* 0x000fca0000000003 */
[----:B------:R-:W-:-:S04]  /*25a0*/  F2FP.F16.F32.PACK_AB R3, RZ, R3 ;  /* 0x00000003ff03723e */ /* 0x000fc800000000ff */
[----:B------:R-:W-:Y:S01]  /*25b0*/  PRMT R0, R3, 0x7610, R0 ;  /* 0x0000761003007816 */ /* 0x000fe20000000000 */
[----:B------:R-:W-:-:S05]  /*25c0*/  @P0 IMAD.MOV.U32 R3, RZ, RZ, R5 ;  /* 0x000000ffff030224 */ /* 0x000fca00078e0005 */
[----:B------:R0:W-:Y:S01]  /*25d0*/  @P0 STG.E.U16 desc[UR36][R2.64+0x10], R0 ;  /* 0x0000100002000986 */ /* 0x0001e2000c101524 */
[----:B------:R-:W-:Y:S05]  /*25e0*/  @!P1 BRA `(.L_x_677) ;  /* 0x0000000000049947 */ /* 0x000fea0003800000 */
[----:B------:R2:W5:Y:S02]  /*25f0*/  LDG.E.LTC128B.U16 R14, desc[UR36][R10.64+0x12] ;  /* 0x000012240a0e7981 */ /* 0x000564000c1e1520 */
.L_x_677:
[----:B------:R-:W-:Y:S05]  /*2600*/  BSYNC B1 ;  /* 0x0000000000017941 */ /* 0x000fea0003800000 */
.L_x_676:
[----:B------:R-:W-:Y:S05]  /*2610*/  @!P1 BRA `(.L_x_678) ;  /* 0x0000000000c89947 */ /* 0x000fea0003800000 */
[----:B-----5:R-:W-:-:S05]  /*2620*/  HADD2.F32 R14, -RZ, R14.H0_H0 ;  /* 0x2000000eff0e7230 */ /* 0x020fca0000004100 */
[----:B------:R-:W-:-:S04]  /*2630*/  FMUL R14, R14, R33 ;  /* 0x000000210e0e7220 */ /* 0x000fc80000400000 */
[----:B------:R-:W-:-:S05]  /*2640*/  FFMA R14, R31, R32, R14 ;  /* 0x000000201f0e7223 */ /* 0x000fca000000000e */
[----:B------:R-:W-:-:S05]  /*2650*/  F2FP.F16.F32.PACK_AB R14, RZ, R14 ;  /* 0x0000000eff0e723e */ /* 0x000fca00000000ff */
[----:B------:R4:W-:Y:S01]  /*2660*/  STG.E.U16 desc[UR36][R4.64+0x12], R14 ;  /* 0x0000120e04007986 */ /* 0x0009e2000c101524 */
[----:B------:R-:W-:Y:S05]  /*2670*/  BRA `(.L_x_678) ;  /* 0x0000000000b07947 */ /* 0x000fea0003800000 */
.L_x_665:
[----:B------:R-:W-:Y:S01]  /*2680*/  ULDC.64 UR4, c[0x0][0x5c0] ;  /* 0x0001700000047ab9 */ /* 0x000fe20000000a00 */
[----:B------:R-:W-:Y:S01]  /*2690*/  ISETP.GT.AND P0, PT, R46, RZ, PT ;  /* 0x000000ff2e00720c */ /* 0x000fe20003f04270 */
[-C--:B------:R-:W-:Y:S01]  /*26a0*/  FMUL R24, R24, R32.reuse ;  /* 0x0000002018187220 */ /* 0x080fe20000400000 */
[----:B------:R-:W-:Y:S01]  /*26b0*/  LEA R2, P5, R12, UR4, 0x1 ;  /* 0x000000040c027c11 */ /* 0x000fe2000f8a08ff */
[-C--:B------:R-:W-:Y:S01]  /*26c0*/  FMUL R25, R25, R32.reuse ;  /* 0x0000002019197220 */ /* 0x080fe20000400000 */
[----:B------:R-:W-:Y:S01]  /*26d0*/  ISETP.GT.AND P2, PT, R46, 0x1, PT ;  /* 0x000000012e00780c */ /* 0x000fe20003f44270 */
[-C--:B------:R-:W-:Y:S01]  /*26e0*/  FMUL R26, R26, R32.reuse ;  /* 0x000000201a1a7220 */ /* 0x080fe20000400000 */
[----:B------:R-:W-:Y:S01]  /*26f0*/  ISETP.GT.AND P4, PT, R36, RZ, P0 ;  /* 0x000000ff2400720c */ /* 0x000fe20000784270 */
[-C--:B------:R-:W-:Y:S01]  /*2700*/  FMUL R27, R27, R32.reuse ;  /* 0x000000201b1b7220 */ /* 0x080fe20000400000 */
[----:B------:R-:W-:Y:S01]  /*2710*/  LEA.HI.X R3, R12, UR5, R47, 0x1, P5 ;  /* 0x000000050c037c11 */ /* 0x000fe2000a8f0c2f */
[-C--:B------:R-:W-:Y:S01]  /*2720*/  FMUL R28, R28, R32.reuse ;  /* 0x000000201c1c7220 */ /* 0x080fe20000400000 */
[----:B------:R-:W-:Y:S01]  /*2730*/  ISETP.GT.AND P5, PT, R36, RZ, P2 ;  /* 0x000000ff2400720c */ /* 0x000fe200017a4270 */
[----:B------:R-:W-:Y:S01]  /*2740*/  FMUL R29, R29, R32 ;  /* 0x000000201d1d7220 */ /* 0x000fe20000400000 */
[----:B------:R-:W-:Y:S01]  /*2750*/  F2FP.F16.F32.PACK_AB R24, RZ, R24 ;  /* 0x00000018ff18723e */ /* 0x000fe200000000ff */
[-C--:B------:R-:W-:Y:S01]  /*2760*/  FMUL R30, R30, R32.reuse ;  /* 0x000000201e1e7220 */ /* 0x080fe20000400000 */
[----:B------:R-:W-:Y:S01]  /*2770*/  F2FP.F16.F32.PACK_AB R25, RZ, R25 ;  /* 0x00000019ff19723e */ /* 0x000fe200000000ff */
[----:B------:R-:W-:Y:S01]  /*2780*/  FMUL R31, R31, R32 ;  /* 0x000000201f1f7220 */ /* 0x000fe20000400000 */
[----:B------:R-:W-:-:S02]  /*2790*/  SHF.L.U64.HI R41, R40, 0x4, R41 ;  /* 0x0000000428297819 */ /* 0x000fc40000010229 */
[C---:B------:R-:W-:Y:S01]  /*27a0*/  ISETP.GT.AND P3, PT, R46.reuse, 0x8, PT ;  /* 0x000000082e00780c */ /* 0x040fe20003f64270 */
[----:B------:R-:W-:Y:S01]  /*27b0*/  @P4 STG.E.U16 desc[UR36][R2.64], R24 ;  /* 0x0000001802004986 */ /* 0x000fe2000c101524 */
[----:B------:R-:W-:Y:S02]  /*27c0*/  ISETP.GT.AND P1, PT, R46, 0x9, PT ;  /* 0x000000092e00780c */ /* 0x000fe40003f24270 */
[----:B------:R-:W-:Y:S01]  /*27d0*/  ISETP.GT.AND P0, PT, R36, 0x8, P0 ;  /* 0x000000082400780c */ /* 0x000fe20000704270 */
[----:B------:R-:W-:Y:S01]  /*27e0*/  @P5 STG.E.U16 desc[UR36][R2.64+0x2], R25 ;  /* 0x0000021902005986 */ /* 0x000fe2000c101524 */
[----:B------:R-:W-:Y:S02]  /*27f0*/  LEA R4, P5, R40, R2, 0x4 ;  /* 0x0000000228047211 */ /* 0x000fe400078a20ff */
[C---:B------:R-:W-:Y:S02]  /*2800*/  ISETP.GT.AND P2, PT, R36.reuse, 0x8, P2 ;  /* 0x000000082400780c */ /* 0x040fe40001744270 */
[C---:B------:R-:W-:Y:S01]  /*2810*/  ISETP.GT.AND P4, PT, R36.reuse, RZ, P3 ;  /* 0x000000ff2400720c */ /* 0x040fe20001f84270 */
[----:B------:R-:W-:Y:S01]  /*2820*/  IMAD.X R5, R41, 0x1, R3, P5 ;  /* 0x0000000129057824 */ /* 0x000fe200028e0603 */
[----:B------:R-:W-:-:S02]  /*2830*/  ISETP.GT.AND P5, PT, R36, RZ, P1 ;  /* 0x000000ff2400720c */ /* 0x000fc40000fa4270 */
[C---:B------:R-:W-:Y:S02]  /*2840*/  ISETP.GT.AND P3, PT, R36.reuse, 0x8, P3 ;  /* 0x000000082400780c */ /* 0x040fe40001f64270 */
[----:B------:R-:W-:Y:S02]  /*2850*/  F2FP.F16.F32.PACK_AB R26, RZ, R26 ;  /* 0x0000001aff1a723e */ /* 0x000fe400000000ff */
[----:B------:R-:W-:Y:S02]  /*2860*/  F2FP.F16.F32.PACK_AB R27, RZ, R27 ;  /* 0x0000001bff1b723e */ /* 0x000fe400000000ff */
[----:B------:R-:W-:Y:S01]  /*2870*/  ISETP.GT.AND P1, PT, R36, 0x8, P1 ;  /* 0x000000082400780c */ /* 0x000fe20000f24270 */
[----:B------:R-:W-:Y:S01]  /*2880*/  @P0 STG.E.U16 desc[UR36][R4.64], R26 ;  /* 0x0000001a04000986 */ /* 0x000fe2000c101524 */
[----:B------:R-:W-:Y:S02]  /*2890*/  F2FP.F16.F32.PACK_AB R28, RZ, R28 ;  /* 0x0000001cff1c723e */ /* 0x000fe400000000ff */
[----:B------:R-:W-:Y:S01]  /*28a0*/  F2FP.F16.F32.PACK_AB R29, RZ, R29 ;  /* 0x0000001dff1d723e */ /* 0x000fe200000000ff */
[----:B------:R-:W-:Y:S01]  /*28b0*/  @P2 STG.E.U16 desc[UR36][R4.64+0x2], R27 ;  /* 0x0000021b04002986 */ /* 0x000fe2000c101524 */
[----:B------:R-:W-:-:S02]  /*28c0*/  F2FP.F16.F32.PACK_AB R30, RZ, R30 ;  /* 0x0000001eff1e723e */ /* 0x000fc400000000ff */
[----:B------:R-:W-:Y:S01]  /*28d0*/  F2FP.F16.F32.PACK_AB R31, RZ, R31 ;  /* 0x0000001fff1f723e */ /* 0x000fe200000000ff */
[----:B------:R-:W-:Y:S04]  /*28e0*/  @P4 STG.E.U16 desc[UR36][R2.64+0x10], R28 ;  /* 0x0000101c02004986 */ /* 0x000fe8000c101524 */
[----:B------:R0:W-:Y:S02]  /*28f0*/  @P5 STG.E.U16 desc[UR36][R2.64+0x12], R29 ;  /* 0x0000121d02005986 */ /* 0x0001e4000c101524 */
[----:B0-----:R-:W-:Y:S02]  /*2900*/  @P3 IMAD.MOV.U32 R2, RZ, RZ, R4 ;  /* 0x000000ffff023224 */ /* 0x001fe400078e0004 */
[----:B------:R-:W-:-:S05]  /*2910*/  @P3 IMAD.MOV.U32 R3, RZ, RZ, R5 ;  /* 0x000000ffff033224 */ /* 0x000fca00078e0005 */
[----:B------:R0:W-:Y:S04]  /*2920*/  @P3 STG.E.U16 desc[UR36][R2.64+0x10], R30 ;  /* 0x0000101e02003986 */ /* 0x0001e8000c101524 */
[----:B------:R0:W-:Y:S02]  /*2930*/  @P1 STG.E.U16 desc[UR36][R4.64+0x12], R31 ;  /* 0x0000121f04001986 */ /* 0x0001e4000c101524 */
.L_x_678:
[----:B------:R-:W-:Y:S05]  /*2940*/  BSYNC B0 ;  /* 0x0000000000007941 */ /* 0x000fea0003800000 */
.L_x_664:
[----:B------:R-:W-:Y:S01]  /*2950*/  ULDC UR4, c[0x0][0xc] ;  /* 0x0000030000047ab9 */ /* 0x000fe20000000800 */
[----:B------:R-:W-:Y:S01]  /*2960*/  ULDC UR5, c[0x0][0x10] ;  /* 0x0000040000057ab9 */ /* 0x000fe20000000800 */
[----:B0-----:R-:W0:Y:S01]  /*2970*/  LDC R3, c[0x0][0x14] ;  /* 0x00000500ff037b82 */ /* 0x001e220000000800 */
[----:B------:R-:W-:Y:S01]  /*2980*/  UIMAD.WIDE.U32 UR4, UR4, UR5, URZ ;  /* 0x00000005040472a5 */ /* 0x000fe2000f8e003f */
[----:B------:R-:W-:Y:S01]  /*2990*/  PRMT R0, RZ, 0x7610, R0 ;  /* 0x00007610ff007816 */ /* 0x000fe20000000000 */
[----:B------:R-:W-:Y:S02]  /*29a0*/  IMAD.MOV.U32 R36, RZ, RZ, -0x1 ;  /* 0xffffffffff247424 */ /* 0x000fe400078e00ff */
[----:B------:R-:W-:Y:S02]  /*29b0*/  IMAD.MOV.U32 R35, RZ, RZ, -0x1 ;  /* 0xffffffffff237424 */ /* 0x000fe400078e00ff */
[----:B0-----:R-:W-:-:S04]  /*29c0*/  IMAD.WIDE.U32 R16, R3, UR4, R16 ;  /* 0x0000000403107c25 */ /* 0x001fc8000f8e0010 */
[----:B------:R-:W-:Y:S01]  /*29d0*/  IMAD R3, R3, UR5, RZ ;  /* 0x0000000503037c24 */ /* 0x000fe2000f8e02ff */
[----:B------:R-:W-:Y:S02]  /*29e0*/  ULDC.64 UR4, c[0x0][0x650] ;  /* 0x0001940000047ab9 */ /* 0x000fe40000000a00 */
[----:B------:R-:W-:Y:S01]  /*29f0*/  ISETP.GE.U32.AND P0, PT, R16, UR4, PT ;  /* 0x0000000410007c0c */ /* 0x000fe2000bf06070 */
[----:B------:R-:W-:-:S05]  /*2a00*/  IMAD.IADD R17, R17, 0x1, R3 ;  /* 0x0000000111117824 */ /* 0x000fca00078e0203 */
[----:B------:R-:W-:-:S13]  /*2a10*/  ISETP.GE.U32.AND.EX P0, PT, R17, UR5, PT, P0 ;  /* 0x0000000511007c0c */ /* 0x000fda000bf06100 */
[----:B------:R-:W-:Y:S05]  /*2a20*/  @P0 BRA `(.L_x_679) ;  /* 0x0000000400640947 */ /* 0x000fea0003800000 */
[----:B--23--:R-:W0:Y:S01]  /*2a30*/  S2R R10, SR_CTAID.X ;  /* 0x00000000000a7919 */ /* 0x00ce220000002500 */
[----:B------:R-:W2:Y:S01]  /*2a40*/  LDC.64 R8, c[0x0][0x628] ;  /* 0x00018a00ff087b82 */ /* 0x000ea20000000a00 */
[----:B------:R-:W-:Y:S01]  /*2a50*/  ULDC UR4, c[0x0][0x150] ;  /* 0x0000540000047ab9 */ /* 0x000fe20000000800 */
[----:B------:R-:W-:Y:S01]  /*2a60*/  IMAD.MOV.U32 R6, RZ, RZ, R16 ;  /* 0x000000ffff067224 */ /* 0x000fe200078e0010 */
[----:B------:R-:W3:Y:S01]  /*2a70*/  S2R R20, SR_CTAID.Y ;  /* 0x0000000000147919 */ /* 0x000ee20000002600 */
[----:B------:R-:W-:-:S04]  /*2a80*/  IMAD.MOV.U32 R7, RZ, RZ, R17 ;  /* 0x000000ffff077224 */ /* 0x000fc800078e0011 */
[----:B------:R-:W3:Y:S08]  /*2a90*/  LDC R15, c[0x0][0x144] ;  /* 0x00005100ff0f7b82 */ /* 0x000ef00000000800 */
[----:B------:R-:W3:Y:S08]  /*2aa0*/  LDC R0, c[0x0][0x630] ;  /* 0x00018c00ff007b82 */ /* 0x000ef00000000800 */
[----:B-1----:R-:W1:Y:S01]  /*2ab0*/  LDC.64 R12, c[0x0][0x620] ;  /* 0x00018800ff0c7b82 */ /* 0x002e620000000a00 */
[----:B--2---:R-:W-:-:S04]  /*2ac0*/  ISETP.NE.U32.AND P0, PT, R8, RZ, PT ;  /* 0x000000ff0800720c */ /* 0x004fc80003f05070 */
[----:B------:R-:W-:Y:S02]  /*2ad0*/  ISETP.NE.AND.EX P0, PT, R9, RZ, PT, P0 ;  /* 0x000000ff0900720c */ /* 0x000fe40003f05300 */
[----:B0-----:R-:W-:-:S05]  /*2ae0*/  I2FP.F32.U32 R2, R10 ;  /* 0x0000000a00027245 */ /* 0x001fca0000201000 */
[----:B------:R-:W-:-:S04]  /*2af0*/  FMUL R2, R2, UR4 ;  /* 0x0000000402027c20 */ /* 0x000fc80008400000 */
[----:B----45:R0:W2:Y:S02]  /*2b00*/  F2I.U32.TRUNC.NTZ R14, R2 ;  /* 0x00000002000e7305 */ /* 0x0300a4000020f000 */
[----:B---3--:R-:W-:Y:S05]  /*2b10*/  @!P0 BRA `(.L_x_680) ;  /* 0x0000000000288947 */ /* 0x008fea0003800000 */
[----:B------:R-:W3:Y:S02]  /*2b20*/  LDC R3, c[0x0][0x634] ;  /* 0x00018d00ff037b82 */ /* 0x000ee40000000800 */
[----:B---3--:R-:W-:-:S05]  /*2b30*/  IADD3 R7, P0, R16, R3, RZ ;  /* 0x0000000310077210 */ /* 0x008fca0007f1e0ff */
[----:B------:R-:W-:-:S04]  /*2b40*/  IMAD.X R11, RZ, RZ, R17, P0 ;  /* 0x000000ffff0b7224 */ /* 0x000fc800000e0611 */
[----:B0-----:R-:W-:-:S04]  /*2b50*/  IMAD.WIDE.U32 R2, R11, R8, RZ ;  /* 0x000000080b027225 */ /* 0x001fc800078e00ff */
[----:B------:R-:W-:-:S04]  /*2b60*/  IMAD.WIDE.U32 R4, P0, R7, R9, R2 ;  /* 0x0000000907047225 */ /* 0x000fc80007800002 */
[----:B------:R-:W-:-:S04]  /*2b70*/  IMAD.WIDE.U32 R2, R7, R8, RZ ;  /* 0x0000000807027225 */ /* 0x000fc800078e00ff */
[----:B------:R-:W-:Y:S01]  /*2b80*/  IMAD.X R7, RZ, RZ, RZ, P0 ;  /* 0x000000ffff077224 */ /* 0x000fe200000e06ff */
[----:B------:R-:W-:Y:S01]  /*2b90*/  IADD3 RZ, P0, R3, R4, RZ ;  /* 0x0000000403ff7210 */ /* 0x000fe20007f1e0ff */
[----:B------:R-:W-:-:S04]  /*2ba0*/  IMAD.MOV.U32 R6, RZ, RZ, R5 ;  /* 0x000000ffff067224 */ /* 0x000fc800078e0005 */
[----:B------:R-:W-:-:S08]  /*2bb0*/  IMAD.WIDE.U32.X R6, R11, R9, R6, P0 ;  /* 0x000000090b067225 */ /* 0x000fd000000e0406 */
.L_x_680:
[----:B------:R-:W3:Y:S01]  /*2bc0*/  LDC.64 R26, c[0x0][0x640] ;  /* 0x00019000ff1a7b82 */ /* 0x000ee20000000a00 */
[-CC-:B------:R-:W-:Y:S01]  /*2bd0*/  SHF.R.U64 R35, R6, R0.reuse, R7.reuse ;  /* 0x0000000006237219 */ /* 0x180fe20000001207 */
[----:B--2---:R-:W-:Y:S01]  /*2be0*/  IMAD.MOV R14, RZ, RZ, -R14 ;  /* 0x000000ffff0e7224 */ /* 0x004fe200078e0a0e */
[----:B------:R-:W-:Y:S01]  /*2bf0*/  SHF.R.U32.HI R0, RZ, R0, R7 ;  /* 0x00000000ff007219 */ /* 0x000fe20000011607 */
[----:B------:R-:W-:Y:S01]  /*2c00*/  ULDC UR4, c[0x0][0x154] ;  /* 0x0000550000047ab9 */ /* 0x000fe20000000800 */
[----:B------:R-:W-:Y:S01]  /*2c10*/  IADD3 R5, P0, RZ, -R35, RZ ;  /* 0x80000023ff057210 */ /* 0x000fe20007f1e0ff */
[----:B------:R-:W-:Y:S02]  /*2c20*/  IMAD R15, R15, R14, R10 ;  /* 0x0000000e0f0f7224 */ /* 0x000fe400078e020a */
[----:B------:R-:W2:Y:S01]  /*2c30*/  LDC R4, c[0x0][0x618] ;  /* 0x00018600ff047b82 */ /* 0x000ea20000000800 */
[----:B------:R-:W-:Y:S02]  /*2c40*/  IMAD.MOV.U32 R7, RZ, RZ, 0x1 ;  /* 0x00000001ff077424 */ /* 0x000fe400078e00ff */
[----:B------:R-:W-:-:S04]  /*2c50*/  IMAD.X R3, RZ, RZ, ~R0, P0 ;  /* 0x000000ffff037224 */ /* 0x000fc800000e0e00 */
[-C--:B-1----:R-:W-:Y:S01]  /*2c60*/  IMAD R0, R3, R12.reuse, RZ ;  /* 0x0000000c03007224 */ /* 0x082fe200078e02ff */
[----:B------:R-:W1:Y:S01]  /*2c70*/  LDC R6, c[0x0][0x608] ;  /* 0x00018200ff067b82 */ /* 0x000e620000000800 */
[----:B0-----:R-:W-:-:S04]  /*2c80*/  IMAD.WIDE.U32 R2, R5, R12, R16 ;  /* 0x0000000c05027225 */ /* 0x001fc800078e0010 */
[----:B------:R-:W-:Y:S01]  /*2c90*/  IMAD R5, R5, R13, R0 ;  /* 0x0000000d05057224 */ /* 0x000fe200078e0200 */
[----:B------:R-:W-:Y:S02]  /*2ca0*/  I2FP.F32.U32 R0, R20 ;  /* 0x0000001400007245 */ /* 0x000fe40000201000 */
[----:B------:R-:W0:Y:S01]  /*2cb0*/  LDC R24, c[0x0][0x658] ;  /* 0x00019600ff187b82 */ /* 0x000e220000000800 */
[----:B------:R-:W-:Y:S01]  /*2cc0*/  IMAD.IADD R3, R3, 0x1, R5 ;  /* 0x0000000103037824 */ /* 0x000fe200078e0205 */
[----:B---3--:R-:W-:Y:S01]  /*2cd0*/  ISETP.NE.U32.AND P0, PT, R26, RZ, PT ;  /* 0x000000ff1a00720c */ /* 0x008fe20003f05070 */
[----:B------:R-:W-:Y:S01]  /*2ce0*/  FMUL R0, R0, UR4 ;  /* 0x0000000400007c20 */ /* 0x000fe20008400000 */
[----:B------:R-:W-:Y:S02]  /*2cf0*/  IMAD.MOV.U32 R5, RZ, RZ, -0x1 ;  /* 0xffffffffff057424 */ /* 0x000fe400078e00ff */
[----:B------:R-:W-:Y:S01]  /*2d00*/  ISETP.NE.AND.EX P0, PT, R27, RZ, PT, P0 ;  /* 0x000000ff1b00720c */ /* 0x000fe20003f05300 */
[----:B------:R3:W4:Y:S01]  /*2d10*/  F2I.U32.TRUNC.NTZ R12, R0 ;  /* 0x00000000000c7305 */ /* 0x000722000020f000 */
[----:B------:R-:W3:Y:S01]  /*2d20*/  LDC R13, c[0x0][0x148] ;  /* 0x00005200ff0d7b82 */ /* 0x000ee20000000800 */
[----:B--2---:R-:W-:-:S02]  /*2d30*/  SHF.R.U64 R10, R2, R4, R3 ;  /* 0x00000004020a7219 */ /* 0x004fc40000001203 */
[----:B------:R-:W-:-:S05]  /*2d40*/  SHF.R.U32.HI R3, RZ, R4, R3 ;  /* 0x00000004ff037219 */ /* 0x000fca0000011603 */
[----:B------:R-:W2:Y:S01]  /*2d50*/  LDC R14, c[0x0][0x600] ;  /* 0x00018000ff0e7b82 */ /* 0x000ea20000000800 */
[-CC-:B-1----:R-:W-:Y:S02]  /*2d60*/  SHF.R.U64 R8, R10, R6.reuse, R3.reuse ;  /* 0x000000060a087219 */ /* 0x182fe40000001203 */
[----:B------:R-:W-:-:S05]  /*2d70*/  SHF.R.U32.HI R3, RZ, R6, R3 ;  /* 0x00000006ff037219 */ /* 0x000fca0000011603 */
[----:B------:R-:W1:Y:S01]  /*2d80*/  LDC R25, c[0x0][0x648] ;  /* 0x00019200ff197b82 */ /* 0x000e620000000800 */
[-CC-:B0-----:R-:W-:Y:S02]  /*2d90*/  SHF.R.U64 R11, R8, R24.reuse, R3.reuse ;  /* 0x00000018080b7219 */ /* 0x181fe40000001203 */
[-C--:B------:R-:W-:Y:S02]  /*2da0*/  SHF.L.U32 R5, R5, R24.reuse, RZ ;  /* 0x0000001805057219 */ /* 0x080fe400000006ff */
[-C--:B------:R-:W-:Y:S01]  /*2db0*/  SHF.R.U32.HI R3, RZ, R24.reuse, R3 ;  /* 0x00000018ff037219 */ /* 0x080fe20000011603 */
[----:B------:R-:W-:Y:S01]  /*2dc0*/  IMAD.MOV.U32 R2, RZ, RZ, R11 ;  /* 0x000000ffff027224 */ /* 0x000fe200078e000b */
[----:B------:R-:W-:Y:S01]  /*2dd0*/  SHF.L.U32 R34, R7, R24, RZ ;  /* 0x0000001807227219 */ /* 0x000fe200000006ff */
[----:B------:R-:W0:Y:S01]  /*2de0*/  LDC R28, c[0x0][0x638] ;  /* 0x00018e00ff1c7b82 */ /* 0x000e220000000800 */
[----:B------:R-:W-:-:S07]  /*2df0*/  LOP3.LUT R21, RZ, R5, RZ, 0x33, !PT ;  /* 0x00000005ff157212 */ /* 0x000fce00078e33ff */
[----:B------:R-:W0:Y:S01]  /*2e00*/  LDC R29, c[0x0][0x610] ;  /* 0x00018400ff1d7b82 */ /* 0x000e220000000800 */
[----:B----4-:R-:W-:Y:S05]  /*2e10*/  @!P0 BRA `(.L_x_681) ;  /* 0x0000000000288947 */ /* 0x010fea0003800000 */
[----:B---3--:R-:W3:Y:S02]  /*2e20*/  LDC R0, c[0x0][0x64c] ;  /* 0x00019300ff007b82 */ /* 0x008ee40000000800 */
[----:B---3--:R-:W-:-:S05]  /*2e30*/  IADD3 R7, P0, R11, R0, RZ ;  /* 0x000000000b077210 */ /* 0x008fca0007f1e0ff */
        /* <DEDUP_REMOVED lines=8> */
.L_x_681:
[----:B------:R-:W-:Y:S01]  /*2ec0*/  ISETP.NE.AND P0, PT, R19, 0x1, PT ;  /* 0x000000011300780c */ /* 0x000fe20003f05270 */
[----:B--2---:R-:W-:Y:S01]  /*2ed0*/  VIADD R5, R14, 0xffffffff ;  /* 0xffffffff0e057836 */ /* 0x004fe20000000000 */
[----:B-1-3--:R-:W-:Y:S01]  /*2ee0*/  SHF.R.U64 R0, R2, R25, R3 ;  /* 0x0000001902007219 */ /* 0x00afe20000001203 */
[----:B------:R-:W-:Y:S01]  /*2ef0*/  IMAD.MOV R12, RZ, RZ, -R12 ;  /* 0x000000ffff0c7224 */ /* 0x000fe200078e0a0c */
[----:B------:R-:W-:-:S03]  /*2f00*/  LOP3.LUT R3, R8, R21, RZ, 0xc0, !PT ;  /* 0x0000001508037212 */ /* 0x000fc600078ec0ff */
[----:B------:R-:W-:Y:S02]  /*2f10*/  IMAD.MOV R2, RZ, RZ, -R0 ;  /* 0x000000ffff027224 */ /* 0x000fe400078e0a00 */
[----:B------:R-:W-:Y:S01]  /*2f20*/  IMAD R34, R34, R0, R3 ;  /* 0x0000000022227224 */ /* 0x000fe200078e0203 */
[----:B------:R-:W-:Y:S01]  /*2f30*/  LOP3.LUT R3, R10, R5, RZ, 0xc0, !PT ;  /* 0x000000050a037212 */ /* 0x000fe200078ec0ff */
[----:B0-----:R-:W-:Y:S02]  /*2f40*/  IMAD R0, R2, R28, R11 ;  /* 0x0000001c02007224 */ /* 0x001fe400078e020b */
[----:B------:R-:W-:Y:S02]  /*2f50*/  @P0 IMAD R15, R13, R12, R20 ;  /* 0x0000000c0d0f0224 */ /* 0x000fe400078e0214 */
[----:B------:R-:W-:Y:S02]  /*2f60*/  IMAD R3, R0, R14, R3 ;  /* 0x0000000e00037224 */ /* 0x000fe400078e0203 */
[----:B------:R-:W-:-:S02]  /*2f70*/  IMAD R34, R34, R29, R15 ;  /* 0x0000001d22227224 */ /* 0x000fc400078e020f */
[----:B------:R-:W-:-:S03]  /*2f80*/  IMAD.MOV.U32 R2, RZ, RZ, 0x1 ;  /* 0x00000001ff027424 */ /* 0x000fc600078e00ff */
[----:B------:R-:W-:Y:S02]  /*2f90*/  SEL R36, R3, R34, !P0 ;  /* 0x0000002203247207 */ /* 0x000fe40004000000 */
[----:B------:R-:W-:Y:S02]  /*2fa0*/  PRMT R0, R2, 0x7610, R0 ;  /* 0x0000761002007816 */ /* 0x000fe40000000000 */
[----:B------:R-:W-:-:S07]  /*2fb0*/  SEL R34, R34, R3, !P0 ;  /* 0x0000000322227207 */ /* 0x000fce0004000000 */
.L_x_679:
[----:B------:R-:W-:-:S13]  /*2fc0*/  LOP3.LUT P0, RZ, R0, 0xff, RZ, 0xc0, !PT ;  /* 0x000000ff00ff7812 */ /* 0x000fda000780c0ff */
[----:B------:R-:W-:Y:S05]  /*2fd0*/  @P0 BRA `(.L_x_682) ;  /* 0xffffffe000240947 */ /* 0x000fea000383ffff */
[----:B------:R-:W-:Y:S05]  /*2fe0*/  EXIT ;  /* 0x000000000000794d */ /* 0x000fea0003800000 */
.L_x_639:
[----:B0-----:R-:W-:Y:S01]  /*2ff0*/  ULDC.64 UR4, c[0x0][0x650] ;  /* 0x0001940000047ab9 */ /* 0x001fe20000000a00 */
        /* <DEDUP_REMOVED lines=25> */
.L_x_684:
[-CC-:B------:R-:W-:Y:S01]  /*3190*/  SHF.R.U64 R13, R10, R14.reuse, R11.reuse ;  /* 0x0000000e0a0d7219 */ /* 0x180fe2000000120b */
[----:B------:R-:W0:Y:S01]  /*31a0*/  LDC R12, c[0x0][0x618] ;  /* 0x00018600ff0c7b82 */ /* 0x000e220000000800 */
[----:B------:R-:W-:Y:S01]  /*31b0*/  SHF.R.U32.HI R3, RZ, R14, R11 ;  /* 0x0000000eff037219 */ /* 0x000fe2000001160b */
[----:B------:R-:W-:Y:S01]  /*31c0*/  ULDC UR4, c[0x0][0x150] ;  /* 0x0000540000047ab9 */ /* 0x000fe20000000800 */
[----:B------:R-:W-:Y:S02]  /*31d0*/  IADD3 R5, P0, RZ, -R13, RZ ;  /* 0x8000000dff057210 */ /* 0x000fe40007f1e0ff */
[----:B------:R-:W-:-:S03]  /*31e0*/  I2FP.F32.U32 R6, R2 ;  /* 0x0000000200067245 */ /* 0x000fc60000201000 */
[----:B------:R-:W1:Y:S01]  /*31f0*/  LDC.64 R26, c[0x0][0x640] ;  /* 0x00019000ff1a7b82 */ /* 0x000e620000000a00 */
[----:B------:R-:W-:Y:S02]  /*3200*/  IMAD.X R3, RZ, RZ, ~R3, P0 ;  /* 0x000000ffff037224 */ /* 0x000fe400000e0e03 */
[----:B------:R-:W-:Y:S01]  /*3210*/  FMUL R9, R6, UR4 ;  /* 0x0000000406097c20 */ /* 0x000fe20008400000 */
[----:B------:R-:W-:Y:S01]  /*3220*/  IMAD.WIDE.U32 R6, R5, R20, R16 ;  /* 0x0000001405067225 */ /* 0x000fe200078e0010 */
[----:B------:R-:W-:-:S03]  /*3230*/  ULDC UR4, c[0x0][0x154] ;  /* 0x0000550000047ab9 */ /* 0x000fc60000000800 */
[----:B------:R-:W-:Y:S01]  /*3240*/  IMAD R8, R3, R20, RZ ;  /* 0x0000001403087224 */ /* 0x000fe200078e02ff */
[----:B------:R-:W2:Y:S01]  /*3250*/  LDC R11, c[0x0][0x144] ;  /* 0x00005100ff0b7b82 */ /* 0x000ea20000000800 */
[----:B------:R-:W3:Y:S02]  /*3260*/  F2I.U32.TRUNC.NTZ R9, R9 ;  /* 0x0000000900097305 */ /* 0x000ee4000020f000 */
[----:B------:R-:W-:Y:S02]  /*3270*/  IMAD R3, R5, R21, R8 ;  /* 0x0000001505037224 */ /* 0x000fe400078e0208 */
[----:B------:R-:W-:Y:S02]  /*3280*/  IMAD.MOV.U32 R8, RZ, RZ, 0x1 ;  /* 0x00000001ff087424 */ /* 0x000fe400078e00ff */
[----:B------:R-:W-:Y:S01]  /*3290*/  IMAD.IADD R3, R7, 0x1, R3 ;  /* 0x0000000107037824 */ /* 0x000fe200078e0203 */
[----:B------:R-:W4:Y:S04]  /*32a0*/  LDC R14, c[0x0][0x608] ;  /* 0x00018200ff0e7b82 */ /* 0x000f280000000800 */
[----:B0-----:R-:W-:-:S02]  /*32b0*/  SHF.R.U64 R10, R6, R12, R3 ;  /* 0x0000000c060a7219 */ /* 0x001fc40000001203 */
[----:B------:R-:W-:Y:S02]  /*32c0*/  I2FP.F32.U32 R6, R4 ;  /* 0x0000000400067245 */ /* 0x000fe40000201000 */
[----:B------:R-:W0:Y:S01]  /*32d0*/  LDC R25, c[0x0][0x658] ;  /* 0x00019600ff197b82 */ /* 0x000e220000000800 */
[----:B-1----:R-:W-:Y:S01]  /*32e0*/  ISETP.NE.U32.AND P0, PT, R26, RZ, PT ;  /* 0x000000ff1a00720c */ /* 0x002fe20003f05070 */
[----:B---3--:R-:W-:Y:S01]  /*32f0*/  IMAD.MOV R5, RZ, RZ, -R9 ;  /* 0x000000ffff057224 */ /* 0x008fe200078e0a09 */
[----:B------:R-:W-:Y:S01]  /*3300*/  SHF.R.U32.HI R3, RZ, R12, R3 ;  /* 0x0000000cff037219 */ /* 0x000fe20000011603 */
[----:B------:R-:W-:Y:S01]  /*3310*/  FMUL R6, R6, UR4 ;  /* 0x0000000406067c20 */ /* 0x000fe20008400000 */
[----:B------:R-:W-:Y:S01]  /*3320*/  ISETP.NE.AND.EX P0, PT, R27, RZ, PT, P0 ;  /* 0x000000ff1b00720c */ /* 0x000fe20003f05300 */
[----:B------:R-:W-:Y:S02]  /*3330*/  IMAD.MOV.U32 R12, RZ, RZ, -0x1 ;  /* 0xffffffffff0c7424 */ /* 0x000fe400078e00ff */
[----:B------:R-:W1:Y:S01]  /*3340*/  LDC R21, c[0x0][0x148] ;  /* 0x00005200ff157b82 */ /* 0x000e620000000800 */
[----:B--2---:R-:W-:-:S07]  /*3350*/  IMAD R22, R11, R5, R2 ;  /* 0x000000050b167224 */ /* 0x004fce00078e0202 */
[----:B------:R-:W2:Y:S01]  /*3360*/  LDC R20, c[0x0][0x600] ;  /* 0x00018000ff147b82 */ /* 0x000ea20000000800 */
[-CC-:B----4-:R-:W-:Y:S02]  /*3370*/  SHF.R.U64 R15, R10, R14.reuse, R3.reuse ;  /* 0x0000000e0a0f7219 */ /* 0x190fe40000001203 */
[----:B------:R-:W-:Y:S02]  /*3380*/  SHF.R.U32.HI R2, RZ, R14, R3 ;  /* 0x0000000eff027219 */ /* 0x000fe40000011603 */
[----:B------:R3:W4:Y:S03]  /*3390*/  F2I.U32.TRUNC.NTZ R14, R6 ;  /* 0x00000006000e7305 */ /* 0x000726000020f000 */
[----:B------:R-:W1:Y:S01]  /*33a0*/  LDC R24, c[0x0][0x648] ;  /* 0x00019200ff187b82 */ /* 0x000e620000000800 */
[-C--:B0-----:R-:W-:Y:S02]  /*33b0*/  SHF.L.U32 R5, R12, R25.reuse, RZ ;  /* 0x000000190c057219 */ /* 0x081fe400000006ff */
[----:B------:R-:W-:-:S02]  /*33c0*/  SHF.R.U64 R12, R15, R25, R2 ;  /* 0x000000190f0c7219 */ /* 0x000fc40000001202 */
[-C--:B------:R-:W-:Y:S02]  /*33d0*/  SHF.R.U32.HI R3, RZ, R25.reuse, R2 ;  /* 0x00000019ff037219 */ /* 0x080fe40000011602 */
[----:B------:R-:W-:Y:S01]  /*33e0*/  SHF.L.U32 R25, R8, R25, RZ ;  /* 0x0000001908197219 */ /* 0x000fe200000006ff */
[----:B------:R-:W0:Y:S01]  /*33f0*/  LDC R28, c[0x0][0x638] ;  /* 0x00018e00ff1c7b82 */ /* 0x000e220000000800 */
[----:B------:R-:W-:Y:S01]  /*3400*/  LOP3.LUT R30, RZ, R5, RZ, 0x33, !PT ;  /* 0x00000005ff1e7212 */ /* 0x000fe200078e33ff */
[----:B------:R-:W-:-:S06]  /*3410*/  IMAD.MOV.U32 R2, RZ, RZ, R12 ;  /* 0x000000ffff027224 */ /* 0x000fcc00078e000c */
[----:B------:R-:W0:Y:S01]  /*3420*/  LDC R29, c[0x0][0x610] ;  /* 0x00018400ff1d7b82 */ /* 0x000e220000000800 */
[----:B---34-:R-:W-:Y:S05]  /*3430*/  @!P0 BRA `(.L_x_685) ;  /* 0x0000000000288947 */ /* 0x018fea0003800000 */
[----:B------:R-:W3:Y:S02]  /*3440*/  LDC R5, c[0x0][0x64c] ;  /* 0x00019300ff057b82 */ /* 0x000ee40000000800 */
        /* <DEDUP_REMOVED lines=9> */
.L_x_685:
[----:B------:R-:W-:Y:S01]  /*34e0*/  ISETP.NE.AND P0, PT, R19, 0x1, PT ;  /* 0x000000011300780c */ /* 0x000fe20003f05270 */
[----:B--2---:R-:W-:Y:S01]  /*34f0*/  VIADD R9, R20, 0xffffffff ;  /* 0xffffffff14097836 */ /* 0x004fe20000000000 */
[----:B-1----:R-:W-:Y:S01]  /*3500*/  SHF.R.U64 R3, R2, R24, R3 ;  /* 0x0000001802037219 */ /* 0x002fe20000001203 */
[----:B------:R-:W-:Y:S01]  /*3510*/  IMAD.MOV R14, RZ, RZ, -R14 ;  /* 0x000000ffff0e7224 */ /* 0x000fe200078e0a0e */
[----:B------:R-:W-:Y:S01]  /*3520*/  LOP3.LUT R2, R15, R30, RZ, 0xc0, !PT ;  /* 0x0000001e0f027212 */ /* 0x000fe200078ec0ff */
[----:B------:R-:W-:Y:S02]  /*3530*/  IMAD.MOV.U32 R6, RZ, RZ, R13 ;  /* 0x000000ffff067224 */ /* 0x000fe400078e000d */
[----:B------:R-:W-:Y:S02]  /*3540*/  IMAD.MOV R5, RZ, RZ, -R3 ;  /* 0x000000ffff057224 */ /* 0x000fe400078e0a03 */
[----:B------:R-:W-:Y:S01]  /*3550*/  IMAD R7, R25, R3, R2 ;  /* 0x0000000319077224 */ /* 0x000fe200078e0202 */
[----:B------:R-:W-:Y:S01]  /*3560*/  LOP3.LUT R3, R10, R9, RZ, 0xc0, !PT ;  /* 0x000000090a037212 */ /* 0x000fe200078ec0ff */
[----:B0-----:R-:W-:-:S02]  /*3570*/  IMAD R2, R5, R28, R12 ;  /* 0x0000001c05027224 */ /* 0x001fc400078e020c */
[----:B------:R-:W-:Y:S02]  /*3580*/  @P0 IMAD R22, R21, R14, R4 ;  /* 0x0000000e15160224 */ /* 0x000fe400078e0204 */
[----:B------:R-:W-:Y:S02]  /*3590*/  IMAD R2, R2, R20, R3 ;  /* 0x0000001402027224 */ /* 0x000fe400078e0203 */
[----:B------:R-:W-:Y:S02]  /*35a0*/  IMAD R7, R7, R29, R22 ;  /* 0x0000001d07077224 */ /* 0x000fe400078e0216 */
[----:B------:R-:W-:-:S03]  /*35b0*/  IMAD.MOV.U32 R5, RZ, RZ, 0x1 ;  /* 0x00000001ff057424 */ /* 0x000fc600078e00ff */
[----:B------:R-:W-:Y:S02]  /*35c0*/  SEL R12, R2, R7, !P0 ;  /* 0x00000007020c7207 */ /* 0x000fe40004000000 */
[----:B------:R-:W-:-:S07]  /*35d0*/  SEL R7, R7, R2, !P0 ;  /* 0x0000000207077207 */ /* 0x000fce0004000000 */
.L_x_683:
[----:B------:R-:W-:-:S08]  /*35e0*/  NOP ;  /* 0x0000000000007918 */ /* 0x000fd00000000000 */
[----:B------:R-:W0:-:S00]  /*35f0*/  USETMAXREG.DEALLOC.CTAPOOL 0x28 ;  /* 0x00000028000079c8 */ /* 0x000e0000080e0500 */
[----:B0-----:R-:W-:-:S13]  /*3600*/  ISETP.NE.AND P0, PT, R0, RZ, PT ;  /* 0x000000ff0000720c */ /* 0x001fda0003f05270 */
[----:B------:R-:W-:Y:S05]  /*3610*/  @P0 EXIT ;  /* 0x000000000000094d */ /* 0x000fea0003800000 */
[----:B------:R-:W-:Y:S01]  /*3620*/  LOP3.LUT P0, RZ, R5, 0xff, RZ, 0xc0, !PT ;  /* 0x000000ff05ff7812 */ /* 0x000fe2000780c0ff */
[----:B------:R-:W-:Y:S02]  /*3630*/  IMAD.MOV.U32 R8, RZ, RZ, 0x1 ;  /* 0x00000001ff087424 */ /* 0x000fe400078e00ff */
[----:B------:R-:W-:-:S10]  /*3640*/  IMAD.MOV.U32 R9, RZ, RZ, RZ ;  /* 0x000000ffff097224 */ /* 0x000fd400078e00ff */
[----:B------:R-:W-:Y:S05]  /*3650*/  @!P0 BRA `(.L_x_686) ;  /* 0x0000000c00288947 */ /* 0x000fea0003800000 */
[----:B------:R-:W0:Y:S01]  /*3660*/  LDC R0, c[0x0][0x28c] ;  /* 0x0000a300ff007b82 */ /* 0x000e220000000800 */
[----:B------:R-:W-:Y:S01]  /*3670*/  ULDC UR5, c[0x0][0x658] ;  /* 0x0001960000057ab9 */ /* 0x000fe20000000800 */
[----:B------:R-:W-:Y:S01]  /*3680*/  UMOV UR6, 0xffffffff ;  /* 0xffffffff00067882 */ /* 0x000fe20000000000 */
[----:B------:R-:W-:Y:S01]  /*3690*/  UMOV UR8, 0x1 ;  /* 0x0000000100087882 */ /* 0x000fe20000000000 */
[----:B------:R-:W-:Y:S01]  /*36a0*/  ULDC UR4, c[0x0][0xc] ;  /* 0x0000030000047ab9 */ /* 0x000fe20000000800 */
[----:B------:R-:W-:Y:S01]  /*36b0*/  USHF.L.U32 UR7, UR6, UR5, URZ ;  /* 0x0000000506077299 */ /* 0x000fe2000800063f */
[C---:B------:R-:W-:Y:S01]  /*36c0*/  LOP3.LUT P2, RZ, R23.reuse, 0x7f, RZ, 0xc0, !PT ;  /* 0x0000007f17ff7812 */ /* 0x040fe2000784c0ff */
[----:B------:R-:W-:Y:S01]  /*36d0*/  USHF.L.U32 UR17, UR8, UR5, URZ ;  /* 0x0000000508117299 */ /* 0x000fe2000800063f */
[----:B------:R-:W-:Y:S01]  /*36e0*/  LOP3.LUT P0, RZ, R23, 0x1f, RZ, 0xc0, !PT ;  /* 0x0000001f17ff7812 */ /* 0x000fe2000780c0ff */
[----:B------:R-:W-:Y:S01]  /*36f0*/  BSSY B0, `(.L_x_686) ;  /* 0x00000c0000007945 */ /* 0x000fe20003800000 */
[----:B------:R-:W-:Y:S01]  /*3700*/  ULDC UR5, c[0x0][0x10] ;  /* 0x0000040000057ab9 */ /* 0x000fe20000000800 */
[----:B------:R-:W-:Y:S01]  /*3710*/  ULDC UR6, c[0x0][0x14] ;  /* 0x0000050000067ab9 */ /* 0x000fe20000000800 */
[----:B------:R-:W-:Y:S01]  /*3720*/  UIMAD.WIDE.U32 UR4, UR4, UR5, URZ ;  /* 0x00000005040472a5 */ /* 0x000fe2000f8e003f */
[----:B------:R-:W-:Y:S01]  /*3730*/  IMAD.MOV.U32 R10, RZ, RZ, 0x1 ;  /* 0x00000001ff0a7424 */ /* 0x000fe200078e00ff */
[----:B------:R-:W-:Y:S01]  /*3740*/  PLOP3.LUT P0, PT, P0, P2, PT, 0x8a, 0x0 ;  /* 0x000000000000781c */ /* 0x000fe20000705172 */
[----:B------:R-:W-:Y:S01]  /*3750*/  IMAD.MOV.U32 R8, RZ, RZ, 0x1 ;  /* 0x00000001ff087424 */ /* 0x000fe200078e00ff */
[----:B------:R-:W-:Y:S01]  /*3760*/  UIMAD.WIDE.U32 UR20, UR4, UR6, URZ ;  /* 0x00000006041472a5 */ /* 0x000fe2000f8e003f */
[----:B------:R-:W-:Y:S01]  /*3770*/  LOP3.LUT R11, R18, 0x2, RZ, 0xfc, !PT ;  /* 0x00000002120b7812 */ /* 0x000fe200078efcff */
[----:B------:R-:W-:Y:S01]  /*3780*/  UIMAD UR13, UR5, UR6, URZ ;  /* 0x00000006050d72a4 */ /* 0x000fe2000f8e023f */
[----:B------:R-:W-:Y:S01]  /*3790*/  IMAD.MOV.U32 R9, RZ, RZ, RZ ;  /* 0x000000ffff097224 */ /* 0x000fe200078e00ff */
[----:B------:R-:W-:-:S02]  /*37a0*/  ULOP3.LUT UR16, URZ, UR7, URZ, 0x33, !UPT ;  /* 0x000000073f107292 */ /* 0x000fc4000f8e333f */
[----:B------:R-:W-:Y:S01]  /*37b0*/  UIADD3 UR13, UR21, UR13, URZ ;  /* 0x0000000d150d7290 */ /* 0x000fe2000fffe03f */
[----:B0-----:R-:W-:Y:S01]  /*37c0*/  VIADD R0, R0, 0x7f ;  /* 0x0000007f00007836 */ /* 0x001fe20000000000 */
[----:B------:R-:W-:-:S04]  /*37d0*/  ULDC.64 UR22, c[0x0][0x198] ;  /* 0x0000660000167ab9 */ /* 0x000fc80000000a00 */
[----:B------:R-:W-:-:S04]  /*37e0*/  SHF.R.S32.HI R3, RZ, 0x1f, R0 ;  /* 0x0000001fff037819 */ /* 0x000fc80000011400 */
[----:B------:R-:W-:-:S04]  /*37f0*/  LEA.HI R0, R3, R0, RZ, 0x7 ;  /* 0x0000000003007211 */ /* 0x000fc800078f38ff */
[----:B------:R-:W-:-:S07]  /*3800*/  SHF.R.S32.HI R0, RZ, 0x7, R0 ;  /* 0x00000007ff007819 */ /* 0x000fce0000011400 */
.L_x_698:
[----:B------:R-:W-:-:S03]  /*3810*/  UMOV UR4, 0xffffffff ;  /* 0xffffffff00047882 */ /* 0x000fc60000000000 */
[----:B------:R-:W-:Y:S05]  /*3820*/  BRA.DIV UR4, `(.L_x_687) ;  /* 0x0000001204c07947 */ /* 0x000fea000b800000 */
[----:B------:R-:W-:-:S13]  /*3830*/  ELECT P6, URZ, PT ;  /* 0x00000000003f782f */ /* 0x000fda00038c0000 */
.L_x_717:
[----:B------:R-:W0:Y:S01]  /*3840*/  LDC R2, c[0x0][0x28c] ;  /* 0x0000a300ff027b82 */ /* 0x000e220000000800 */
[----:B------:R-:W-:Y:S01]  /*3850*/  BSSY B1, `(.L_x_688) ;  /* 0x0000037000017945 */ /* 0x000fe20003800000 */
[----:B0-----:R-:W-:-:S13]  /*3860*/  ISETP.LT.OR P6, PT, R2, 0x1, !P6 ;  /* 0x000000010200780c */ /* 0x001fda00077c1670 */
[----:B------:R-:W-:Y:S05]  /*3870*/  @P6 BRA `(.L_x_689) ;  /* 0x0000000000d06947 */ /* 0x000fea0003800000 */
[----:B------:R-:W-:Y:S02]  /*3880*/  IMAD.SHL.U32 R12, R12, 0x10, RZ ;  /* 0x000000100c0c7824 */ /* 0x000fe400078e00ff */
[----:B------:R-:W-:Y:S02]  /*3890*/  IMAD.SHL.U32 R7, R7, 0x80, RZ ;  /* 0x0000008007077824 */ /* 0x000fe400078e00ff */
[----:B------:R-:W-:Y:S02]  /*38a0*/  VIADD R15, R0, 0x1 ;  /* 0x00000001000f7836 */ /* 0x000fe40000000000 */
[----:B------:R-:W-:Y:S02]  /*38b0*/  IMAD.MOV.U32 R20, RZ, RZ, RZ ;  /* 0x000000ffff147224 */ /* 0x000fe400078e00ff */
[----:B------:R-:W-:Y:S02]  /*38c0*/  IMAD.MOV.U32 R2, RZ, RZ, R8 ;  /* 0x000000ffff027224 */ /* 0x000fe400078e0008 */
[----:B------:R-:W-:-:S07]  /*38d0*/  IMAD.MOV.U32 R3, RZ, RZ, R9 ;  /* 0x000000ffff037224 */ /* 0x000fce00078e0009 */
.L_x_693:
[----:B------:R-:W0:Y:S01]  /*38e0*/  S2R R5, SR_CgaCtaId ;  /* 0x0000000000057919 */ /* 0x000e220000008800 */
[----:B------:R-:W-:-:S04]  /*38f0*/  MOV R4, 0x400 ;  /* 0x0000040000047802 */ /* 0x000fc80000000f00 */
[----:B0-----:R-:W-:Y:S02]  /*3900*/  LEA R14, R5, R4, 0x18 ;  /* 0x00000004050e7211 */ /* 0x001fe400078ec0ff */
[----:B------:R-:W-:Y:S01]  /*3910*/  SHF.L.U32 R4, R2, 0x1f, RZ ;  /* 0x0000001f02047819 */ /* 0x000fe200000006ff */
[----:B------:R-:W0:Y:S02]  /*3920*/  @!P2 LDC R5, c[0x0][0x500] ;  /* 0x00014000ff05ab82 */ /* 0x000e240000000800 */
[----:B------:R-:W-:-:S04]  /*3930*/  IMAD R13, R3, 0x8, R14 ;  /* 0x00000008030d7824 */ /* 0x000fc800078e020e */
[----:B------:R-:W1:Y:S02]  /*3940*/  SYNCS.PHASECHK.TRANS64.TRYWAIT P1, [R13+URZ+0x60], R4 ;  /* 0x000060040d0075a7 */ /* 0x000e64000802017f */
[----:B-1----:R-:W-:Y:S05]  /*3950*/  @!P1 BRA `(.L_x_690) ;  /* 0x0000001000949947 */ /* 0x002fea0003800000 */
.L_x_718:
[----:B-1----:R-:W-:Y:S01]  /*3960*/  PRMT R4, R11, 0x9910, RZ ;  /* 0x000099100b047816 */ /* 0x002fe200000000ff */
[----:B0-----:R0:W-:Y:S03]  /*3970*/  @!P2 SYNCS.ARRIVE.TRANS64 RZ, [R13+URZ], R5 ;  /* 0x000000050dffa9a7 */ /* 0x0011e6000800003f */
[----:B------:R-:W-:-:S13]  /*3980*/  ISETP.NE.AND P1, PT, R4, 0x2, PT ;  /* 0x000000020400780c */ /* 0x000fda0003f25270 */
[----:B0-----:R-:W-:Y:S05]  /*3990*/  @P1 BRA `(.L_x_691) ;  /* 0x0000000000041947 */ /* 0x001fea0003800000 */
[----:B------:R-:W-:Y:S01]  /*39a0*/  BPT.TRAP 0x1 ;  /* 0x000000040000795c */ /* 0x000fe20000300000 */
.L_x_691:
[----:B------:R-:W-:Y:S05]  /*39b0*/  @P0 BRA `(.L_x_692) ;  /* 0x0000000000040947 */ /* 0x000fea0003800000 */
[----:B------:R-:W-:Y:S01]  /*39c0*/  BPT.TRAP 0x1 ;  /* 0x000000040000795c */ /* 0x000fe20000300000 */
.L_x_692:
[--C-:B------:R-:W-:Y:S01]  /*39d0*/  IMAD R4, R3, 0x4000, R14.reuse ;  /* 0x0000400003047824 */ /* 0x100fe200078e020e */
[----:B------:R-:W-:Y:S01]  /*39e0*/  R2UR UR9, R13 ;  /* 0x000000000d0972ca */ /* 0x000fe200000e0000 */
[----:B------:R-:W-:Y:S01]  /*39f0*/  IMAD R14, R3, 0x800, R14 ;  /* 0x00000800030e7824 */ /* 0x000fe200078e020e */
[----:B------:R-:W-:Y:S01]  /*3a00*/  UIADD3 UR4, UP0, UR22, 0xf0, URZ ;  /* 0x000000f016047890 */ /* 0x000fe2000ff1e03f */
[----:B------:R-:W-:Y:S01]  /*3a10*/  VIADD R15, R15, 0xffffffff ;  /* 0xffffffff0f0f7836 */ /* 0x000fe20000000000 */
[----:B------:R-:W-:Y:S01]  /*3a20*/  R2UR UR5, R4 ;  /* 0x00000000040572ca */ /* 0x000fe200000e0000 */
[----:B------:R-:W-:Y:S01]  /*3a30*/  UIADD3 UR24, UP1, UR22, 0x1f0, URZ ;  /* 0x000001f016187890 */ /* 0x000fe2000ff3e03f */
[----:B------:R-:W-:Y:S01]  /*3a40*/  R2UR UR8, R14 ;  /* 0x000000000e0872ca */ /* 0x000fe200000e0000 */
[----:B------:R-:W-:Y:S01]  /*3a50*/  VIADD R3, R3, 0x1 ;  /* 0x0000000103037836 */ /* 0x000fe20000000000 */
[----:B------:R-:W-:Y:S01]  /*3a60*/  R2UR UR11, R7 ;  /* 0x00000000070b72ca */ /* 0x000fe200000e0000 */
[----:B------:R-:W-:Y:S01]  /*3a70*/  UIADD3.X UR25, URZ, UR23, URZ, UP1, !UPT ;  /* 0x000000173f197290 */ /* 0x000fe20008ffe43f */
[----:B------:R-:W-:Y:S01]  /*3a80*/  R2UR UR10, R20 ;  /* 0x00000000140a72ca */ /* 0x000fe200000e0000 */
[----:B------:R-:W-:Y:S01]  /*3a90*/  UMOV UR6, 0x0 ;  /* 0x0000000000067882 */ /* 0x000fe20000000000 */
[----:B------:R-:W-:Y:S01]  /*3aa0*/  R2UR UR12, R6 ;  /* 0x00000000060c72ca */ /* 0x000fe200000e0000 */
[----:B------:R-:W-:Y:S01]  /*3ab0*/  UMOV UR7, 0x10000000 ;  /* 0x1000000000077882 */ /* 0x000fe20000000000 */
[----:B------:R-:W-:Y:S01]  /*3ac0*/  R2UR UR18, R12 ;  /* 0x000000000c1272ca */ /* 0x000fe200000e0000 */
[----:B------:R-:W-:Y:S01]  /*3ad0*/  VIADD R20, R20, 0x80 ;  /* 0x0000008014147836 */ /* 0x000fe20000000000 */
[----:B------:R-:W-:Y:S01]  /*3ae0*/  ISETP.GT.AND P3, PT, R15, 0x1, PT ;  /* 0x000000010f00780c */ /* 0x000fe20003f64270 */
[----:B------:R-:W-:Y:S01]  /*3af0*/  UIADD3 UR14, UR5, 0x180, URZ ;  /* 0x00000180050e7890 */ /* 0x000fe2000fffe03f */
[----:B------:R-:W-:Y:S01]  /*3b00*/  ISETP.NE.AND P1, PT, R3, 0xc, PT ;  /* 0x0000000c0300780c */ /* 0x000fe20003f25270 */
[----:B------:R-:W-:-:S02]  /*3b10*/  UIADD3.X UR5, URZ, UR23, URZ, UP0, !UPT ;  /* 0x000000173f057290 */ /* 0x000fc400087fe43f */
[----:B------:R-:W-:Y:S01]  /*3b20*/  UIADD3 UR15, UR8, 0x30180, URZ ;  /* 0x00030180080f7890 */ /* 0x000fe2000fffe03f */
[----:B------:R-:W-:Y:S02]  /*3b30*/  SEL R5, RZ, 0x1, P1 ;  /* 0x00000001ff057807 */ /* 0x000fe40000800000 */
[----:B------:R-:W-:Y:S01]  /*3b40*/  UMOV UR8, UR14 ;  /* 0x0000000e00087c82 */ /* 0x000fe20008000000 */
[----:B------:R-:W-:Y:S02]  /*3b50*/  SEL R3, R3, RZ, P1 ;  /* 0x000000ff03037207 */ /* 0x000fe40000800000 */
[----:B------:R-:W-:Y:S01]  /*3b60*/  LOP3.LUT R2, R2, R5, RZ, 0x3c, !PT ;  /* 0x0000000502027212 */ /* 0x000fe200078e3cff */
[----:B------:R0:W-:Y:S02]  /*3b70*/  UTMALDG.3D [UR8], [UR4], desc[UR6] ;  /* 0x00000608040075b4 */ /* 0x0001e40008011000 */
[----:B0-----:R-:W-:Y:S01]  /*3b80*/  UMOV UR8, UR15 ;  /* 0x0000000f00087c82 */ /* 0x001fe20008000000 */
[----:B------:R-:W-:-:S02]  /*3b90*/  UMOV UR11, UR18 ;  /* 0x00000012000b7c82 */ /* 0x000fc40008000000 */
[----:B------:R0:W-:Y:S02]  /*3ba0*/  UTMALDG.3D [UR8], [UR24], desc[UR6] ;  /* 0x00000608180075b4 */ /* 0x0001e40008011000 */
[----:B0-----:R-:W-:Y:S05]  /*3bb0*/  @P3 BRA `(.L_x_693) ;  /* 0xfffffffc00483947 */ /* 0x001fea000383ffff */
.L_x_689:
[----:B------:R-:W-:Y:S05]  /*3bc0*/  BSYNC B1 ;  /* 0x0000000000017941 */ /* 0x000fea0003800000 */
.L_x_688:
[----:B------:R-:W-:Y:S01]  /*3bd0*/  LOP3.LUT P3, RZ, R10, 0xff, RZ, 0xc0, !PT ;  /* 0x000000ff0aff7812 */ /* 0x000fe2000786c0ff */
[----:B------:R-:W-:Y:S01]  /*3be0*/  IMAD.IADD R4, R0, 0x1, R9 ;  /* 0x0000000100047824 */ /* 0x000fe200078e0209 */
[----:B------:R-:W-:Y:S01]  /*3bf0*/  IADD3 R16, P4, R16, UR20, RZ ;  /* 0x0000001410107c10 */ /* 0x000fe2000ff9e0ff */
[----:B------:R-:W-:Y:S01]  /*3c00*/  ULDC.64 UR4, c[0x0][0x650] ;  /* 0x0001940000047ab9 */ /* 0x000fe20000000a00 */
[----:B------:R-:W-:Y:S01]  /*3c10*/  BSSY B1, `(.L_x_694) ;  /* 0x000006b000017945 */ /* 0x000fe20003800000 */
[----:B------:R-:W-:Y:S01]  /*3c20*/  IMAD.MOV.U32 R7, RZ, RZ, -0x1 ;  /* 0xffffffffff077424 */ /* 0x000fe200078e00ff */
[----:B------:R-:W-:Y:S01]  /*3c30*/  ISETP.GT.U32.AND P1, PT, R4, 0xb, PT ;  /* 0x0000000b0400780c */ /* 0x000fe20003f24070 */
[----:B------:R-:W-:Y:S01]  /*3c40*/  IMAD.MOV.U32 R12, RZ, RZ, -0x1 ;  /* 0xffffffffff0c7424 */ /* 0x000fe200078e00ff */
[----:B------:R-:W-:Y:S01]  /*3c50*/  IADD3.X R17, R17, UR13, RZ, P4, !PT ;  /* 0x0000000d11117c10 */ /* 0x000fe2000a7fe4ff */
[----:B------:R-:W-:Y:S01]  /*3c60*/  IMAD.MOV.U32 R6, RZ, RZ, -0x1 ;  /* 0xffffffffff067424 */ /* 0x000fe200078e00ff */
[----:B------:R-:W-:-:S02]  /*3c70*/  ISETP.LT.U32.AND P1, PT, R0, 0xc, P1 ;  /* 0x0000000c0000780c */ /* 0x000fc40000f21070 */
[----:B------:R-:W-:Y:S01]  /*3c80*/  PRMT R10, RZ, 0x7610, R10 ;  /* 0x00007610ff0a7816 */ /* 0x000fe2000000000a */
[----:B------:R-:W0:Y:S01]  /*3c90*/  @P3 S2R R3, SR_CgaCtaId ;  /* 0x0000000000033919 */ /* 0x000e220000008800 */
[----:B------:R-:W-:-:S04]  /*3ca0*/  @P3 MOV R2, 0x400 ;  /* 0x0000040000023802 */ /* 0x000fc80000000f00 */
[----:B0-----:R-:W-:Y:S01]  /*3cb0*/  @P3 LEA R5, R3, R2, 0x18 ;  /* 0x0000000203053211 */ /* 0x001fe200078ec0ff */
[----:B------:R-:W-:-:S03]  /*3cc0*/  IMAD.WIDE.U32 R2, R4, -0x55555555, RZ ;  /* 0xaaaaaaab04027825 */ /* 0x000fc600078e00ff */
[----:B------:R0:W-:Y:S01]  /*3cd0*/  @P3 SYNCS.ARRIVE.TRANS64.A1T0 RZ, [R5+URZ+0xd8], RZ ;  /* 0x0000d8ff05ff39a7 */ /* 0x0001e2000810003f */
[----:B------:R-:W-:Y:S02]  /*3ce0*/  ISETP.GE.U32.AND P3, PT, R0, 0xc, PT ;  /* 0x0000000c0000780c */ /* 0x000fe40003f66070 */
[----:B------:R-:W-:Y:S02]  /*3cf0*/  PRMT R2, RZ, 0x7610, R2 ;  /* 0x00007610ff027816 */ /* 0x000fe40000000002 */
[----:B0-----:R-:W-:Y:S02]  /*3d00*/  SHF.R.U32.HI R5, RZ, 0x3, R3 ;  /* 0x00000003ff057819 */ /* 0x001fe40000011603 */
[----:B------:R-:W-:Y:S02]  /*3d10*/  SEL R3, RZ, 0x1, !P1 ;  /* 0x00000001ff037807 */ /* 0x000fe40004800000 */
[----:B------:R-:W-:Y:S01]  /*3d20*/  ISETP.GE.U32.AND P1, PT, R16, UR4, PT ;  /* 0x0000000410007c0c */ /* 0x000fe2000bf26070 */
[----:B------:R-:W-:Y:S01]  /*3d30*/  IMAD R9, R5, -0xc, R4 ;  /* 0xfffffff405097824 */ /* 0x000fe200078e0204 */
[----:B------:R-:W-:-:S02]  /*3d40*/  LOP3.LUT R8, R8, R3, RZ, 0x3c, !PT ;  /* 0x0000000308087212 */ /* 0x000fc400078e3cff */
[----:B------:R-:W-:Y:S02]  /*3d50*/  ISETP.GE.U32.AND.EX P1, PT, R17, UR5, PT, P1 ;  /* 0x0000000511007c0c */ /* 0x000fe4000bf26110 */
[----:B------:R-:W-:-:S11]  /*3d60*/  @P3 LOP3.LUT R8, R8, 0x1, R5, 0x78, !PT ;  /* 0x0000000108083812 */ /* 0x000fd600078e7805 */
[----:B------:R-:W-:Y:S05]  /*3d70*/  @P1 BRA `(.L_x_695) ;  /* 0x0000000400501947 */ /* 0x000fea0003800000 */
[----:B------:R-:W-:Y:S01]  /*3d80*/  ULDC.64 UR4, c[0x0][0x628] ;  /* 0x00018a0000047ab9 */ /* 0x000fe20000000a00 */
[----:B------:R-:W0:Y:S01]  /*3d90*/  S2R R13, SR_CTAID.X ;  /* 0x00000000000d7919 */ /* 0x000e220000002500 */
[----:B------:R-:W-:Y:S01]  /*3da0*/  ISETP.NE.U32.AND P1, PT, RZ, UR4, PT ;  /* 0x00000004ff007c0c */ /* 0x000fe2000bf25070 */
[----:B------:R-:W-:Y:S01]  /*3db0*/  ULDC UR7, c[0x0][0x630] ;  /* 0x00018c0000077ab9 */ /* 0x000fe20000000800 */
[----:B------:R-:W-:Y:S01]  /*3dc0*/  IMAD.MOV.U32 R2, RZ, RZ, R16 ;  /* 0x000000ffff027224 */ /* 0x000fe200078e0010 */
[----:B------:R-:W1:Y:S01]  /*3dd0*/  S2R R12, SR_CTAID.Y ;  /* 0x00000000000c7919 */ /* 0x000e620000002600 */
[----:B------:R-:W-:Y:S01]  /*3de0*/  ISETP.NE.AND.EX P1, PT, RZ, UR5, PT, P1 ;  /* 0x00000005ff007c0c */ /* 0x000fe2000bf25310 */
[----:B------:R-:W-:-:S12]  /*3df0*/  IMAD.MOV.U32 R3, RZ, RZ, R17 ;  /* 0x000000ffff037224 */ /* 0x000fd800078e0011 */
[----:B------:R-:W-:Y:S05]  /*3e00*/  @!P1 BRA `(.L_x_696) ;  /* 0x0000000000289947 */ /* 0x000fea0003800000 */
        /* <DEDUP_REMOVED lines=10> */
.L_x_696:
[--C-:B------:R-:W-:Y:S01]  /*3eb0*/  SHF.R.U64 R6, R2, UR7, R3.reuse ;  /* 0x0000000702067c19 */ /* 0x100fe20008001203 */
[----:B------:R-:W-:Y:S01]  /*3ec0*/  ULDC.64 UR4, c[0x0][0x620] ;  /* 0x0001880000047ab9 */ /* 0x000fe20000000a00 */
[----:B------:R-:W-:Y:S01]  /*3ed0*/  SHF.R.U32.HI R2, RZ, UR7, R3 ;  /* 0x00000007ff027c19 */ /* 0x000fe20008011603 */
[----:B------:R-:W2:Y:S01]  /*3ee0*/  LDC R22, c[0x0][0x144] ;  /* 0x00005100ff167b82 */ /* 0x000ea20000000800 */
[----:B------:R-:W-:Y:S01]  /*3ef0*/  IADD3 R5, P1, RZ, -R6, RZ ;  /* 0x80000006ff057210 */ /* 0x000fe20007f3e0ff */
[----:B------:R-:W-:Y:S01]  /*3f00*/  ULDC.64 UR6, c[0x0][0x640] ;  /* 0x0001900000067ab9 */ /* 0x000fe20000000a00 */
[----:B0-----:R-:W-:-:S03]  /*3f10*/  I2FP.F32.U32 R7, R13 ;  /* 0x0000000d00077245 */ /* 0x001fc60000201000 */
[----:B------:R-:W-:Y:S01]  /*3f20*/  IMAD.X R2, RZ, RZ, ~R2, P1 ;  /* 0x000000ffff027224 */ /* 0x000fe200008e0e02 */
[----:B------:R-:W-:Y:S01]  /*3f30*/  ISETP.NE.U32.AND P1, PT, RZ, UR6, PT ;  /* 0x00000006ff007c0c */ /* 0x000fe2000bf25070 */
[----:B------:R-:W0:Y:S02]  /*3f40*/  LDC R15, c[0x0][0x148] ;  /* 0x00005200ff0f7b82 */ /* 0x000e240000000800 */
[----:B------:R-:W-:Y:S01]  /*3f50*/  IMAD R4, R2, UR4, RZ ;  /* 0x0000000402047c24 */ /* 0x000fe2000f8e02ff */
[----:B------:R-:W-:Y:S01]  /*3f60*/  ISETP.NE.AND.EX P1, PT, RZ, UR7, PT, P1 ;  /* 0x00000007ff007c0c */ /* 0x000fe2000bf25310 */
[----:B------:R-:W-:Y:S01]  /*3f70*/  IMAD.WIDE.U32 R2, R5, UR4, R16 ;  /* 0x0000000405027c25 */ /* 0x000fe2000f8e0010 */
[----:B------:R-:W-:-:S03]  /*3f80*/  ULDC UR4, c[0x0][0x150] ;  /* 0x0000540000047ab9 */ /* 0x000fc60000000800 */
[----:B------:R-:W-:Y:S02]  /*3f90*/  IMAD R5, R5, UR5, R4 ;  /* 0x0000000505057c24 */ /* 0x000fe4000f8e0204 */
[----:B------:R-:W-:Y:S01]  /*3fa0*/  FMUL R4, R7, UR4 ;  /* 0x0000000407047c20 */ /* 0x000fe20008400000 */
[----:B------:R-:W-:Y:S01]  /*3fb0*/  ULDC UR4, c[0x0][0x618] ;  /* 0x0001860000047ab9 */ /* 0x000fe20000000800 */
[----:B------:R-:W-:Y:S01]  /*3fc0*/  ULDC UR5, c[0x0][0x154] ;  /* 0x0000550000057ab9 */ /* 0x000fe20000000800 */
[----:B------:R-:W-:-:S03]  /*3fd0*/  IMAD.IADD R3, R3, 0x1, R5 ;  /* 0x0000000103037824 */ /* 0x000fc600078e0205 */
[----:B------:R-:W3:Y:S02]  /*3fe0*/  F2I.U32.TRUNC.NTZ R4, R4 ;  /* 0x0000000400047305 */ /* 0x000ee4000020f000 */
[----:B------:R-:W-:Y:S02]  /*3ff0*/  SHF.R.U64 R7, R2, UR4, R3 ;  /* 0x0000000402077c19 */ /* 0x000fe40008001203 */
[----:B-1----:R-:W-:-:S05]  /*4000*/  I2FP.F32.U32 R2, R12 ;  /* 0x0000000c00027245 */ /* 0x002fca0000201000 */
[----:B------:R-:W-:Y:S01]  /*4010*/  FMUL R21, R2, UR5 ;  /* 0x0000000502157c20 */ /* 0x000fe20008400000 */
[----:B------:R-:W-:Y:S01]  /*4020*/  SHF.R.U32.HI R2, RZ, UR4, R3 ;  /* 0x00000004ff027c19 */ /* 0x000fe20008011603 */
[----:B------:R-:W-:Y:S01]  /*4030*/  ULDC UR4, c[0x0][0x608] ;  /* 0x0001820000047ab9 */ /* 0x000fe20000000800 */
[----:B------:R-:W-:Y:S02]  /*4040*/  ULDC UR5, c[0x0][0x648] ;  /* 0x0001920000057ab9 */ /* 0x000fe40000000800 */
[--C-:B------:R-:W-:Y:S01]  /*4050*/  SHF.R.U64 R20, R7, UR4, R2.reuse ;  /* 0x0000000407147c19 */ /* 0x100fe20008001202 */
[----:B------:R-:W1:Y:S01]  /*4060*/  F2I.U32.TRUNC.NTZ R21, R21 ;  /* 0x0000001500157305 */ /* 0x000e62000020f000 */
[----:B------:R-:W-:Y:S01]  /*4070*/  SHF.R.U32.HI R3, RZ, UR4, R2 ;  /* 0x00000004ff037c19 */ /* 0x000fe20008011602 */
[----:B------:R-:W-:Y:S01]  /*4080*/  ULDC UR4, c[0x0][0x658] ;  /* 0x0001960000047ab9 */ /* 0x000fe20000000800 */
[----:B---3--:R-:W-:Y:S02]  /*4090*/  IMAD.MOV R4, RZ, RZ, -R4 ;  /* 0x000000ffff047224 */ /* 0x008fe400078e0a04 */
[----:B------:R-:W-:-:S02]  /*40a0*/  SHF.R.U64 R14, R20, UR4, R3 ;  /* 0x00000004140e7c19 */ /* 0x000fc40008001203 */
[----:B------:R-:W-:Y:S01]  /*40b0*/  SHF.R.U32.HI R23, RZ, UR4, R3 ;  /* 0x00000004ff177c19 */ /* 0x000fe20008011603 */
[----:B--2---:R-:W-:Y:S02]  /*40c0*/  IMAD R13, R22, R4, R13 ;  /* 0x00000004160d7224 */ /* 0x004fe400078e020d */
[----:B------:R-:W-:Y:S02]  /*40d0*/  IMAD.MOV.U32 R2, RZ, RZ, R14 ;  /* 0x000000ffff027224 */ /* 0x000fe400078e000e */
[----:B------:R-:W-:Y:S01]  /*40e0*/  IMAD.MOV.U32 R3, RZ, RZ, R23 ;  /* 0x000000ffff037224 */ /* 0x000fe200078e0017 */
[----:B------:R-:W-:Y:S06]  /*40f0*/  @!P1 BRA `(.L_x_697) ;  /* 0x0000000000289947 */ /* 0x000fec0003800000 */
[----:B------:R-:W-:Y:S02]  /*4100*/  ULDC UR4, c[0x0][0x64c] ;  /* 0x0001930000047ab9 */ /* 0x000fe40000000800 */
[----:B------:R-:W-:-:S05]  /*4110*/  IADD3 R3, P1, R14, UR4, RZ ;  /* 0x000000040e037c10 */ /* 0x000fca000ff3e0ff */
[----:B------:R-:W-:-:S04]  /*4120*/  IMAD.X R23, RZ, RZ, R23, P1 ;  /* 0x000000ffff177224 */ /* 0x000fc800008e0617 */
[----:B------:R-:W-:-:S04]  /*4130*/  IMAD.WIDE.U32 R4, R23, UR6, RZ ;  /* 0x0000000617047c25 */ /* 0x000fc8000f8e00ff */
[----:B------:R-:W-:-:S04]  /*4140*/  IMAD.WIDE.U32 R4, P1, R3, UR7, R4 ;  /* 0x0000000703047c25 */ /* 0x000fc8000f820004 */
[----:B------:R-:W-:-:S04]  /*4150*/  IMAD.WIDE.U32 R2, R3, UR6, RZ ;  /* 0x0000000603027c25 */ /* 0x000fc8000f8e00ff */
[----:B------:R-:W-:Y:S01]  /*4160*/  IMAD.MOV.U32 R2, RZ, RZ, R5 ;  /* 0x000000ffff027224 */ /* 0x000fe200078e0005 */
[----:B------:R-:W-:Y:S01]  /*4170*/  IADD3 RZ, P3, R3, R4, RZ ;  /* 0x0000000403ff7210 */ /* 0x000fe20007f7e0ff */
[----:B------:R-:W-:-:S04]  /*4180*/  IMAD.X R3, RZ, RZ, RZ, P1 ;  /* 0x000000ffff037224 */ /* 0x000fc800008e06ff */
[----:B------:R-:W-:-:S08]  /*4190*/  IMAD.WIDE.U32.X R2, R23, UR7, R2, P3 ;  /* 0x0000000717027c25 */ /* 0x000fd000098e0402 */
.L_x_697:
[----:B------:R-:W-:Y:S01]  /*41a0*/  ISETP.NE.AND P1, PT, R19, 0x1, PT ;  /* 0x000000011300780c */ /* 0x000fe20003f25270 */
[----:B------:R-:W-:Y:S01]  /*41b0*/  ULDC UR4, c[0x0][0x600] ;  /* 0x0001800000047ab9 */ /* 0x000fe20000000800 */
[----:B------:R-:W-:Y:S01]  /*41c0*/  SHF.R.U64 R3, R2, UR5, R3 ;  /* 0x0000000502037c19 */ /* 0x000fe20008001203 */
[----:B------:R-:W-:Y:S01]  /*41d0*/  UIADD3 UR5, UR4, -0x1, URZ ;  /* 0xffffffff04057890 */ /* 0x000fe2000fffe03f */
[----:B------:R-:W-:Y:S01]  /*41e0*/  LOP3.LUT R20, R20, UR16, RZ, 0xc0, !PT ;  /* 0x0000001014147c12 */ /* 0x000fe2000f8ec0ff */
[----:B-1----:R-:W-:Y:S01]  /*41f0*/  IMAD.MOV R21, RZ, RZ, -R21 ;  /* 0x000000ffff157224 */ /* 0x002fe200078e0a15 */
[----:B------:R-:W-:Y:S01]  /*4200*/  ULDC UR6, c[0x0][0x638] ;  /* 0x00018e0000067ab9 */ /* 0x000fe20000000800 */
[----:B------:R-:W-:Y:S02]  /*4210*/  IMAD.MOV R5, RZ, RZ, -R3 ;  /* 0x000000ffff057224 */ /* 0x000fe400078e0a03 */
[----:B------:R-:W-:Y:S01]  /*4220*/  LOP3.LUT R7, R7, UR5, RZ, 0xc0, !PT ;  /* 0x0000000507077c12 */ /* 0x000fe2000f8ec0ff */
[----:B------:R-:W-:Y:S01]  /*4230*/  IMAD R20, R3, UR17, R20 ;  /* 0x0000001103147c24 */ /* 0x000fe2000f8e0214 */
[----:B------:R-:W-:Y:S01]  /*4240*/  ULDC UR5, c[0x0][0x610] ;  /* 0x0001840000057ab9 */ /* 0x000fe20000000800 */
[----:B------:R-:W-:-:S02]  /*4250*/  IMAD R14, R5, UR6, R14 ;  /* 0x00000006050e7c24 */ /* 0x000fc4000f8e020e */
[----:B0-----:R-:W-:Y:S02]  /*4260*/  @P1 IMAD R13, R15, R21, R12 ;  /* 0x000000150f0d1224 */ /* 0x001fe400078e020c */
[----:B------:R-:W-:Y:S02]  /*4270*/  IMAD R14, R14, UR4, R7 ;  /* 0x000000040e0e7c24 */ /* 0x000fe4000f8e0207 */
[----:B------:R-:W-:Y:S02]  /*4280*/  IMAD R13, R20, UR5, R13 ;  /* 0x00000005140d7c24 */ /* 0x000fe4000f8e020d */
[----:B------:R-:W-:-:S03]  /*4290*/  IMAD.MOV.U32 R2, RZ, RZ, 0x1 ;  /* 0x00000001ff027424 */ /* 0x000fc600078e00ff */
[----:B------:R-:W-:Y:S02]  /*42a0*/  SEL R12, R14, R13, !P1 ;  /* 0x0000000d0e0c7207 */ /* 0x000fe40004800000 */
[----:B------:R-:W-:-:S07]  /*42b0*/  SEL R7, R13, R14, !P1 ;  /* 0x0000000e0d077207 */ /* 0x000fce0004800000 */
.L_x_695:
[----:B------:R-:W-:Y:S05]  /*42c0*/  BSYNC B1 ;  /* 0x0000000000017941 */ /* 0x000fea0003800000 */
.L_x_694:
[----:B------:R-:W-:-:S13]  /*42d0*/  LOP3.LUT P1, RZ, R2, 0xff, RZ, 0xc0, !PT ;  /* 0x000000ff02ff7812 */ /* 0x000fda000782c0ff */
[----:B------:R-:W-:Y:S05]  /*42e0*/  @P1 BRA `(.L_x_698) ;  /* 0xfffffff400481947 */ /* 0x000fea000383ffff */
[----:B------:R-:W-:Y:S05]  /*42f0*/  BSYNC B0 ;  /* 0x0000000000007941 */ /* 0x000fea0003800000 */
.L_x_686:
[----:B------:R-:W-:-:S03]  /*4300*/  UMOV UR4, 0xffffffff ;  /* 0xffffffff00047882 */ /* 0x000fc60000000000 */
[----:B------:R-:W-:Y:S05]  /*4310*/  BRA.DIV UR4, `(.L_x_699) ;  /* 0x0000000a04387947 */ /* 0x000fea000b800000 */
[----:B------:R-:W-:-:S13]  /*4320*/  ELECT P6, URZ, PT ;  /* 0x00000000003f782f */ /* 0x000fda00038c0000 */
.L_x_721:
[----:B------:R-:W-:Y:S04]  /*4330*/  BSSY B0, `(.L_x_700) ;  /* 0x0000073000007945 */ /* 0x000fe80003800000 */
[----:B------:R-:W-:Y:S05]  /*4340*/  @!P6 BRA `(.L_x_701) ;  /* 0x0000000400c4e947 */ /* 0x000fea0003800000 */
[----:B------:R-:W-:-:S04]  /*4350*/  LOP3.LUT R18, R18, 0x2, RZ, 0xfc, !PT ;  /* 0x0000000212127812 */ /* 0x000fc800078efcff */
[----:B------:R-:W-:-:S13]  /*4360*/  ISETP.NE.AND P0, PT, R18, 0x3, PT ;  /* 0x000000031200780c */ /* 0x000fda0003f05270 */
[----:B------:R-:W-:Y:S05]  /*4370*/  @!P0 BRA `(.L_x_702) ;  /* 0x0000000000048947 */ /* 0x000fea0003800000 */
[----:B------:R-:W-:Y:S01]  /*4380*/  BPT.TRAP 0x1 ;  /* 0x000000040000795c */ /* 0x000fe20000300000 */
.L_x_702:
[----:B------:R-:W0:Y:S01]  /*4390*/  S2R R3, SR_CgaCtaId ;  /* 0x0000000000037919 */ /* 0x000e220000008800 */
[----:B------:R-:W-:Y:S02]  /*43a0*/  MOV R0, 0x400 ;  /* 0x0000040000007802 */ /* 0x000fe40000000f00 */
[----:B------:R-:W-:Y:S02]  /*43b0*/  SHF.L.U32 R2, R8, 0x1f, RZ ;  /* 0x0000001f08027819 */ /* 0x000fe400000006ff */
[----:B0-----:R-:W-:-:S05]  /*43c0*/  LEA R0, R3, R0, 0x18 ;  /* 0x0000000003007211 */ /* 0x001fca00078ec0ff */
[----:B------:R-:W-:-:S04]  /*43d0*/  VIADD R0, R0, 0x60 ;  /* 0x0000006000007836 */ /* 0x000fc80000000000 */
[C---:B------:R-:W-:Y:S02]  /*43e0*/  IMAD R5, R9.reuse, 0x8, R0 ;  /* 0x0000000809057824 */ /* 0x040fe400078e0200 */
[----:B------:R-:W-:Y:S02]  /*43f0*/  VIADD R9, R9, 0x1 ;  /* 0x0000000109097836 */ /* 0x000fe40000000000 */
[----:B------:R-:W0:Y:S03]  /*4400*/  SYNCS.PHASECHK.TRANS64.TRYWAIT P0, [R5+URZ], R2 ;  /* 0x00000002050075a7 */ /* 0x000e26000800017f */
[----:B------:R-:W-:-:S04]  /*4410*/  ISETP.NE.AND P1, PT, R9, 0xc, PT ;  /* 0x0000000c0900780c */ /* 0x000fc80003f25270 */
[----:B------:R-:W-:Y:S02]  /*4420*/  SEL R3, RZ, 0x1, P1 ;  /* 0x00000001ff037807 */ /* 0x000fe40000800000 */
[----:B------:R-:W-:Y:S02]  /*4430*/  SEL R9, R9, RZ, P1 ;  /* 0x000000ff09097207 */ /* 0x000fe40000800000 */
[----:B------:R-:W-:-:S03]  /*4440*/  LOP3.LUT R8, R8, R3, RZ, 0x3c, !PT ;  /* 0x0000000308087212 */ /* 0x000fc600078e3cff */
[----:B------:R-:W-:Y:S01]  /*4450*/  IMAD R7, R9, 0x8, R0 ;  /* 0x0000000809077824 */ /* 0x000fe200078e0200 */
[----:B------:R-:W-:Y:S01]  /*4460*/  SHF.L.U32 R4, R8, 0x1f, RZ ;  /* 0x0000001f08047819 */ /* 0x000fe200000006ff */
[----:B0-----:R-:W-:Y:S06]  /*4470*/  @!P0 BRA `(.L_x_703) ;  /* 0x0000000800008947 */ /* 0x001fec0003800000 */
.L_x_722:
[----:B------:R-:W1:Y:S01]  /*4480*/  SYNCS.PHASECHK.TRANS64.TRYWAIT P0, [R7+URZ], R4 ;  /* 0x00000004070075a7 */ /* 0x000e62000800017f */
[----:B0-----:R-:W-:-:S05]  /*4490*/  VIADD R2, R9, 0x1 ;  /* 0x0000000109027836 */ /* 0x001fca0000000000 */
[----:B------:R-:W-:-:S04]  /*44a0*/  ISETP.NE.AND P1, PT, R2, 0xc, PT ;  /* 0x0000000c0200780c */ /* 0x000fc80003f25270 */
[----:B------:R-:W-:Y:S02]  /*44b0*/  SEL R3, RZ, 0x1, P1 ;  /* 0x00000001ff037807 */ /* 0x000fe40000800000 */
[----:B------:R-:W-:Y:S02]  /*44c0*/  SEL R9, R2, RZ, P1 ;  /* 0x000000ff02097207 */ /* 0x000fe40000800000 */
[----:B------:R-:W-:-:S03]  /*44d0*/  LOP3.LUT R8, R8, R3, RZ, 0x3c, !PT ;  /* 0x0000000308087212 */ /* 0x000fc600078e3cff */
[----:B------:R-:W-:Y:S01]  /*44e0*/  IMAD R6, R9, 0x8, R0 ;  /* 0x0000000809067824 */ /* 0x000fe200078e0200 */
[----:B------:R-:W-:Y:S01]  /*44f0*/  SHF.L.U32 R5, R8, 0x1f, RZ ;  /* 0x0000001f08057819 */ /* 0x000fe200000006ff */
[----:B-1----:R-:W-:Y:S06]  /*4500*/  @!P0 BRA `(.L_x_704) ;  /* 0x0000000400f08947 */ /* 0x002fec0003800000 */
.L_x_723:
[----:B------:R-:W1:Y:S01]  /*4510*/  SYNCS.PHASECHK.TRANS64.TRYWAIT P0, [R6+URZ], R5 ;  /* 0x00000005060075a7 */ /* 0x000e62000800017f */
[----:B------:R-:W-:-:S05]  /*4520*/  VIADD R2, R9, 0x1 ;  /* 0x0000000109027836 */ /* 0x000fca0000000000 */
[----:B------:R-:W-:-:S04]  /*4530*/  ISETP.NE.AND P1, PT, R2, 0xc, PT ;  /* 0x0000000c0200780c */ /* 0x000fc80003f25270 */
[----:B------:R-:W-:Y:S02]  /*4540*/  SEL R3, RZ, 0x1, P1 ;  /* 0x00000001ff037807 */ /* 0x000fe40000800000 */
[----:B0-----:R-:W-:Y:S02]  /*4550*/  SEL R7, R2, RZ, P1 ;  /* 0x000000ff02077207 */ /* 0x001fe40000800000 */
[----:B------:R-:W-:-:S03]  /*4560*/  LOP3.LUT R8, R8, R3, RZ, 0x3c, !PT ;  /* 0x0000000308087212 */ /* 0x000fc600078e3cff */
[----:B------:R-:W-:Y:S01]  /*4570*/  IMAD R9, R7, 0x8, R0 ;  /* 0x0000000807097824 */ /* 0x000fe200078e0200 */
[----:B------:R-:W-:Y:S01]  /*4580*/  SHF.L.U32 R4, R8, 0x1f, RZ ;  /* 0x0000001f08047819 */ /* 0x000fe200000006ff */
[----:B-1----:R-:W-:Y:S06]  /*4590*/  @!P0 BRA `(.L_x_705) ;  /* 0x0000000400e08947 */ /* 0x002fec0003800000 */
.L_x_724:
[----:B------:R-:W1:Y:S01]  /*45a0*/  SYNCS.PHASECHK.TRANS64.TRYWAIT P0, [R9+URZ], R4 ;  /* 0x00000004090075a7 */ /* 0x000e62000800017f */
[----:B------:R-:W-:-:S05]  /*45b0*/  VIADD R2, R7, 0x1 ;  /* 0x0000000107027836 */ /* 0x000fca0000000000 */
[----:B------:R-:W-:-:S04]  /*45c0*/  ISETP.NE.AND P1, PT, R2, 0xc, PT ;  /* 0x0000000c0200780c */ /* 0x000fc80003f25270 */
[----:B------:R-:W-:Y:S02]  /*45d0*/  SEL R3, RZ, 0x1, P1 ;  /* 0x00000001ff037807 */ /* 0x000fe40000800000 */
[----:B------:R-:W-:Y:S02]  /*45e0*/  SEL R7, R2, RZ, P1 ;  /* 0x000000ff02077207 */ /* 0x000fe40000800000 */
[----:B------:R-:W-:-:S03]  /*45f0*/  LOP3.LUT R8, R8, R3, RZ, 0x3c, !PT ;  /* 0x0000000308087212 */ /* 0x000fc600078e3cff */
[----:B0-----:R-:W-:Y:S01]  /*4600*/  IMAD R6, R7, 0x8, R0 ;  /* 0x0000000807067824 */ /* 0x001fe200078e0200 */
[----:B------:R-:W-:Y:S01]  /*4610*/  SHF.L.U32 R5, R8, 0x1f, RZ ;  /* 0x0000001f08057819 */ /* 0x000fe200000006ff */
[----:B-1----:R-:W-:Y:S06]  /*4620*/  @!P0 BRA `(.L_x_706) ;  /* 0x0000000400d08947 */ /* 0x002fec0003800000 */
.L_x_725:
        /* <DEDUP_REMOVED lines=9> */
.L_x_726:
        /* <DEDUP_REMOVED lines=9> */
.L_x_727:
        /* <DEDUP_REMOVED lines=9> */
.L_x_728:
        /* <DEDUP_REMOVED lines=9> */
.L_x_729:
        /* <DEDUP_REMOVED lines=9> */
.L_x_730:
        /* <DEDUP_REMOVED lines=9> */
.L_x_731:
[----:B------:R-:W1:Y:S01]  /*4990*/  SYNCS.PHASECHK.TRANS64.TRYWAIT P0, [R6+URZ], R5 ;  /* 0x00000005060075a7 */ /* 0x000e62000800017f */
[----:B------:R-:W-:-:S05]  /*49a0*/  VIADD R2, R7, 0x1 ;  /* 0x0000000107027836 */ /* 0x000fca0000000000 */
[----:B------:R-:W-:-:S04]  /*49b0*/  ISETP.NE.AND P1, PT, R2, 0xc, PT ;  /* 0x0000000c0200780c */ /* 0x000fc80003f25270 */
[----:B0-----:R-:W-:Y:S02]  /*49c0*/  SEL R4, RZ, 0x1, P1 ;  /* 0x00000001ff047807 */ /* 0x001fe40000800000 */
[----:B------:R-:W-:Y:S02]  /*49d0*/  SEL R3, R2, RZ, P1 ;  /* 0x000000ff02037207 */ /* 0x000fe40000800000 */
[----:B------:R-:W-:Y:S01]  /*49e0*/  LOP3.LUT R4, R11, R4, RZ, 0x3c, !PT ;  /* 0x000000040b047212 */ /* 0x000fe200078e3cff */
[----:B-1----:R-:W-:Y:S06]  /*49f0*/  @!P0 BRA `(.L_x_713) ;  /* 0x0000000400688947 */ /* 0x002fec0003800000 */
.L_x_732:
[----:B------:R-:W-:Y:S01]  /*4a00*/  IMAD R3, R3, 0x8, R0 ;  /* 0x0000000803037824 */ /* 0x000fe200078e0200 */
[----:B------:R-:W-:-:S07]  /*4a10*/  SHF.L.U32 R0, R4, 0x1f, RZ ;  /* 0x0000001f04007819 */ /* 0x000fce00000006ff */
.L_x_714:
[----:B-1----:R1:W2:Y:S02]  /*4a20*/  SYNCS.PHASECHK.TRANS64.TRYWAIT P0, [R3+URZ], R0 ;  /* 0x00000000030075a7 */ /* 0x0022a4000800017f */
[----:B--2---:R-:W-:Y:S05]  /*4a30*/  @!P0 NANOSLEEP.SYNCS 0x989680 ;  /* 0x009896800000895d */ /* 0x004fea0003900000 */
[----:B------:R-:W2:Y:S02]  /*4a40*/  @!P0 SYNCS.PHASECHK.TRANS64 P0, [R3+URZ], R0 ;  /* 0x00000000030085a7 */ /* 0x000ea4000800007f */
[----:B--2---:R-:W-:Y:S05]  /*4a50*/  @!P0 BRA `(.L_x_714) ;  /* 0xfffffffc00f08947 */ /* 0x004fea000383ffff */
.L_x_701:
[----:B------:R-:W-:Y:S05]  /*4a60*/  BSYNC B0 ;  /* 0x0000000000007941 */ /* 0x000fea0003800000 */
.L_x_700:
[----:B------:R-:W-:Y:S05]  /*4a70*/  EXIT ;  /* 0x000000000000794d */ /* 0x000fea0003800000 */
.L_x_653:
[----:B-1----:R1:W2:Y:S02]  /*4a80*/  SYNCS.PHASECHK.TRANS64.TRYWAIT P1, [R3+URZ], R0 ;  /* 0x00000000030075a7 */ /* 0x0022a4000802017f */
[----:B--2---:R-:W-:Y:S05]  /*4a90*/  @!P1 NANOSLEEP.SYNCS 0x989680 ;  /* 0x009896800000995d */ /* 0x004fea0003900000 */
[----:B------:R-:W2:Y:S02]  /*4aa0*/  @!P1 SYNCS.PHASECHK.TRANS64 P1, [R3+URZ], R0 ;  /* 0x00000000030095a7 */ /* 0x000ea4000802007f */
[----:B--2---:R-:W-:Y:S05]  /*4ab0*/  @!P1 BRA `(.L_x_653) ;  /* 0xfffffffc00f09947 */ /* 0x004fea000383ffff */
[----:B------:R-:W-:Y:S05]  /*4ac0*/  BRA `(.L_x_652) ;  /* 0xffffffc800207947 */ /* 0x000fea000383ffff */
.L_x_658:
[----:B-1----:R-:W-:-:S04]  /*4ad0*/  IMAD.U32 R3, RZ, RZ, UR8 ;  /* 0x00000008ff037e24 */ /* 0x002fc8000f8e00ff */
[----:B------:R1:W2:Y:S03]  /*4ae0*/  SYNCS.PHASECHK.TRANS64.TRYWAIT P1, [R3+URZ], R2 ;  /* 0x00000002030075a7 */ /* 0x0002a6000802017f */
[----:B--2---:R-:W-:Y:S05]  /*4af0*/  @!P1 NANOSLEEP.SYNCS 0x989680 ;  /* 0x009896800000995d */ /* 0x004fea0003900000 */
[----:B------:R-:W2:Y:S02]  /*4b00*/  @!P1 SYNCS.PHASECHK.TRANS64 P1, [R3+URZ], R2 ;  /* 0x00000002030095a7 */ /* 0x000ea4000802007f */
[----:B--2---:R-:W-:Y:S05]  /*4b10*/  @!P1 BRA `(.L_x_658) ;  /* 0xfffffffc00ec9947 */ /* 0x004fea000383ffff */
[----:B------:R-:W-:Y:S05]  /*4b20*/  BRA `(.L_x_657) ;  /* 0xffffffcc00007947 */ /* 0x000fea000383ffff */
.L_x_687:
[----:B------:R-:W-:Y:S01]  /*4b30*/  BSSY B1, `(.L_x_715) ;  /* 0x0000006000017945 */ /* 0x000fe20003800000 */
[----:B------:R-:W-:-:S07]  /*4b40*/  IMAD.MOV.U32 R15, RZ, RZ, -0x1 ;  /* 0xffffffffff0f7424 */ /* 0x000fce00078e00ff */
[----:B------:R-:W-:Y:S05]  /*4b50*/  WARPSYNC.COLLECTIVE R15, `(.L_x_716) ;  /* 0x000000000f0c7348 */ /* 0x000fea0003c00000 */
[----:B------:R-:W-:Y:S02]  /*4b60*/  ELECT P6, UR62, PT ;  /* 0x00000000003e782f */ /* 0x000fe400038c0000 */
[----:B------:R-:W-:Y:S01]  /*4b70*/  MOV R14, UR62 ;  /* 0x0000003e000e7c02 */ /* 0x000fe20008000f00 */
[----:B------:R-:W-:Y:S10]  /*4b80*/  ENDCOLLECTIVE ;  /* 0x000000000000791b */ /* 0x000ff40003800000 */
.L_x_716:
[----:B------:R-:W-:Y:S05]  /*4b90*/  BSYNC B1 ;  /* 0x0000000000017941 */ /* 0x000fea0003800000 */
.L_x_715:
[----:B------:R-:W-:Y:S05]  /*4ba0*/  BRA `(.L_x_717) ;  /* 0xffffffec00247947 */ /* 0x000fea000383ffff */
.L_x_690:
[----:B-1----:R1:W2:Y:S02]  /*4bb0*/  SYNCS.PHASECHK.TRANS64.TRYWAIT P1, [R13+URZ+0x60], R4 ;  /* 0x000060040d0075a7 */ /* 0x0022a4000802017f */
[----:B--2---:R-:W-:Y:S05]  /*4bc0*/  @!P1 NANOSLEEP.SYNCS 0x989680 ;  /* 0x009896800000995d */ /* 0x004fea0003900000 */
[----:B------:R-:W2:Y:S02]  /*4bd0*/  @!P1 SYNCS.PHASECHK.TRANS64 P1, [R13+URZ+0x60], R4 ;  /* 0x000060040d0095a7 */ /* 0x000ea4000802007f */
[----:B--2---:R-:W-:Y:S05]  /*4be0*/  @!P1 BRA `(.L_x_690) ;  /* 0xfffffffc00f09947 */ /* 0x004fea000383ffff */
[----:B------:R-:W-:Y:S05]  /*4bf0*/  BRA `(.L_x_718) ;  /* 0xffffffec00587947 */ /* 0x000fea000383ffff */
.L_x_699:
[----:B------:R-:W-:Y:S01]  /*4c00*/  BSSY B0, `(.L_x_719) ;  /* 0x0000006000007945 */ /* 0x000fe20003800000 */
[----:B------:R-:W-:-:S07]  /*4c10*/  IMAD.MOV.U32 R15, RZ, RZ, -0x1 ;  /* 0xffffffffff0f7424 */ /* 0x000fce00078e00ff */
[----:B------:R-:W-:Y:S05]  /*4c20*/  WARPSYNC.COLLECTIVE R15, `(.L_x_720) ;  /* 0x000000000f0c7348 */ /* 0x000fea0003c00000 */
[----:B------:R-:W-:Y:S02]  /*4c30*/  ELECT P6, UR62, PT ;  /* 0x00000000003e782f */ /* 0x000fe400038c0000 */
[----:B------:R-:W-:Y:S01]  /*4c40*/  MOV R14, UR62 ;  /* 0x0000003e000e7c02 */ /* 0x000fe20008000f00 */
[----:B------:R-:W-:Y:S10]  /*4c50*/  ENDCOLLECTIVE ;  /* 0x000000000000791b */ /* 0x000ff40003800000 */
.L_x_720:
[----:B------:R-:W-:Y:S05]  /*4c60*/  BSYNC B0 ;  /* 0x0000000000007941 */ /* 0x000fea0003800000 */
.L_x_719:
[----:B------:R-:W-:Y:S05]  /*4c70*/  BRA `(.L_x_721) ;  /* 0xfffffff400ac7947 */ /* 0x000fea000383ffff */
.L_x_703:
[----:B0-----:R0:W1:Y:S02]  /*4c80*/  SYNCS.PHASECHK.TRANS64.TRYWAIT P0, [R5+URZ], R2 ;  /* 0x00000002050075a7 */ /* 0x001064000800017f */
[----:B-1----:R-:W-:Y:S05]  /*4c90*/  @!P0 NANOSLEEP.SYNCS 0x989680 ;  /* 0x009896800000895d */ /* 0x002fea0003900000 */
[----:B------:R-:W1:Y:S02]  /*4ca0*/  @!P0 SYNCS.PHASECHK.TRANS64 P0, [R5+URZ], R2 ;  /* 0x00000002050085a7 */ /* 0x000e64000800007f */
[----:B-1----:R-:W-:Y:S05]  /*4cb0*/  @!P0 BRA `(.L_x_703) ;  /* 0xfffffffc00f08947 */ /* 0x002fea000383ffff */
[----:B------:R-:W-:Y:S05]  /*4cc0*/  BRA `(.L_x_722) ;  /* 0xfffffff400ec7947 */ /* 0x000fea000383ffff */
.L_x_704:
[----:B0-----:R0:W1:Y:S02]  /*4cd0*/  SYNCS.PHASECHK.TRANS64.TRYWAIT P0, [R7+URZ], R4 ;  /* 0x00000004070075a7 */ /* 0x001064000800017f */
[----:B-1----:R-:W-:Y:S05]  /*4ce0*/  @!P0 NANOSLEEP.SYNCS 0x989680 ;  /* 0x009896800000895d */ /* 0x002fea0003900000 */
[----:B------:R-:W1:Y:S02]  /*4cf0*/  @!P0 SYNCS.PHASECHK.TRANS64 P0, [R7+URZ], R4 ;  /* 0x00000004070085a7 */ /* 0x000e64000800007f */
[----:B-1----:R-:W-:Y:S05]  /*4d00*/  @!P0 BRA `(.L_x_704) ;  /* 0xfffffffc00f08947 */ /* 0x002fea000383ffff */
[----:B------:R-:W-:Y:S05]  /*4d10*/  BRA `(.L_x_723) ;  /* 0xfffffff400fc7947 */ /* 0x000fea000383ffff */
.L_x_705:
[----:B0-----:R0:W1:Y:S02]  /*4d20*/  SYNCS.PHASECHK.TRANS64.TRYWAIT P0, [R6+URZ], R5 ;  /* 0x00000005060075a7 */ /* 0x001064000800017f */
[----:B-1----:R-:W-:Y:S05]  /*4d30*/  @!P0 NANOSLEEP.SYNCS 0x989680 ;  /* 0x009896800000895d */ /* 0x002fea0003900000 */
[----:B------:R-:W1:Y:S02]  /*4d40*/  @!P0 SYNCS.PHASECHK.TRANS64 P0, [R6+URZ], R5 ;  /* 0x00000005060085a7 */ /* 0x000e64000800007f */
[----:B-1----:R-:W-:Y:S05]  /*4d50*/  @!P0 BRA `(.L_x_705) ;  /* 0xfffffffc00f08947 */ /* 0x002fea000383ffff */
[----:B------:R-:W-:Y:S05]  /*4d60*/  BRA `(.L_x_724) ;  /* 0xfffffff8000c7947 */ /* 0x000fea000383ffff */
.L_x_706:
[----:B0-----:R0:W1:Y:S02]  /*4d70*/  SYNCS.PHASECHK.TRANS64.TRYWAIT P0, [R9+URZ], R4 ;  /* 0x00000004090075a7 */ /* 0x001064000800017f */
[----:B-1----:R-:W-:Y:S05]  /*4d80*/  @!P0 NANOSLEEP.SYNCS 0x989680 ;  /* 0x009896800000895d */ /* 0x002fea0003900000 */
[----:B------:R-:W1:Y:S02]  /*4d90*/  @!P0 SYNCS.PHASECHK.TRANS64 P0, [R9+URZ], R4 ;  /* 0x00000004090085a7 */ /* 0x000e64000800007f */
[----:B-1----:R-:W-:Y:S05]  /*4da0*/  @!P0 BRA `(.L_x_706) ;  /* 0xfffffffc00f08947 */ /* 0x002fea000383ffff */
[----:B------:R-:W-:Y:S05]  /*4db0*/  BRA `(.L_x_725) ;  /* 0xfffffff8001c7947 */ /* 0x000fea000383ffff */
.L_x_707:
[----:B0-----:R0:W1:Y:S02]  /*4dc0*/  SYNCS.PHASECHK.TRANS64.TRYWAIT P0, [R6+URZ], R5 ;  /* 0x00000005060075a7 */ /* 0x001064000800017f */
[----:B-1----:R-:W-:Y:S05]  /*4dd0*/  @!P0 NANOSLEEP.SYNCS 0x989680 ;  /* 0x009896800000895d */ /* 0x002fea0003900000 */
[----:B------:R-:W1:Y:S02]  /*4de0*/  @!P0 SYNCS.PHASECHK.TRANS64 P0, [R6+URZ], R5 ;  /* 0x00000005060085a7 */ /* 0x000e64000800007f */
[----:B-1----:R-:W-:Y:S05]  /*4df0*/  @!P0 BRA `(.L_x_707) ;  /* 0xfffffffc00f08947 */ /* 0x002fea000383ffff */
[----:B------:R-:W-:Y:S05]  /*4e00*/  BRA `(.L_x_726) ;  /* 0xfffffff8002c7947 */ /* 0x000fea000383ffff */
.L_x_708:
[----:B0-----:R0:W1:Y:S02]  /*4e10*/  SYNCS.PHASECHK.TRANS64.TRYWAIT P0, [R9+URZ], R4 ;  /* 0x00000004090075a7 */ /* 0x001064000800017f */
[----:B-1----:R-:W-:Y:S05]  /*4e20*/  @!P0 NANOSLEEP.SYNCS 0x989680 ;  /* 0x009896800000895d */ /* 0x002fea0003900000 */
[----:B------:R-:W1:Y:S02]  /*4e30*/  @!P0 SYNCS.PHASECHK.TRANS64 P0, [R9+URZ], R4 ;  /* 0x00000004090085a7 */ /* 0x000e64000800007f */
[----:B-1----:R-:W-:Y:S05]  /*4e40*/  @!P0 BRA `(.L_x_708) ;  /* 0xfffffffc00f08947 */ /* 0x002fea000383ffff */
[----:B------:R-:W-:Y:S05]  /*4e50*/  BRA `(.L_x_727) ;  /* 0xfffffff8003c7947 */ /* 0x000fea000383ffff */
.L_x_709:
[----:B0-----:R0:W1:Y:S02]  /*4e60*/  SYNCS.PHASECHK.TRANS64.TRYWAIT P0, [R6+URZ], R5 ;  /* 0x00000005060075a7 */ /* 0x001064000800017f */
[----:B-1----:R-:W-:Y:S05]  /*4e70*/  @!P0 NANOSLEEP.SYNCS 0x989680 ;  /* 0x009896800000895d */ /* 0x002fea0003900000 */
[----:B------:R-:W1:Y:S02]  /*4e80*/  @!P0 SYNCS.PHASECHK.TRANS64 P0, [R6+URZ], R5 ;  /* 0x00000005060085a7 */ /* 0x000e64000800007f */
[----:B-1----:R-:W-:Y:S05]  /*4e90*/  @!P0 BRA `(.L_x_709) ;  /* 0xfffffffc00f08947 */ /* 0x002fea000383ffff */
[----:B------:R-:W-:Y:S05]  /*4ea0*/  BRA `(.L_x_728) ;  /* 0xfffffff8004c7947 */ /* 0x000fea000383ffff */
.L_x_710:
[----:B0-----:R0:W1:Y:S02]  /*4eb0*/  SYNCS.PHASECHK.TRANS64.TRYWAIT P0, [R9+URZ], R4 ;  /* 0x00000004090075a7 */ /* 0x001064000800017f */
[----:B-1----:R-:W-:Y:S05]  /*4ec0*/  @!P0 NANOSLEEP.SYNCS 0x989680 ;  /* 0x009896800000895d */ /* 0x002fea0003900000 */
[----:B------:R-:W1:Y:S02]  /*4ed0*/  @!P0 SYNCS.PHASECHK.TRANS64 P0, [R9+URZ], R4 ;  /* 0x00000004090085a7 */ /* 0x000e64000800007f */
[----:B-1----:R-:W-:Y:S05]  /*4ee0*/  @!P0 BRA `(.L_x_710) ;  /* 0xfffffffc00f08947 */ /* 0x002fea000383ffff */
[----:B------:R-:W-:Y:S05]  /*4ef0*/  BRA `(.L_x_729) ;  /* 0xfffffff8005c7947 */ /* 0x000fea000383ffff */
.L_x_711:
[----:B0-----:R0:W1:Y:S02]  /*4f00*/  SYNCS.PHASECHK.TRANS64.TRYWAIT P0, [R6+URZ], R5 ;  /* 0x00000005060075a7 */ /* 0x001064000800017f */
[----:B-1----:R-:W-:Y:S05]  /*4f10*/  @!P0 NANOSLEEP.SYNCS 0x989680 ;  /* 0x009896800000895d */ /* 0x002fea0003900000 */
[----:B------:R-:W1:Y:S02]  /*4f20*/  @!P0 SYNCS.PHASECHK.TRANS64 P0, [R6+URZ], R5 ;  /* 0x00000005060085a7 */ /* 0x000e64000800007f */
[----:B-1----:R-:W-:Y:S05]  /*4f30*/  @!P0 BRA `(.L_x_711) ;  /* 0xfffffffc00f08947 */ /* 0x002fea000383ffff */
[----:B------:R-:W-:Y:S05]  /*4f40*/  BRA `(.L_x_730) ;  /* 0xfffffff8006c7947 */ /* 0x000fea000383ffff */
.L_x_712:
[----:B0-----:R0:W1:Y:S02]  /*4f50*/  SYNCS.PHASECHK.TRANS64.TRYWAIT P0, [R9+URZ], R4 ;  /* 0x00000004090075a7 */ /* 0x001064000800017f */
[----:B-1----:R-:W-:Y:S05]  /*4f60*/  @!P0 NANOSLEEP.SYNCS 0x989680 ;  /* 0x009896800000895d */ /* 0x002fea0003900000 */
[----:B------:R-:W1:Y:S02]  /*4f70*/  @!P0 SYNCS.PHASECHK.TRANS64 P0, [R9+URZ], R4 ;  /* 0x00000004090085a7 */ /* 0x000e64000800007f */
[----:B-1----:R-:W-:Y:S05]  /*4f80*/  @!P0 BRA `(.L_x_712) ;  /* 0xfffffffc00f08947 */ /* 0x002fea000383ffff */
[----:B------:R-:W-:Y:S05]  /*4f90*/  BRA `(.L_x_731) ;  /* 0xfffffff8007c7947 */ /* 0x000fea000383ffff */
.L_x_713:
[----:B0-----:R0:W1:Y:S02]  /*4fa0*/  SYNCS.PHASECHK.TRANS64.TRYWAIT P0, [R6+URZ], R5 ;  /* 0x00000005060075a7 */ /* 0x001064000800017f */
[----:B-1----:R-:W-:Y:S05]  /*4fb0*/  @!P0 NANOSLEEP.SYNCS 0x989680 ;  /* 0x009896800000895d */ /* 0x002fea0003900000 */
[----:B------:R-:W1:Y:S02]  /*4fc0*/  @!P0 SYNCS.PHASECHK.TRANS64 P0, [R6+URZ], R5 ;  /* 0x00000005060085a7 */ /* 0x000e64000800007f */
[----:B-1----:R-:W-:Y:S05]  /*4fd0*/  @!P0 BRA `(.L_x_713) ;  /* 0xfffffffc00f08947 */ /* 0x002fea000383ffff */
[----:B------:R-:W-:Y:S05]  /*4fe0*/  BRA `(.L_x_732) ;  /* 0xfffffff800847947 */ /* 0x000fea000383ffff */
.L_x_733:
        /* <DEDUP_REMOVED lines=9> */
.L_x_746:


//--------------------- .text._ZN7cutlass21reorder_tensor_kernelIN4cute5tupleIJNS1_1CILi16EEEEEENS1_10ViewEngineINS1_8gmem_ptrINS1_16subbyte_iteratorIKNS_15integer_subbyteILi4ELb1EEEEEEEEENS1_6LayoutINS2_IJiiNS3_ILi1EEEEEENS2_IJlSG_NS3_ILi0EEEEEEEENS6_INS7_INS8_ISA_EEEEEENSF_INS2_IJNS2_IJNS2_IJNS2_IJNS3_ILi8EEENS3_ILi2EEEEEESG_EEEiEEENS2_IJNS2_IJNS2_IJNS3_ILi4EEEST_SP_EEESG_EEEiEEENS2_IJSG_SG_EEEEEENS2_IJNS2_IJNS2_IJNS2_IJNS3_ILi64EEEST_EEESI_EEENS3_ILi512EEEEEENS2_IJNS2_IJNS2_IJSG_S4_SO_EEESI_EEEiEEENS2_IJSI_SI_EEEEEEEENS1_9TiledCopyINS1_9Copy_AtomIJNS1_39AutoVectorizingCopyWithAssumedAlignmentILi8EEESA_EEENSF_INS2_IJNS3_ILi128EEESP_EEENS2_IJSP_SG_EEEEENS2_IJSG_NS3_ILi256EEEEEEEEEEvNS1_6TensorIT0_T1_EENS1M_IT2_T3_EET4_ --------------------------
	.section	.text._ZN7cutlass21reorder_tensor_kernelIN4cute5tupleIJNS1_1CILi16EEEEEENS1_10ViewEngineINS1_8gmem_ptrINS1_16subbyte_iteratorIKNS_15integer_subbyteILi4ELb1EEEEEEEEENS1_6LayoutINS2_IJiiNS3_ILi1EEEEEENS2_IJlSG_NS3_ILi0EEEEEEEENS6_INS7_INS8_ISA_EEEEEENSF_INS2_IJNS2_IJNS2_IJNS2_IJNS3_ILi8EEENS3_ILi2EEEEEESG_EEEiEEENS2_IJNS2_IJNS2_IJNS3_ILi4EEEST_SP_EEESG_EEEiEEENS2_IJSG_SG_EEEEEENS2_IJNS2_IJNS2_IJNS2_IJNS3_ILi64EEEST_EEESI_EEENS3_ILi512EEEEEENS2_IJNS2_IJNS2_IJSG_S4_SO_EEESI_EEEiEEENS2_IJSI_SI_EEEEEEEENS1_9TiledCopyINS1_9Copy_AtomIJNS1_39AutoVectorizingCopyWithAssumedAlignmentILi8EEESA_EEENSF_INS2_IJNS3_ILi128EEESP_EEENS2_IJSP_SG_EEEEENS2_IJSG_NS3_ILi256EEEEEEEEEEvNS1_6TensorIT0_T1_EENS1M_IT2_T3_EET4_,"ax",@progbits
	.align	128
        .global         _ZN7cutlass21reorder_tensor_kernelIN4cute5tupleIJNS1_1CILi16EEEEEENS1_10ViewEngineINS1_8gmem_ptrINS1_16subbyte_iteratorIKNS_15integer_subbyteILi4ELb1EEEEEEEEENS1_6LayoutINS2_IJiiNS3_ILi1EEEEEENS2_IJlSG_NS3_ILi0EEEEEEEENS6_INS7_INS8_ISA_EEEEEENSF_INS2_IJNS2_IJNS2_IJNS2_IJNS3_ILi8EEENS3_ILi2EEEEEESG_EEEiEEENS2_IJNS2_IJNS2_IJNS3_ILi4EEEST_SP_EEESG_EEEiEEENS2_IJSG_SG_EEEEEENS2_IJNS2_IJNS2_IJNS2_IJNS3_ILi64EEEST_EEESI_EEENS3_ILi512EEEEEENS2_IJNS2_IJNS2_IJSG_S4_SO_EEESI_EEEiEEENS2_IJSI_SI_EEEEEEEENS1_9TiledCopyINS1_9Copy_AtomIJNS1_39AutoVectorizingCopyWithAssumedAlignmentILi8EEESA_EEENSF_INS2_IJNS3_ILi128EEESP_EEENS2_IJSP_SG_EEEEENS2_IJSG_NS3_ILi256EEEEEEEEEEvNS1_6TensorIT0_T1_EENS1M_IT2_T3_EET4_
        .type           _ZN7cutlass21reorder_tensor_kernelIN4cute5tupleIJNS1_1CILi16EEEEEENS1_10ViewEngineINS1_8gmem_ptrINS1_16subbyte_iteratorIKNS_15integer_subbyteILi4ELb1EEEEEEEEENS1_6LayoutINS2_IJiiNS3_ILi1EEEEEENS2_IJlSG_NS3_ILi0EEEEEEEENS6_INS7_INS8_ISA_EEEEEENSF_INS2_IJNS2_IJNS2_IJNS2_IJNS3_ILi8EEENS3_ILi2EEEEEESG_EEEiEEENS2_IJNS2_IJNS2_IJNS3_ILi4EEEST_SP_EEESG_EEEiEEENS2_IJSG_SG_EEEEEENS2_IJNS2_IJNS2_IJNS2_IJNS3_ILi64EEEST_EEESI_EEENS3_ILi512EEEEEENS2_IJNS2_IJNS2_IJSG_S4_SO_EEESI_EEEiEEENS2_IJSI_SI_EEEEEEEENS1_9TiledCopyINS1_9Copy_AtomIJNS1_39AutoVectorizingCopyWithAssumedAlignmentILi8EEESA_EEENSF_INS2_IJNS3_ILi128EEESP_EEENS2_IJSP_SG_EEEEENS2_IJSG_NS3_ILi256EEEEEEEEEEvNS1_6TensorIT0_T1_EENS1M_IT2_T3_EET4_,@function
        .size           _ZN7cutlass21reorder_tensor_kernelIN4cute5tupleIJNS1_1CILi16EEEEEENS1_10ViewEngineINS1_8gmem_ptrINS1_16subbyte_iteratorIKNS_15integer_subbyteILi4ELb1EEEEEEEEENS1_6LayoutINS2_IJiiNS3_ILi1EEEEEENS2_IJlSG_NS3_ILi0EEEEEEEENS6_INS7_INS8_ISA_EEEEEENSF_INS2_IJNS2_IJNS2_IJNS2_IJNS3_ILi8EEENS3_ILi2EEEEEESG_EEEiEEENS2_IJNS2_IJNS2_IJNS3_ILi4EEEST_SP_EEESG_EEEiEEENS2_IJSG_SG_EEEEEENS2_IJNS2_IJNS2_IJNS2_IJNS3_ILi64EEEST_EEESI_EEENS3_ILi512EEEEEENS2_IJNS2_IJNS2_IJSG_S4_SO_EEESI_EEEiEEENS2_IJSI_SI_EEEEEEEENS1_9TiledCopyINS1_9Copy_AtomIJNS1_39AutoVectorizingCopyWithAssumedAlignmentILi8EEESA_EEENSF_INS2_IJNS3_ILi128EEESP_EEENS2_IJSP_SG_EEEEENS2_IJSG_NS3_ILi256EEEEEEEEEEvNS1_6TensorIT0_T1_EENS1M_IT2_T3_EET4_,(.L_x_752 - _ZN7cutlass21reorder_tensor_kernelIN4cute5tupleIJNS1_1CILi16EEEEEENS1_10ViewEngineINS1_8gmem_ptrINS1_16subbyte_iteratorIKNS_15integer_subbyteILi4ELb1EEEEEEEEENS1_6LayoutINS2_IJiiNS3_ILi1EEEEEENS2_IJlSG_NS3_ILi0EEEEEEEENS6_INS7_INS8_ISA_EEEEEENSF_INS2_IJNS2_IJNS2_IJNS2_IJNS3_ILi8EEENS3_ILi2EEEEEESG_EEEiEEENS2_IJNS2_IJNS2_IJNS3_ILi4EEEST_SP_EEESG_EEEiEEENS2_IJSG_SG_EEEEEENS2_IJNS2_IJNS2_IJNS2_IJNS3_ILi64EEEST_EEESI_EEENS3_ILi512EEEEEENS2_IJNS2_IJNS2_IJSG_S4_SO_EEESI_EEEiEEENS2_IJSI_SI_EEEEEEEENS1_9TiledCopyINS1_9Copy_AtomIJNS1_39AutoVectorizingCopyWithAssumedAlignmentILi8EEESA_EEENSF_INS2_IJNS3_ILi128EEESP_EEENS2_IJSP_SG_EEEEENS2_IJSG_NS3_ILi256EEEEEEEEEEvNS1_6TensorIT0_T1_EENS1M_IT2_T3_EET4_)
        .other          _ZN7cutlass21reorder_tensor_kernelIN4cute5tupleIJNS1_1CILi16EEEEEENS1_10ViewEngineINS1_8gmem_ptrINS1_16subbyte_iteratorIKNS_15integer_subbyteILi4ELb1EEEEEEEEENS1_6LayoutINS2_IJiiNS3_ILi1EEEEEENS2_IJlSG_NS3_ILi0EEEEEEEENS6_INS7_INS8_ISA_EEEEEENSF_INS2_IJNS2_IJNS2_IJNS2_IJNS3_ILi8EEENS3_ILi2EEEEEESG_EEEiEEENS2_IJNS2_IJNS2_IJNS3_ILi4EEEST_SP_EEESG_EEEiEEENS2_IJSG_SG_EEEEEENS2_IJNS2_IJNS2_IJNS2_IJNS3_ILi64EEEST_EEESI_EEENS3_ILi512EEEEEENS2_IJNS2_IJNS2_IJSG_S4_SO_EEESI_EEEiEEENS2_IJSI_SI_EEEEEEEENS1_9TiledCopyINS1_9Copy_AtomIJNS1_39AutoVectorizingCopyWithAssumedAlignmentILi8EEESA_EEENSF_INS2_IJNS3_ILi128EEESP_EEENS2_IJSP_SG_EEEEENS2_IJSG_NS3_ILi256EEEEEEEEEEvNS1_6TensorIT0_T1_EENS1M_IT2_T3_EET4_,@"STO_CUDA_ENTRY STV_DEFAULT"
_ZN7cutlass21reorder_tensor_kernelIN4cute5tupleIJNS1_1CILi16EEEEEENS1_10ViewEngineINS1_8gmem_ptrINS1_16subbyte_iteratorIKNS_15integer_subbyteILi4ELb1EEEEEEEEENS1_6LayoutINS2_IJiiNS3_ILi1EEEEEENS2_IJlSG_NS3_ILi0EEEEEEEENS6_INS7_INS8_ISA_EEEEEENSF_INS2_IJNS2_IJNS2_IJNS2_IJNS3_ILi8EEENS3_ILi2EEEEEESG_EEEiEEENS2_IJNS2_IJNS2_IJNS3_ILi4EEEST_SP_EEESG_EEEiEEENS2_IJSG_SG_EEEEEENS2_IJNS2_IJNS2_IJNS2_IJNS3_ILi64EEEST_EEESI_EEENS3_ILi512EEEEEENS2_IJNS2_IJNS2_IJSG_S4_SO_EEESI_EEEiEEENS2_IJSI_SI_EEEEEEEENS1_9TiledCopyINS1_9Copy_AtomIJNS1_39AutoVectorizingCopyWithAssumedAlignmentILi8EEESA_EEENSF_INS2_IJNS3_ILi128EEESP_EEENS2_IJSP_SG_EEEEENS2_IJSG_NS3_ILi256EEEEEEEEEEvNS1_6TensorIT0_T1_EENS1M_IT2_T3_EET4_:
.text._ZN7cutlass21reorder_tensor_kernelIN4cute5tupleIJNS1_1CILi16EEEEEENS1_10ViewEngineINS1_8gmem_ptrINS1_16subbyte_iteratorIKNS_15integer_subbyteILi4ELb1EEEEEEEEENS1_6LayoutINS2_IJiiNS3_ILi1EEEEEENS2_IJlSG_NS3_ILi0EEEEEEEENS6_INS7_INS8_ISA_EEEEEENSF_INS2_IJNS2_IJNS2_IJNS2_IJNS3_ILi8EEENS3_ILi2EEEEEESG_EEEiEEENS2_IJNS2_IJNS2_IJNS3_ILi4EEEST_SP_EEESG_EEEiEEENS2_IJSG_SG_EEEEEENS2_IJNS2_IJNS2_IJNS2_IJNS3_ILi64EEEST_EEESI_EEENS3_ILi512EEEEEENS2_IJNS2_IJNS2_IJSG_S4_SO_EEESI_EEEiEEENS2_IJSI_SI_EEEEEEEENS1_9TiledCopyINS1_9Copy_AtomIJNS1_39AutoVectorizingCopyWithAssumedAlignmentILi8EEESA_EEENSF_INS2_IJNS3_ILi128EEESP_EEENS2_IJSP_SG_EEEEENS2_IJSG_NS3_ILi256EEEEEEEEEEvNS1_6TensorIT0_T1_EENS1M_IT2_T3_EET4_:
[----:B------:R-:W0:Y:S01]  /*0000*/  LDC R1, c[0x0][0x28] ;  /* 0x00000a00ff017b82 */ /* 0x000e220000000800 */
[----:B------:R-:W1:Y:S07]  /*0010*/  S2R R5, SR_TID.X ;  /* 0x0000000000057919 */ /* 0x000e6e0000002100 */
[----:B------:R-:W2:Y:S01]  /*0020*/  S2UR UR7, SR_CTAID.X ;  /* 0x00000000000779c3 */ /* 0x000ea20000002500 */
[----:B------:R-:W-:Y:S01]  /*0030*/  ULDC.U8 UR5, c[0x0][0x248] ;  /* 0x0000920000057ab9 */ /* 0x000fe20000000000 */
[----:B------:R-:W-:Y:S01]  /*0040*/  ULDC UR4, c[0x0][0x238] ;  /* 0x00008e0000047ab9 */ /* 0x000fe20000000800 */
[----:B------:R-:W-:Y:S01]  /*0050*/  ULDC.64 UR42, c[0x0][0x220] ;  /* 0x00008800002a7ab9 */ /* 0x000fe20000000a00 */
[----:B------:R-:W-:Y:S01]  /*0060*/  ULDC.64 UR38, c[0x0][0x220] ;  /* 0x0000880000267ab9 */ /* 0x000fe20000000a00 */
[----:B------:R-:W-:Y:S01]  /*0070*/  ULDC.64 UR40, c[0x0][0x240] ;  /* 0x0000900000287ab9 */ /* 0x000fe20000000a00 */
[----:B------:R-:W-:Y:S01]  /*0080*/  ULDC.64 UR36, c[0x0][0x240] ;  /* 0x0000900000247ab9 */ /* 0x000fe20000000a00 */
[----:B------:R-:W-:Y:S01]  /*0090*/  BSSY B6, `(.L_x_734) ;  /* 0x000002d000067945 */ /* 0x000fe20003800000 */
[----:B------:R-:W3:Y:S01]  /*00a0*/  LDC.64 R2, c[0x0][0x218] ;  /* 0x00008600ff027b82 */ /* 0x000ee20000000a00 */
[----:B--2---:R-:W-:-:S04]  /*00b0*/  USHF.L.U32 UR8, UR7, 0x9, URZ ;  /* 0x0000000907087899 */ /* 0x004fc8000800063f */
[----:B------:R-:W-:Y:S01]  /*00c0*/  UIMAD.WIDE.U32 UR8, UR8, 0x4, URZ ;  /* 0x00000004080878a5 */ /* 0x000fe2000f8e003f */
[----:B-1----:R-:W-:-:S03]  /*00d0*/  IMAD.SHL.U32 R0, R5, 0x2, RZ ;  /* 0x0000000205007824 */ /* 0x002fc600078e00ff */
[----:B------:R-:W-:Y:S01]  /*00e0*/  ULOP3.LUT UR5, UR8, UR5, URZ, 0xfc, !UPT ;  /* 0x0000000508057292 */ /* 0x000fe2000f8efc3f */
[----:B------:R-:W-:Y:S01]  /*00f0*/  IMAD.SHL.U32 R7, R5, 0x8, RZ ;  /* 0x0000000805077824 */ /* 0x000fe200078e00ff */
[----:B------:R-:W-:Y:S01]  /*0100*/  USHF.R.U32.HI UR8, URZ, 0x3, UR9 ;  /* 0x000000033f087899 */ /* 0x000fe20008011609 */
[C---:B------:R-:W-:Y:S01]  /*0110*/  LOP3.LUT R18, R0.reuse, 0x2, RZ, 0xc0, !PT ;  /* 0x0000000200127812 */ /* 0x040fe200078ec0ff */
[----:B------:R-:W-:Y:S01]  /*0120*/  ULOP3.LUT UR6, UR5, 0x7, URZ, 0xc0, !UPT ;  /* 0x0000000705067892 */ /* 0x000fe2000f8ec03f */
[----:B------:R-:W-:Y:S01]  /*0130*/  IMAD.SHL.U32 R0, R0, 0x4, RZ ;  /* 0x0000000400007824 */ /* 0x000fe200078e00ff */
[----:B------:R-:W-:Y:S01]  /*0140*/  USHF.R.U64 UR5, UR5, 0x3, UR9 ;  /* 0x0000000305057899 */ /* 0x000fe20008001209 */
[--C-:B------:R-:W-:Y:S02]  /*0150*/  LOP3.LUT R18, R18, 0x8, R5.reuse, 0xf8, !PT ;  /* 0x0000000812127812 */ /* 0x100fe400078ef805 */
[----:B------:R-:W-:Y:S01]  /*0160*/  SHF.R.U32.HI R5, RZ, 0x4, R5 ;  /* 0x00000004ff057819 */ /* 0x000fe20000011605 */
[----:B------:R-:W-:Y:S01]  /*0170*/  IMAD.U32 R6, RZ, RZ, UR6 ;  /* 0x00000006ff067e24 */ /* 0x000fe2000f8e00ff */
[----:B------:R-:W-:Y:S01]  /*0180*/  LOP3.LUT R18, R18, 0x30, R7, 0xf8, !PT ;  /* 0x0000003012127812 */ /* 0x000fe200078ef807 */
[----:B------:R-:W-:-:S04]  /*0190*/  IMAD.MOV.U32 R7, RZ, RZ, RZ ;  /* 0x000000ffff077224 */ /* 0x000fc800078e00ff */
[----:B------:R-:W-:Y:S01]  /*01a0*/  IMAD R18, R5, UR4, R18 ;  /* 0x0000000405127c24 */ /* 0x000fe2000f8e0212 */
[----:B------:R-:W-:Y:S01]  /*01b0*/  ULDC.U8 UR4, c[0x0][0x228] ;  /* 0x00008a0000047ab9 */ /* 0x000fe20000000000 */
[----:B---3--:R-:W-:-:S04]  /*01c0*/  IMAD.WIDE.U32 R4, R2, UR7, RZ ;  /* 0x0000000702047c25 */ /* 0x008fc8000f8e00ff */
[----:B------:R-:W-:Y:S01]  /*01d0*/  IMAD.WIDE.U32 R18, R18, 0x4, R6 ;  /* 0x0000000412127825 */ /* 0x000fe200078e0006 */
[----:B------:R-:W-:-:S03]  /*01e0*/  LEA R23, P1, R4, UR4, 0x6 ;  /* 0x0000000404177c11 */ /* 0x000fc6000f8230ff */
[----:B------:R-:W-:Y:S01]  /*01f0*/  IMAD R2, R3, UR7, R5 ;  /* 0x0000000703027c24 */ /* 0x000fe2000f8e0205 */
[----:B------:R-:W-:Y:S02]  /*0200*/  LOP3.LUT P2, RZ, R0, 0x7, R23, 0xc8, !PT ;  /* 0x0000000700ff7812 */ /* 0x000fe4000784c817 */
[----:B------:R-:W-:Y:S02]  /*0210*/  SHF.R.U64 R17, R18, 0x3, R19 ;  /* 0x0000000312117819 */ /* 0x000fe40000001213 */
[----:B------:R-:W-:Y:S02]  /*0220*/  LEA.HI.X R2, R4, RZ, R2, 0x6, P1 ;  /* 0x000000ff04027211 */ /* 0x000fe400008f3402 */
[----:B------:R-:W-:-:S04]  /*0230*/  IADD3 R17, P0, R17, UR5, RZ ;  /* 0x0000000511117c10 */ /* 0x000fc8000ff1e0ff */
[----:B------:R-:W-:-:S03]  /*0240*/  LEA.HI.X R16, R19, UR8, RZ, 0x1d, P0 ;  /* 0x0000000813107c11 */ /* 0x000fc600080fecff */
[----:B0-----:R-:W-:Y:S06]  /*0250*/  @!P2 BRA `(.L_x_735) ;  /* 0x000000000040a947 */ /* 0x001fec0003800000 */
[----:B------:R-:W-:Y:S01]  /*0260*/  MOV R14, 0x118 ;  /* 0x00000118000e7802 */ /* 0x000fe20000000f00 */
[----:B------:R-:W-:Y:S01]  /*0270*/  ULDC.64 UR4, c[0x4][0xf8] ;  /* 0x01003e0000047ab9 */ /* 0x000fe20000000a00 */
[----:B------:R-:W-:Y:S01]  /*0280*/  ULDC.64 UR6, c[0x4][0x100] ;  /* 0x0100400000067ab9 */ /* 0x000fe20000000a00 */
[----:B------:R-:W-:Y:S01]  /*0290*/  IMAD.U32 R4, RZ, RZ, UR4 ;  /* 0x00000004ff047e24 */ /* 0x000fe2000f8e00ff */
[----:B------:R-:W-:Y:S01]  /*02a0*/  MOV R5, UR5 ;  /* 0x0000000500057c02 */ /* 0x000fe20008000f00 */
[----:B------:R-:W-:Y:S01]  /*02b0*/  ULDC.64 UR4, c[0x4][0x48] ;  /* 0x0100120000047ab9 */ /* 0x000fe20000000a00 */
[----:B------:R-:W0:Y:S01]  /*02c0*/  LDC.64 R14, c[0x4][R14] ;  /* 0x010000000e0e7b82 */ /* 0x000e220000000a00 */
[----:B------:R-:W-:Y:S01]  /*02d0*/  HFMA2.MMA R12, -RZ, RZ, 0, 5.9604644775390625e-08 ;  /* 0x00000001ff0c7435 */ /* 0x000fe200000001ff */
[----:B------:R-:W-:Y:S01]  /*02e0*/  IMAD.U32 R6, RZ, RZ, UR6 ;  /* 0x00000006ff067e24 */ /* 0x000fe2000f8e00ff */
[----:B------:R-:W-:Y:S01]  /*02f0*/  MOV R7, UR7 ;  /* 0x0000000700077c02 */ /* 0x000fe20008000f00 */
[----:B------:R-:W-:Y:S01]  /*0300*/  IMAD.U32 R10, RZ, RZ, UR4 ;  /* 0x00000004ff0a7e24 */ /* 0x000fe2000f8e00ff */
[----:B------:R-:W-:Y:S01]  /*0310*/  MOV R11, UR5 ;  /* 0x00000005000b7c02 */ /* 0x000fe20008000f00 */
[----:B------:R-:W-:-:S02]  /*0320*/  IMAD.MOV.U32 R8, RZ, RZ, 0x150 ;  /* 0x00000150ff087424 */ /* 0x000fc400078e00ff */
[----:B------:R-:W-:Y:S02]  /*0330*/  IMAD.MOV.U32 R13, RZ, RZ, RZ ;  /* 0x000000ffff0d7224 */ /* 0x000fe400078e00ff */
[----:B------:R-:W-:-:S07]  /*0340*/  LEPC R20, `(.L_x_735) ;  /* 0x000000001014794e */ /* 0x000fce0000000000 */
[----:B0-----:R-:W-:Y:S05]  /*0350*/  CALL.ABS.NOINC R14 ;  /* 0x000000000e007343 */ /* 0x001fea0003c00000 */
.L_x_735:
[----:B------:R-:W-:Y:S05]  /*0360*/  BSYNC B6 ;  /* 0x0000000000067941 */ /* 0x000fea0003800000 */
.L_x_734:
[----:B------:R-:W-:Y:S01]  /*0370*/  LOP3.LUT P0, RZ, R18, 0x7, RZ, 0xc0, !PT ;  /* 0x0000000712ff7812 */ /* 0x000fe2000780c0ff */
[----:B------:R-:W-:-:S12]  /*0380*/  BSSY B6, `(.L_x_736) ;  /* 0x0000012000067945 */ /* 0x000fd80003800000 */
[----:B------:R-:W-:Y:S05]  /*0390*/  @!P0 BRA `(.L_x_737) ;  /* 0x0000000000408947 */ /* 0x000fea0003800000 */
        /* <DEDUP_REMOVED lines=16> */
.L_x_737:
[----:B------:R-:W-:Y:S05]  /*04a0*/  BSYNC B6 ;  /* 0x0000000000067941 */ /* 0x000fea0003800000 */
.L_x_736:
[----:B------:R-:W0:Y:S02]  /*04b0*/  LDC R0, c[0x0][0x234] ;  /* 0x00008d00ff007b82 */ /* 0x000e240000000800 */
[----:B0-----:R-:W-:-:S13]  /*04c0*/  ISETP.GE.AND P0, PT, R0, 0x1, PT ;  /* 0x000000010000780c */ /* 0x001fda0003f06270 */
[----:B------:R-:W-:Y:S05]  /*04d0*/  @!P0 EXIT ;  /* 0x000000000000894d */ /* 0x000fea0003800000 */
[----:B------:R-:W0:Y:S01]  /*04e0*/  S2R R6, SR_TID.X ;  /* 0x0000000000067919 */ /* 0x000e220000002100 */
[----:B------:R-:W-:Y:S01]  /*04f0*/  VIADD R0, R0, 0x7 ;  /* 0x0000000700007836 */ /* 0x000fe20000000000 */
[----:B------:R-:W1:Y:S01]  /*0500*/  LDC.64 R4, c[0x0][0x218] ;  /* 0x00008600ff047b82 */ /* 0x000e620000000a00 */
[----:B------:R-:W-:-:S03]  /*0510*/  SHF.R.U64 R8, R23, 0x3, R2 ;  /* 0x0000000317087819 */ /* 0x000fc60000001202 */
[----:B------:R-:W-:-:S04]  /*0520*/  SHF.R.S32.HI R21, RZ, 0x1f, R0 ;  /* 0x0000001fff157819 */ /* 0x000fc80000011400 */
[----:B------:R-:W-:Y:S01]  /*0530*/  LEA.HI R21, R21, R0, RZ, 0x3 ;  /* 0x0000000015157211 */ /* 0x000fe200078f18ff */
[----:B------:R-:W2:Y:S04]  /*0540*/  LDC R9, c[0x0][0x238] ;  /* 0x00008e00ff097b82 */ /* 0x000ea80000000800 */
[----:B------:R-:W-:-:S04]  /*0550*/  IMAD.SHL.U32 R21, R21, 0x2, RZ ;  /* 0x0000000215157824 */ /* 0x000fc800078e00ff */
[----:B------:R-:W3:Y:S01]  /*0560*/  LDC.64 R18, c[0x0][0x208] ;  /* 0x00008200ff127b82 */ /* 0x000ee20000000a00 */
[----:B------:R-:W-:-:S04]  /*0570*/  LOP3.LUT R21, R21, 0xfffffff0, RZ, 0xc0, !PT ;  /* 0xfffffff015157812 */ /* 0x000fc800078ec0ff */
[----:B------:R-:W-:Y:S02]  /*0580*/  VIMNMX R21, R21, 0x1, !PT ;  /* 0x0000000115157848 */ /* 0x000fe40007fe0100 */
[----:B-1----:R-:W-:Y:S01]  /*0590*/  LEA.HI R0, P0, R5, R4, RZ, 0x1 ;  /* 0x0000000405007211 */ /* 0x002fe200078108ff */
[----:B------:R-:W-:Y:S01]  /*05a0*/  IMAD.MOV.U32 R4, RZ, RZ, RZ ;  /* 0x000000ffff047224 */ /* 0x000fe200078e00ff */
[----:B------:R-:W-:-:S03]  /*05b0*/  LOP3.LUT R20, R21, 0x1, RZ, 0xc0, !PT ;  /* 0x0000000115147812 */ /* 0x000fc600078ec0ff */
[----:B------:R-:W-:Y:S02]  /*05c0*/  IMAD.X R5, RZ, RZ, R5, P0 ;  /* 0x000000ffff057224 */ /* 0x000fe400000e0605 */
[----:B0-----:R-:W-:Y:S02]  /*05d0*/  IMAD.SHL.U32 R6, R6, 0x2, RZ ;  /* 0x0000000206067824 */ /* 0x001fe400078e00ff */
[----:B--2---:R-:W-:Y:S01]  /*05e0*/  IMAD.SHL.U32 R9, R9, 0x4, RZ ;  /* 0x0000000409097824 */ /* 0x004fe200078e00ff */
[--C-:B------:R-:W-:Y:S01]  /*05f0*/  SHF.R.S64 R15, R0, 0x1, R5.reuse ;  /* 0x00000001000f7819 */ /* 0x100fe20000001005 */
[----:B------:R-:W-:Y:S01]  /*0600*/  IMAD.WIDE.U32 R6, R6, 0x4, RZ ;  /* 0x0000000406067825 */ /* 0x000fe200078e00ff */
[----:B------:R-:W-:Y:S02]  /*0610*/  SHF.R.S32.HI R14, RZ, 0x1, R5 ;  /* 0x00000001ff0e7819 */ /* 0x000fe40000011405 */
[----:B------:R-:W-:Y:S01]  /*0620*/  LOP3.LUT R13, R6, 0x7, R23, 0xf8, !PT ;  /* 0x00000007060d7812 */ /* 0x000fe200078ef817 */
[----:B------:R-:W-:Y:S01]  /*0630*/  VIADD R6, R21, 0xffffffff ;  /* 0xffffffff15067836 */ /* 0x000fe20000000000 */
[----:B------:R-:W-:-:S02]  /*0640*/  SHF.R.U32.HI R3, RZ, 0x3, R7 ;  /* 0x00000003ff037819 */ /* 0x000fc40000011607 */
[----:B------:R-:W-:Y:S02]  /*0650*/  SHF.R.U64 R13, R13, 0x3, R7 ;  /* 0x000000030d0d7819 */ /* 0x000fe40000001207 */
[----:B------:R-:W-:Y:S02]  /*0660*/  ISETP.GE.U32.AND P2, PT, R6, 0x3, PT ;  /* 0x000000030600780c */ /* 0x000fe40003f46070 */
[----:B------:R-:W-:-:S04]  /*0670*/  IADD3 R13, P1, R8, R13, RZ ;  /* 0x0000000d080d7210 */ /* 0x000fc80007f3e0ff */
[----:B------:R-:W-:-:S07]  /*0680*/  LEA.HI.X R12, R2, R3, RZ, 0x1d, P1 ;  /* 0x00000003020c7211 */ /* 0x000fce00008fecff */
[----:B---3--:R-:W-:Y:S05]  /*0690*/  @!P2 BRA `(.L_x_738) ;  /* 0x00000004004ca947 */ /* 0x008fea0003800000 */
[----:B------:R-:W-:Y:S01]  /*06a0*/  BSSY B0, `(.L_x_738) ;  /* 0x0000052000007945 */ /* 0x000fe20003800000 */
[----:B------:R-:W-:Y:S02]  /*06b0*/  IADD3 R21, R21, -R20, RZ ;  /* 0x8000001415157210 */ /* 0x000fe40007ffe0ff */
[----:B------:R-:W-:-:S07]  /*06c0*/  MOV R4, RZ ;  /* 0x000000ff00047202 */ /* 0x000fce0000000f00 */
.L_x_739:
[----:B------:R-:W-:Y:S01]  /*06d0*/  SHF.R.U32.HI R10, RZ, 0x4, R4 ;  /* 0x00000004ff0a7819 */ /* 0x000fe20000011604 */
[----:B------:R-:W-:Y:S01]  /*06e0*/  VIADD R6, R4, 0x1 ;  /* 0x0000000104067836 */ /* 0x000fe20000000000 */
[----:B------:R-:W-:Y:S01]  /*06f0*/  R2UR UR4, R18 ;  /* 0x00000000120472ca */ /* 0x000fe200000e0000 */
[----:B------:R-:W-:Y:S01]  /*0700*/  IMAD.SHL.U32 R5, R4, 0x20, RZ ;  /* 0x0000002004057824 */ /* 0x000fe200078e00ff */
[----:B------:R-:W-:Y:S01]  /*0710*/  R2UR UR5, R19 ;  /* 0x00000000130572ca */ /* 0x000fe200000e0000 */
[----:B------:R-:W-:Y:S01]  /*0720*/  IMAD.SHL.U32 R22, R10, 0x80, RZ ;  /* 0x000000800a167824 */ /* 0x000fe200078e00ff */
[----:B------:R-:W-:Y:S01]  /*0730*/  SHF.R.U32.HI R11, RZ, 0x4, R6 ;  /* 0x00000004ff0b7819 */ /* 0x000fe20000011606 */
[----:B------:R-:W-:Y:S01]  /*0740*/  IMAD.SHL.U32 R7, R6, 0x20, RZ ;  /* 0x0000002006077824 */ /* 0x000fe200078e00ff */
[----:B------:R-:W-:Y:S01]  /*0750*/  LOP3.LUT R8, R4, 0x8, RZ, 0xc0, !PT ;  /* 0x0000000804087812 */ /* 0x000fe200078ec0ff */
[----:B------:R-:W-:Y:S01]  /*0760*/  VIADD R21, R21, 0xfffffffc ;  /* 0xfffffffc15157836 */ /* 0x000fe20000000000 */
[C---:B------:R-:W-:Y:S02]  /*0770*/  IADD3 R24, P0, R22.reuse, R13, RZ ;  /* 0x0000000d16187210 */ /* 0x040fe40007f1e0ff */
[----:B------:R-:W-:Y:S02]  /*0780*/  LOP3.LUT R5, R5, 0x80, RZ, 0xc0, !PT ;  /* 0x0000008005057812 */ /* 0x000fe400078ec0ff */
[----:B------:R-:W-:Y:S02]  /*0790*/  LEA.HI.X.SX32 R25, R22, R12, 0x1, P0 ;  /* 0x0000000c16197211 */ /* 0x000fe400000f0eff */
[----:B------:R-:W-:Y:S02]  /*07a0*/  LOP3.LUT R22, R4, 0xc, RZ, 0xc0, !PT ;  /* 0x0000000c04167812 */ /* 0x000fe400078ec0ff */
[----:B------:R-:W-:Y:S01]  /*07b0*/  LEA.HI R0, R8, R5, RZ, 0x1e ;  /* 0x0000000508007211 */ /* 0x000fe200078ff0ff */
[----:B------:R-:W-:Y:S01]  /*07c0*/  VIADD R5, R4, 0x2 ;  /* 0x0000000204057836 */ /* 0x000fe20000000000 */
[----:B------:R-:W-:Y:S01]  /*07d0*/  LOP3.LUT R7, R7, 0xa0, RZ, 0xc0, !PT ;  /* 0x000000a007077812 */ /* 0x000fe200078ec0ff */
[----:B------:R-:W-:Y:S01]  /*07e0*/  IMAD.WIDE.U32 R24, R22, R15, R24 ;  /* 0x0000000f16187225 */ /* 0x000fe200078e0018 */
[----:B------:R-:W-:Y:S02]  /*07f0*/  R2UR UR6, R18 ;  /* 0x00000000120672ca */ /* 0x000fe400000e0000 */
[----:B------:R-:W-:Y:S01]  /*0800*/  R2UR UR7, R19 ;  /* 0x00000000130772ca */ /* 0x000fe200000e0000 */
[----:B0-----:R-:W-:Y:S01]  /*0810*/  IMAD R23, R14, R22, RZ ;  /* 0x000000160e177224 */ /* 0x001fe200078e02ff */
[----:B------:R-:W-:Y:S01]  /*0820*/  IADD3 R26, P0, R24, UR42, RZ ;  /* 0x0000002a181a7c10 */ /* 0x000fe2000ff1e0ff */
[----:B------:R-:W-:Y:S02]  /*0830*/  IMAD.SHL.U32 R22, R11, 0x80, RZ ;  /* 0x000000800b167824 */ /* 0x000fe400078e00ff */
[----:B------:R-:W-:Y:S01]  /*0840*/  IMAD R0, R9, R10, R0 ;  /* 0x0000000a09007224 */ /* 0x000fe200078e0200 */
[----:B------:R-:W-:Y:S02]  /*0850*/  IADD3.X R27, R25, UR43, R23, P0, !PT ;  /* 0x0000002b191b7c10 */ /* 0x000fe400087fe417 */
[----:B------:R-:W-:Y:S02]  /*0860*/  IADD3 R24, P0, R22, R13, RZ ;  /* 0x0000000d16187210 */ /* 0x000fe40007f1e0ff */
[----:B------:R-:W-:Y:S01]  /*0870*/  LOP3.LUT R23, R6, 0xd, RZ, 0xc0, !PT ;  /* 0x0000000d06177812 */ /* 0x000fe200078ec0ff */
[----:B------:R0:W2:Y:S01]  /*0880*/  LDG.E.U8 R26, desc[UR4][R26.64] ;  /* 0x000000041a1a7981 */ /* 0x0000a2000c1e1100 */
[-C--:B------:R-:W-:Y:S02]  /*0890*/  LEA.HI.X.SX32 R25, R22, R12.reuse, 0x1, P0 ;  /* 0x0000000c16197211 */ /* 0x080fe400000f0eff */
[----:B------:R-:W-:Y:S02]  /*08a0*/  IADD3 R28, P2, P1, R17, UR40, R0 ;  /* 0x00000028111c7c10 */ /* 0x000fe4000f95e000 */
[----:B------:R-:W-:Y:S01]  /*08b0*/  SHF.R.U32.HI R10, RZ, 0x4, R5 ;  /* 0x00000004ff0a7819 */ /* 0x000fe20000011605 */
[----:B------:R-:W-:Y:S01]  /*08c0*/  IMAD.WIDE.U32 R24, R23, R15, R24 ;  /* 0x0000000f17187225 */ /* 0x000fe200078e0018 */
[----:B------:R-:W-:Y:S03]  /*08d0*/  LOP3.LUT R6, R6, 0x8, RZ, 0xc0, !PT ;  /* 0x0000000806067812 */ /* 0x000fe600078ec0ff */
[----:B------:R-:W-:Y:S01]  /*08e0*/  IMAD R23, R14, R23, RZ ;  /* 0x000000170e177224 */ /* 0x000fe200078e02ff */
[----:B------:R-:W-:Y:S02]  /*08f0*/  IADD3 R22, P0, R24, UR42, RZ ;  /* 0x0000002a18167c10 */ /* 0x000fe4000ff1e0ff */
[----:B------:R-:W-:Y:S01]  /*0900*/  LEA.HI R2, R6, R7, RZ, 0x1e ;  /* 0x0000000706027211 */ /* 0x000fe200078ff0ff */
[----:B------:R-:W-:Y:S01]  /*0910*/  IMAD.SHL.U32 R6, R5, 0x20, RZ ;  /* 0x0000002005067824 */ /* 0x000fe200078e00ff */
[----:B------:R-:W-:Y:S03]  /*0920*/  IADD3.X R23, R25, UR43, R23, P0, !PT ;  /* 0x0000002b19177c10 */ /* 0x000fe600087fe417 */
[----:B------:R-:W-:Y:S01]  /*0930*/  IMAD R2, R9, R11, R2 ;  /* 0x0000000b09027224 */ /* 0x000fe200078e0202 */
[----:B------:R-:W-:Y:S02]  /*0940*/  LOP3.LUT R6, R6, 0xc0, RZ, 0xc0, !PT ;  /* 0x000000c006067812 */ /* 0x000fe400078ec0ff */
[----:B0-----:R-:W-:Y:S04]  /*0950*/  SHF.R.S32.HI R27, RZ, 0x1f, R0 ;  /* 0x0000001fff1b7819 */ /* 0x001fe80000011400 */
[----:B------:R-:W-:Y:S05]  /*0960*/  IADD3.X R29, R16, UR41, R27, P2, P1 ;  /* 0x00000029101d7c10 */ /* 0x000fea00097e241b */
[----:B--2---:R0:W-:Y:S04]  /*0970*/  STG.E.U8 desc[UR6][R28.64], R26 ;  /* 0x0000001a1c007986 */ /* 0x0041e8000c101106 */
[----:B------:R1:W2:Y:S01]  /*0980*/  LDG.E.U8 R22, desc[UR4][R22.64] ;  /* 0x0000000416167981 */ /* 0x0002a2000c1e1100 */
[--C-:B0-----:R-:W-:Y:S02]  /*0990*/  SHF.R.S32.HI R29, RZ, 0x1f, R2.reuse ;  /* 0x0000001fff1d7819 */ /* 0x101fe40000011402 */
[----:B------:R-:W-:Y:S01]  /*09a0*/  IADD3 R26, P2, P1, R17, UR40, R2 ;  /* 0x00000028111a7c10 */ /* 0x000fe2000f95e002 */
[----:B-1----:R-:W-:Y:S03]  /*09b0*/  IMAD.SHL.U32 R23, R10, 0x80, RZ ;  /* 0x000000800a177824 */ /* 0x002fe600078e00ff */
[----:B------:R-:W-:Y:S02]  /*09c0*/  IADD3.X R27, R16, UR41, R29, P2, P1 ;  /* 0x00000029101b7c10 */ /* 0x000fe400097e241d */
[C---:B------:R-:W-:Y:S04]  /*09d0*/  IADD3 R24, P0, R23.reuse, R13, RZ ;  /* 0x0000000d17187210 */ /* 0x040fe80007f1e0ff */
[----:B------:R-:W-:Y:S02]  /*09e0*/  LEA.HI.X.SX32 R25, R23, R12, 0x1, P0 ;  /* 0x0000000c17197211 */ /* 0x000fe400000f0eff */
[C---:B------:R-:W-:Y:S02]  /*09f0*/  LOP3.LUT R23, R5.reuse, 0xe, RZ, 0xc0, !PT ;  /* 0x0000000e05177812 */ /* 0x040fe400078ec0ff */
[----:B------:R-:W-:Y:S03]  /*0a00*/  LOP3.LUT R5, R5, 0x8, RZ, 0xc0, !PT ;  /* 0x0000000805057812 */ /* 0x000fe600078ec0ff */
[----:B------:R-:W-:Y:S01]  /*0a10*/  IMAD.WIDE.U32 R24, R23, R15, R24 ;  /* 0x0000000f17187225 */ /* 0x000fe200078e0018 */
[----:B------:R-:W-:Y:S03]  /*0a20*/  LEA.HI R3, R5, R6, RZ, 0x1e ;  /* 0x0000000605037211 */ /* 0x000fe600078ff0ff */
[----:B------:R-:W-:Y:S01]  /*0a30*/  IMAD R23, R14, R23, RZ ;  /* 0x000000170e177224 */ /* 0x000fe200078e02ff */
[----:B------:R-:W-:Y:S01]  /*0a40*/  IADD3 R28, P0, R24, UR42, RZ ;  /* 0x0000002a181c7c10 */ /* 0x000fe2000ff1e0ff */
[----:B------:R-:W-:Y:S03]  /*0a50*/  IMAD R3, R9, R10, R3 ;  /* 0x0000000a09037224 */ /* 0x000fe600078e0203 */
[----:B------:R-:W-:Y:S01]  /*0a60*/  IADD3.X R29, R25, UR43, R23, P0, !PT ;  /* 0x0000002b191d7c10 */ /* 0x000fe200087fe417 */
[C---:B------:R-:W-:Y:S01]  /*0a70*/  VIADD R25, R4.reuse, 0x3 ;  /* 0x0000000304197836 */ /* 0x040fe20000000000 */
[--C-:B------:R-:W-:Y:S01]  /*0a80*/  IADD3 R2, P2, P1, R17, UR40, R3.reuse ;  /* 0x0000002811027c10 */ /* 0x100fe2000f95e003 */
[----:B------:R-:W-:Y:S02]  /*0a90*/  VIADD R4, R4, 0x4 ;  /* 0x0000000404047836 */ /* 0x000fe40000000000 */
[C---:B------:R-:W-:Y:S01]  /*0aa0*/  IMAD.SHL.U32 R24, R25.reuse, 0x8, RZ ;  /* 0x0000000819187824 */ /* 0x040fe200078e00ff */
[----:B------:R-:W-:Y:S04]  /*0ab0*/  LOP3.LUT R25, R25, 0xf, RZ, 0xc0, !PT ;  /* 0x0000000f19197812 */ /* 0x000fe800078ec0ff */
[----:B------:R-:W-:Y:S01]  /*0ac0*/  LOP3.LUT R24, R24, 0xffffff80, RZ, 0xc0, !PT ;  /* 0xffffff8018187812 */ /* 0x000fe200078ec0ff */
[----:B--2---:R0:W-:Y:S04]  /*0ad0*/  STG.E.U8 desc[UR6][R26.64], R22 ;  /* 0x000000161a007986 */ /* 0x0041e8000c101106 */
[----:B------:R1:W2:Y:S01]  /*0ae0*/  LDG.E.U8 R23, desc[UR4][R28.64] ;  /* 0x000000041c177981 */ /* 0x0002a2000c1e1100 */
[----:B0-----:R-:W-:Y:S02]  /*0af0*/  SHF.R.S32.HI R22, RZ, 0x1f, R3 ;  /* 0x0000001fff167819 */ /* 0x001fe40000011403 */
[----:B-1----:R-:W-:Y:S02]  /*0b00*/  IADD3 R28, P0, R24, R13, RZ ;  /* 0x0000000d181c7210 */ /* 0x002fe40007f1e0ff */
[----:B------:R-:W-:Y:S02]  /*0b10*/  IADD3.X R3, R16, UR41, R22, P2, P1 ;  /* 0x0000002910037c10 */ /* 0x000fe400097e2416 */
[----:B------:R-:W-:Y:S03]  /*0b20*/  LEA.HI.X.SX32 R29, R24, R12, 0x1, P0 ;  /* 0x0000000c181d7211 */ /* 0x000fe600000f0eff */
[----:B------:R-:W-:Y:S04]  /*0b30*/  IMAD.WIDE.U32 R28, R25, R15, R28 ;  /* 0x0000000f191c7225 */ /* 0x000fe800078e001c */
[----:B------:R-:W-:Y:S01]  /*0b40*/  IMAD R25, R14, R25, RZ ;  /* 0x000000190e197224 */ /* 0x000fe200078e02ff */
[----:B------:R-:W-:Y:S04]  /*0b50*/  IADD3 R24, P0, R28, UR42, RZ ;  /* 0x0000002a1c187c10 */ /* 0x000fe8000ff1e0ff */
[----:B------:R-:W-:Y:S02]  /*0b60*/  IADD3.X R25, R29, UR43, R25, P0, !PT ;  /* 0x0000002b1d197c10 */ /* 0x000fe400087fe419 */
[----:B------:R-:W-:Y:S01]  /*0b70*/  ISETP.NE.AND P0, PT, R21, RZ, PT ;  /* 0x000000ff1500720c */ /* 0x000fe20003f05270 */
[----:B--2---:R0:W-:Y:S04]  /*0b80*/  STG.E.U8 desc[UR6][R2.64], R23 ;  /* 0x0000001702007986 */ /* 0x0041e8000c101106 */
[----:B------:R-:W2:Y:S04]  /*0b90*/  LDG.E.U8 R29, desc[UR4][R24.64] ;  /* 0x00000004181d7981 */ /* 0x000ea8000c1e1100 */
[----:B--2---:R0:W-:Y:S04]  /*0ba0*/  STG.E.U8 desc[UR4][R26.64+0x40], R29 ;  /* 0x0000401d1a007986 */ /* 0x0041e8000c101104 */
[----:B------:R-:W-:Y:S08]  /*0bb0*/  @P0 BRA `(.L_x_739) ;  /* 0xfffffff800c40947 */ /* 0x000ff0000383ffff */
[----:B------:R-:W-:Y:S05]  /*0bc0*/  BSYNC B0 ;  /* 0x0000000000007941 */ /* 0x000fea0003800000 */
.L_x_738:
[----:B------:R-:W-:-:S13]  /*0bd0*/  ISETP.NE.AND P0, PT, R20, RZ, PT ;  /* 0x000000ff1400720c */ /* 0x000fda0003f05270 */
[----:B------:R-:W-:Y:S05]  /*0be0*/  @!P0 EXIT ;  /* 0x000000000000894d */ /* 0x000fea0003800000 */
.L_x_740:
[----:B------:R-:W-:Y:S01]  /*0bf0*/  SHF.R.U32.HI R5, RZ, 0x4, R4 ;  /* 0x00000004ff057819 */ /* 0x000fe20000011604 */
[----:B0-----:R-:W-:Y:S01]  /*0c00*/  IMAD.SHL.U32 R2, R4, 0x20, RZ ;  /* 0x0000002004027824 */ /* 0x001fe200078e00ff */
[----:B------:R-:W-:Y:S01]  /*0c10*/  R2UR UR4, R18 ;  /* 0x00000000120472ca */ /* 0x000fe200000e0000 */
[----:B------:R-:W-:Y:S01]  /*0c20*/  VIADD R20, R20, 0xffffffff ;  /* 0xffffffff14147836 */ /* 0x000fe20000000000 */
[----:B------:R-:W-:Y:S01]  /*0c30*/  R2UR UR5, R19 ;  /* 0x00000000130572ca */ /* 0x000fe200000e0000 */
[----:B-1----:R-:W-:Y:S01]  /*0c40*/  IMAD.SHL.U32 R6, R5, 0x80, RZ ;  /* 0x0000008005067824 */ /* 0x002fe200078e00ff */
[----:B------:R-:W-:Y:S02]  /*0c50*/  LOP3.LUT R3, R4, 0x8, RZ, 0xc0, !PT ;  /* 0x0000000804037812 */ /* 0x000fe400078ec0ff */
[----:B------:R-:W-:Y:S02]  /*0c60*/  LOP3.LUT R2, R2, 0xe0, RZ, 0xc0, !PT ;  /* 0x000000e002027812 */ /* 0x000fe400078ec0ff */
[C---:B------:R-:W-:Y:S02]  /*0c70*/  IADD3 R10, P0, R6.reuse, R13, RZ ;  /* 0x0000000d060a7210 */ /* 0x040fe40007f1e0ff */
[----:B------:R-:W-:Y:S02]  /*0c80*/  LEA.HI R0, R3, R2, RZ, 0x1e ;  /* 0x0000000203007211 */ /* 0x000fe400078ff0ff */
[----:B------:R-:W-:Y:S02]  /*0c90*/  LEA.HI.X.SX32 R11, R6, R12, 0x1, P0 ;  /* 0x0000000c060b7211 */ /* 0x000fe400000f0eff */
[C---:B------:R-:W-:Y:S01]  /*0ca0*/  LOP3.LUT R6, R4.reuse, 0xf, RZ, 0xc0, !PT ;  /* 0x0000000f04067812 */ /* 0x040fe200078ec0ff */
[----:B------:R-:W-:Y:S02]  /*0cb0*/  IMAD R0, R9, R5, R0 ;  /* 0x0000000509007224 */ /* 0x000fe400078e0200 */
[----:B------:R-:W-:Y:S02]  /*0cc0*/  VIADD R4, R4, 0x1 ;  /* 0x0000000104047836 */ /* 0x000fe40000000000 */
[----:B------:R-:W-:Y:S04]  /*0cd0*/  IMAD.WIDE.U32 R10, R6, R15, R10 ;  /* 0x0000000f060a7225 */ /* 0x000fe800078e000a */
[----:B------:R-:W-:Y:S01]  /*0ce0*/  IMAD R7, R14, R6, RZ ;  /* 0x000000060e077224 */ /* 0x000fe200078e02ff */
[----:B------:R-:W-:Y:S04]  /*0cf0*/  IADD3 R22, P0, R10, UR38, RZ ;  /* 0x000000260a167c10 */ /* 0x000fe8000ff1e0ff */
[----:B------:R-:W-:Y:S02]  /*0d00*/  IADD3.X R23, R11, UR39, R7, P0, !PT ;  /* 0x000000270b177c10 */ /* 0x000fe400087fe407 */
[--C-:B------:R-:W-:Y:S02]  /*0d10*/  IADD3 R10, P1, P0, R17, UR36, R0.reuse ;  /* 0x00000024110a7c10 */ /* 0x100fe4000f83e000 */
[----:B------:R-:W-:Y:S01]  /*0d20*/  SHF.R.S32.HI R7, RZ, 0x1f, R0 ;  /* 0x0000001fff077819 */ /* 0x000fe20000011400 */
[----:B------:R-:W2:Y:S03]  /*0d30*/  LDG.E.U8 R6, desc[UR4][R22.64] ;  /* 0x0000000416067981 */ /* 0x000ea6000c1e1100 */
[----:B------:R-:W-:Y:S02]  /*0d40*/  IADD3.X R11, R16, UR37, R7, P1, P0 ;  /* 0x00000025100b7c10 */ /* 0x000fe40008fe0407 */
[----:B------:R-:W-:Y:S03]  /*0d50*/  ISETP.NE.AND P0, PT, R20, RZ, PT ;  /* 0x000000ff1400720c */ /* 0x000fe60003f05270 */
[----:B--2---:R1:W-:Y:S10]  /*0d60*/  STG.E.U8 desc[UR4][R10.64], R6 ;  /* 0x000000060a007986 */ /* 0x0043f4000c101104 */
[----:B------:R-:W-:Y:S08]  /*0d70*/  @P0 BRA `(.L_x_740) ;  /* 0xfffffffc009c0947 */ /* 0x000ff0000383ffff */
[----:B------:R-:W-:Y:S05]  /*0d80*/  EXIT ;  /* 0x000000000000794d */ /* 0x000fea0003800000 */
.L_x_741:
        /* <DEDUP_REMOVED lines=15> */
.L_x_752:


//--------------------- .nv.global.init           --------------------------
	.section	.nv.global.init,"aw",@progbits
	.align	4
.nv.global.init:
	.type		mrg32k3aM1SubSeq,@object
	.size		mrg32k3aM1SubSeq,(mrg32k3aM2SubSeq - mrg32k3aM1SubSeq)
mrg32k3aM1SubSeq:
        /*0000*/ 	.byte	0x0b, 0xcc, 0xee, 0x04, 0x73, 0x29, 0x8b, 0x6f, 0xf6, 0x53, 0x03, 0xf6, 0x23, 0xf6, 0xea, 0xda
        /* <DEDUP_REMOVED lines=125> */
	.type		mrg32k3aM2SubSeq,@object
	.size		mrg32k3aM2SubSeq,(mrg32k3aM1 - mrg32k3aM2SubSeq)
mrg32k3aM2SubSeq:
        /* <DEDUP_REMOVED lines=126> */
	.type		mrg32k3aM1,@object
	.size		mrg32k3aM1,(mrg32k3aM1Seq - mrg32k3aM1)
mrg32k3aM1:
        /* <DEDUP_REMOVED lines=144> */
	.type		mrg32k3aM1Seq,@object
	.size		mrg32k3aM1Seq,(mrg32k3aM2 - mrg32k3aM1Seq)
mrg32k3aM1Seq:
        /* <DEDUP_REMOVED lines=144> */
	.type		mrg32k3aM2,@object
	.size		mrg32k3aM2,(mrg32k3aM2Seq - mrg32k3aM2)
mrg32k3aM2:
        /* <DEDUP_REMOVED lines=144> */
	.type		mrg32k3aM2Seq,@object
	.size		mrg32k3aM2Seq,(precalc_xorwow_matrix - mrg32k3aM2Seq)
mrg32k3aM2Seq:
        /* <DEDUP_REMOVED lines=144> */
	.type		precalc_xorwow_matrix,@object
	.size		precalc_xorwow_matrix,(precalc_xorwow_offset_matrix - precalc_xorwow_matrix)
precalc_xorwow_matrix:
        /* <DEDUP_REMOVED lines=6400> */
	.type		precalc_xorwow_offset_matrix,@object
	.size		precalc_xorwow_offset_matrix,($str$44 - precalc_xorwow_offset_matrix)
precalc_xorwow_offset_matrix:
        /* <DEDUP_REMOVED lines=6400> */
	.type		$str$44,@object
	.size		$str$44,($str$27 - $str$44)
$str$44:
        /*353c0*/ 	.byte	0x78, 0x2e, 0x69, 0x64, 0x78, 0x5f, 0x20, 0x3d, 0x3d, 0x20, 0x30, 0x00
	.type		$str$27,@object
	.size		$str$27,($str$16 - $str$27)
$str$27:
        /*353cc*/ 	.byte	0x6b, 0x5f, 0x74, 0x69, 0x6c, 0x65, 0x5f, 0x63, 0x6f, 0x75, 0x6e, 0x74, 0x20, 0x3e, 0x3d, 0x20
        /*353dc*/ 	.byte	0x31, 0x00
	.type		$str$16,@object
	.size		$str$16,($str$18 - $str$16)
$str$16:
        /*353de*/ 	.byte	0x76, 0x61, 0x6c, 0x75, 0x65, 0x20, 0x3e, 0x3d, 0x20, 0x6c, 0x6f, 0x77, 0x65, 0x72, 0x5f, 0x62
        /*353ee*/ 	.byte	0x6f, 0x75, 0x6e, 0x64, 0x00
	.type		$str$18,@object
	.size		$str$18,($str$48 - $str$18)
$str$18:
        /*353f3*/ 	.byte	0x76, 0x61, 0x6c, 0x75, 0x65, 0x20, 0x3c, 0x3d, 0x20, 0x75, 0x70, 0x70, 0x65, 0x72, 0x5f, 0x62
        /*35403*/ 	.byte	0x6f, 0x75, 0x6e, 0x64, 0x00
	.type		$str$48,@object
	.size		$str$48,($str$49 - $str$48)
$str$48:
        /*35408*/ 	.byte	0x28, 0x61, 0x64, 0x64, 0x72, 0x65, 0x73, 0x73, 0x20, 0x26, 0x20, 0x6d, 0x61, 0x73, 0x6b, 0x29
        /*35418*/ 	.byte	0x20, 0x3d, 0x3d, 0x20, 0x30, 0x00
	.type		$str$49,@object
	.size		$str$49,($str$17 - $str$49)
$str$49:
        /*3541e*/ 	.byte	0x2f, 0x74, 0x6d, 0x70, 0x2f, 0x63, 0x75, 0x74, 0x6c, 0x61, 0x73, 0x73, 0x5f, 0x73, 0x77, 0x65
        /*3542e*/ 	.byte	0x65, 0x70, 0x5f, 0x73, 0x72, 0x63, 0x2f, 0x69, 0x6e, 0x63, 0x6c, 0x75, 0x64, 0x65, 0x2f, 0x63
        /*3543e*/ 	.byte	0x75, 0x74, 0x65, 0x2f, 0x70, 0x6f, 0x69, 0x6e, 0x74, 0x65, 0x72, 0x5f, 0x66, 0x6c, 0x61, 0x67
        /*3544e*/ 	.byte	0x67, 0x65, 0x64, 0x2e, 0x68, 0x70, 0x70, 0x00
	.type		$str$17,@object
	.size		$str$17,($str$45 - $str$17)
$str$17:
        /*35456*/ 	.byte	0x2f, 0x74, 0x6d, 0x70, 0x2f, 0x63, 0x75, 0x74, 0x6c, 0x61, 0x73, 0x73, 0x5f, 0x73, 0x77, 0x65
        /*35466*/ 	.byte	0x65, 0x70, 0x5f, 0x73, 0x72, 0x63, 0x2f, 0x69, 0x6e, 0x63, 0x6c, 0x75, 0x64, 0x65, 0x2f, 0x63
        /*35476*/ 	.byte	0x75, 0x74, 0x6c, 0x61, 0x73, 0x73, 0x2f, 0x69, 0x6e, 0x74, 0x65, 0x67, 0x65, 0x72, 0x5f, 0x73
        /*35486*/ 	.byte	0x75, 0x62, 0x62, 0x79, 0x74, 0x65, 0x2e, 0x68, 0x00
	.type		$str$45,@object
	.size		$str$45,($str$28 - $str$45)
$str$45:
        /*3548f*/ 	.byte	0x2f, 0x74, 0x6d, 0x70, 0x2f, 0x63, 0x75, 0x74, 0x6c, 0x61, 0x73, 0x73, 0x5f, 0x73, 0x77, 0x65
        /*3549f*/ 	.byte	0x65, 0x70, 0x5f, 0x73, 0x72, 0x63, 0x2f, 0x69, 0x6e, 0x63, 0x6c, 0x75, 0x64, 0x65, 0x2f, 0x63
        /*354af*/ 	.byte	0x75, 0x74, 0x65, 0x2f, 0x63, 0x6f, 0x6e, 0x74, 0x61, 0x69, 0x6e, 0x65, 0x72, 0x2f, 0x61, 0x72
        /*354bf*/ 	.byte	0x72, 0x61, 0x79, 0x5f, 0x73, 0x75, 0x62, 0x62, 0x79, 0x74, 0x65, 0x2e, 0x68, 0x70, 0x70, 0x00
	.type		$str$28,@object
	.size		$str$28,(__unnamed_1 - $str$28)
$str$28:
        /*354cf*/ 	.byte	0x2f, 0x74, 0x6d, 0x70, 0x2f, 0x63, 0x75, 0x74, 0x6c, 0x61, 0x73, 0x73, 0x5f, 0x73, 0x77, 0x65
        /*354df*/ 	.byte	0x65, 0x70, 0x5f, 0x73, 0x72, 0x63, 0x2f, 0x69, 0x6e, 0x63, 0x6c, 0x75, 0x64, 0x65, 0x2f, 0x63
        /*354ef*/ 	.byte	0x75, 0x74, 0x6c, 0x61, 0x73, 0x73, 0x2f, 0x67, 0x65, 0x6d, 0x6d, 0x2f, 0x63, 0x6f, 0x6c, 0x6c
        /*354ff*/ 	.byte	0x65, 0x63, 0x74, 0x69, 0x76, 0x65, 0x2f, 0x73, 0x6d, 0x39, 0x30, 0x5f, 0x6d, 0x6d, 0x61, 0x5f
        /*3550f*/ 	.byte	0x74, 0x6d, 0x61, 0x5f, 0x67, 0x6d, 0x6d, 0x61, 0x5f, 0x73, 0x73, 0x5f, 0x77, 0x61, 0x72, 0x70
        /*3551f*/ 	.byte	0x73, 0x70, 0x65, 0x63, 0x69, 0x61, 0x6c, 0x69, 0x7a, 0x65, 0x64, 0x2e, 0x68, 0x70, 0x70, 0x00
	.type		__unnamed_1,@object
	.size		__unnamed_1,(__unnamed_3 - __unnamed_1)
__unnamed_1:
        /*3552f*/ 	.byte	0x63, 0x75, 0x74, 0x6c, 0x61, 0x73, 0x73, 0x3a, 0x3a, 0x69, 0x6e, 0x74, 0x65, 0x67, 0x65, 0x72
        /*3553f*/ 	.byte	0x5f, 0x73, 0x75, 0x62, 0x62, 0x79, 0x74, 0x65, 0x3c, 0x42, 0x69, 0x74, 0x73, 0x2c, 0x20, 0x53
        /*3554f*/ 	.byte	0x69, 0x67, 0x6e, 0x65, 0x64, 0x3e, 0x3a, 0x3a, 0x69, 0x6e, 0x74, 0x65, 0x67, 0x65, 0x72, 0x5f
        /*3555f*/ 	.byte	0x73, 0x75, 0x62, 0x62, 0x79, 0x74, 0x65, 0x28, 0x69, 0x6e, 0x74, 0x29, 0x20, 0x5b, 0x77, 0x69
        /*3556f*/ 	.byte	0x74, 0x68, 0x20, 0x69, 0x6e, 0x74, 0x20, 0x42, 0x69, 0x74, 0x73, 0x20, 0x3d, 0x20, 0x34, 0x3b
        /*3557f*/ 	.byte	0x20, 0x5f, 0x5f, 0x6e, 0x76, 0x5f, 0x62, 0x6f, 0x6f, 0x6c, 0x20, 0x53, 0x69, 0x67, 0x6e, 0x65
        /*3558f*/ 	.byte	0x64, 0x20, 0x3d, 0x20, 0x74, 0x72, 0x75, 0x65, 0x5d, 0x00
	.type		__unnamed_3,@object
	.size		__unnamed_3,(__unnamed_2 - __unnamed_3)
__unnamed_3:
        /*35599*/ 	.byte	0x63, 0x6f, 0x6e, 0x73, 0x74, 0x65, 0x78, 0x70, 0x72, 0x20, 0x54, 0x20, 0x2a, 0x63, 0x75, 0x74
        /*355a9*/ 	.byte	0x65, 0x3a, 0x3a, 0x72, 0x61, 0x77, 0x5f, 0x70, 0x6f, 0x69, 0x6e, 0x74, 0x65, 0x72, 0x5f, 0x63
        /*355b9*/ 	.byte	0x61, 0x73, 0x74, 0x28, 0x63, 0x6f, 0x6e, 0x73, 0x74, 0x20, 0x63, 0x75, 0x74, 0x65, 0x3a, 0x3a
        /*355c9*/ 	.byte	0x73, 0x75, 0x62, 0x62, 0x79, 0x74, 0x65, 0x5f, 0x69, 0x74, 0x65, 0x72, 0x61, 0x74, 0x6f, 0x72
        /*355d9*/ 	.byte	0x3c, 0x54, 0x3e, 0x20, 0x26, 0x29, 0x20, 0x5b, 0x77, 0x69, 0x74, 0x68, 0x20, 0x54, 0x20, 0x3d
        /*355e9*/ 	.byte	0x20, 0x63, 0x75, 0x74, 0x6c, 0x61, 0x73, 0x73, 0x3a, 0x3a, 0x69, 0x6e, 0x74, 0x65, 0x67, 0x65
        /*355f9*/ 	.byte	0x72, 0x5f, 0x73, 0x75, 0x62, 0x62, 0x79, 0x74, 0x65, 0x3c, 0x34, 0x2c, 0x20, 0x74, 0x72, 0x75
        /*35609*/ 	.byte	0x65, 0x3e, 0x5d, 0x00
	.type		__unnamed_2,@object
	.size		__unnamed_2,(__unnamed_6 - __unnamed_2)
__unnamed_2:
        /*3560d*/ 	.byte	0x63, 0x6f, 0x6e, 0x73, 0x74, 0x65, 0x78, 0x70, 0x72, 0x20, 0x54, 0x20, 0x2a, 0x63, 0x75, 0x74
        /*3561d*/ 	.byte	0x65, 0x3a, 0x3a, 0x72, 0x61, 0x77, 0x5f, 0x70, 0x6f, 0x69, 0x6e, 0x74, 0x65, 0x72, 0x5f, 0x63
        /*3562d*/ 	.byte	0x61, 0x73, 0x74, 0x28, 0x63, 0x6f, 0x6e, 0x73, 0x74, 0x20, 0x63, 0x75, 0x74, 0x65, 0x3a, 0x3a
        /*3563d*/ 	.byte	0x73, 0x75, 0x62, 0x62, 0x79, 0x74, 0x65, 0x5f, 0x69, 0x74, 0x65, 0x72, 0x61, 0x74, 0x6f, 0x72
        /*3564d*/ 	.byte	0x3c, 0x54, 0x3e, 0x20, 0x26, 0x29, 0x20, 0x5b, 0x77, 0x69, 0x74, 0x68, 0x20, 0x54, 0x20, 0x3d
        /*3565d*/ 	.byte	0x20, 0x63, 0x6f, 0x6e, 0x73, 0x74, 0x20, 0x63, 0x75, 0x74, 0x6c, 0x61, 0x73, 0x73, 0x3a, 0x3a
        /*3566d*/ 	.byte	0x69, 0x6e, 0x74, 0x65, 0x67, 0x65, 0x72, 0x5f, 0x73, 0x75, 0x62, 0x62, 0x79, 0x74, 0x65, 0x3c
        /*3567d*/ 	.byte	0x34, 0x2c, 0x20, 0x74, 0x72, 0x75, 0x65, 0x3e, 0x5d, 0x00
	.type		__unnamed_6,@object
	.size		__unnamed_6,(__unnamed_5 - __unnamed_6)
__unnamed_6:
        /* <DEDUP_REMOVED lines=29> */
	.type		__unnamed_5,@object
	.size		__unnamed_5,(__unnamed_7 - __unnamed_5)
__unnamed_5:
        /* <DEDUP_REMOVED lines=29> */
        /*35a21*/ 	.byte	0x26, 0x5d, 0x00
	.type		__unnamed_7,@object
	.size		__unnamed_7,(__unnamed_4 - __unnamed_7)
__unnamed_7:
        /* <DEDUP_REMOVED lines=31> */
        /*35c14*/ 	.byte	0x3e, 0x3e, 0x3e, 0x20, 0x26, 0x5d, 0x00
	.type		__unnamed_4,@object
	.size		__unnamed_4,(.L_12 - __unnamed_4)
__unnamed_4:
        /* <DEDUP_REMOVED lines=179> */
.L_12:


//--------------------- .nv.shared._ZN7cutlass9reference6device6kernel27BlockCompareRelativelyEqualINS_6half_tEEEvPiPKT_S8_mS6_S6_ --------------------------
	.section	.nv.shared._ZN7cutlass9reference6device6kernel27BlockCompareRelativelyEqualINS_6half_tEEEvPiPKT_S8_mS6_S6_,"aw",@nobits
	.sectionflags	@""
	.align	16
	.zero		1024


//--------------------- .nv.shared.reserved.0     --------------------------
	.section	.nv.shared.reserved.0,"aw",@nobits
	.weak		__nv_reservedSMEM_offset_0_alias
	.size		__nv_reservedSMEM_offset_0_alias, 0, 0
	.other		__nv_reservedSMEM_offset_0_alias,@"STO_CUDA_RESERVED_SHARED STV_DEFAULT"
__nv_reservedSMEM_offset_0_alias:
	.zero		0


//--------------------- .nv.global                --------------------------
	.section	.nv.global,"aw",@nobits
.nv.global:
	.type		_ZN34_INTERNAL_ac76d31d_4_k_cu_offset_A4cute1_E,@object
	.size		_ZN34_INTERNAL_ac76d31d_4_k_cu_offset_A4cute1_E,(_ZN34_INTERNAL_ac76d31d_4_k_cu_offset_A4cuda3std3__45__cpo6cbeginE - _ZN34_INTERNAL_ac76d31d_4_k_cu_offset_A4cute1_E)
_ZN34_INTERNAL_ac76d31d_4_k_cu_offset_A4cute1_E:
	.zero		1
	.type		_ZN34_INTERNAL_ac76d31d_4_k_cu_offset_A4cuda3std3__45__cpo6cbeginE,@object
	.size		_ZN34_INTERNAL_ac76d31d_4_k_cu_offset_A4cuda3std3__45__cpo6cbeginE,(_ZN34_INTERNAL_ac76d31d_4_k_cu_offset_A4cuda3std3__48in_placeE - _ZN34_INTERNAL_ac76d31d_4_k_cu_offset_A4cuda3std3__45__cpo6cbeginE)
_ZN34_INTERNAL_ac76d31d_4_k_cu_offset_A4cuda3std3__45__cpo6cbeginE:
	.zero		1
	.type		_ZN34_INTERNAL_ac76d31d_4_k_cu_offset_A4cuda3std3__48in_placeE,@object
	.size		_ZN34_INTERNAL_ac76d31d_4_k_cu_offset_A4cuda3std3__48in_placeE,(_ZN34_INTERNAL_ac76d31d_4_k_cu_offset_A4cuda3std6ranges3__45__cpo9iter_moveE - _ZN34_INTERNAL_ac76d31d_4_k_cu_offset_A4cuda3std3__48in_placeE)
_ZN34_INTERNAL_ac76d31d_4_k_cu_offset_A4cuda3std3__48in_placeE:
	.zero		1
	.type		_ZN34_INTERNAL_ac76d31d_4_k_cu_offset_A4cuda3std6ranges3__45__cpo9iter_moveE,@object
	.size		_ZN34_INTERNAL_ac76d31d_4_k_cu_offset_A4cuda3std6ranges3__45__cpo9iter_moveE,(_ZN34_INTERNAL_ac76d31d_4_k_cu_offset_A4cuda3std3__45__cpo5beginE - _ZN34_INTERNAL_ac76d31d_4_k_cu_offset_A4cuda3std6ranges3__45__cpo9iter_moveE)
_ZN34_INTERNAL_ac76d31d_4_k_cu_offset_A4cuda3std6ranges3__45__cpo9iter_moveE:
	.zero		1
	.type		_ZN34_INTERNAL_ac76d31d_4_k_cu_offset_A4cuda3std3__45__cpo5beginE,@object
	.size		_ZN34_INTERNAL_ac76d31d_4_k_cu_offset_A4cuda3std3__45__cpo5beginE,(_ZN34_INTERNAL_ac76d31d_4_k_cu_offset_A4cuda3std3__436_GLOBAL__N__ac76d31d_4_k_cu_offset_A6ignoreE - _ZN34_INTERNAL_ac76d31d_4_k_cu_offset_A4cuda3std3__45__cpo5beginE)
_ZN34_INTERNAL_ac76d31d_4_k_cu_offset_A4cuda3std3__45__cpo5beginE:
	.zero		1
	.type		_ZN34_INTERNAL_ac76d31d_4_k_cu_offset_A4cuda3std3__436_GLOBAL__N__ac76d31d_4_k_cu_offset_A6ignoreE,@object
	.size		_ZN34_INTERNAL_ac76d31d_4_k_cu_offset_A4cuda3std3__436_GLOBAL__N__ac76d31d_4_k_cu_offset_A6ignoreE,(_ZN34_INTERNAL_ac76d31d_4_k_cu_offset_A4cute7productE - _ZN34_INTERNAL_ac76d31d_4_k_cu_offset_A4cuda3std3__436_GLOBAL__N__ac76d31d_4_k_cu_offset_A6ignoreE)
_ZN34_INTERNAL_ac76d31d_4_k_cu_offset_A4cuda3std3__436_GLOBAL__N__ac76d31d_4_k_cu_offset_A6ignoreE:
	.zero		1
	.type		_ZN34_INTERNAL_ac76d31d_4_k_cu_offset_A4cute7productE,@object
	.size		_ZN34_INTERNAL_ac76d31d_4_k_cu_offset_A4cute7productE,(_ZN34_INTERNAL_ac76d31d_4_k_cu_offset_A4cuda3std3__45__cpo3endE - _ZN34_INTERNAL_ac76d31d_4_k_cu_offset_A4cute7productE)
_ZN34_INTERNAL_ac76d31d_4_k_cu_offset_A4cute7productE:
	.zero		1
	.type		_ZN34_INTERNAL_ac76d31d_4_k_cu_offset_A4cuda3std3__45__cpo3endE,@object
	.size		_ZN34_INTERNAL_ac76d31d_4_k_cu_offset_A4cuda3std3__45__cpo3endE,(_ZN34_INTERNAL_ac76d31d_4_k_cu_offset_A4cuda3std3__419piecewise_constructE - _ZN34_INTERNAL_ac76d31d_4_k_cu_offset_A4cuda3std3__45__cpo3endE)
_ZN34_INTERNAL_ac76d31d_4_k_cu_offset_A4cuda3std3__45__cpo3endE:
	.zero		1
	.type		_ZN34_INTERNAL_ac76d31d_4_k_cu_offset_A4cuda3std3__419piecewise_constructE,@object
	.size		_ZN34_INTERNAL_ac76d31d_4_k_cu_offset_A4cuda3std3__419piecewise_constructE,(_ZN34_INTERNAL_ac76d31d_4_k_cu_offset_A4cuda3std3__45__cpo4cendE - _ZN34_INTERNAL_ac76d31d_4_k_cu_offset_A4cuda3std3__419piecewise_constructE)
_ZN34_INTERNAL_ac76d31d_4_k_cu_offset_A4cuda3std3__419piecewise_constructE:
	.zero		1
	.type		_ZN34_INTERNAL_ac76d31d_4_k_cu_offset_A4cuda3std3__45__cpo4cendE,@object
	.size		_ZN34_INTERNAL_ac76d31d_4_k_cu_offset_A4cuda3std3__45__cpo4cendE,(_ZN34_INTERNAL_ac76d31d_4_k_cu_offset_A4cuda3std6ranges3__45__cpo4swapE - _ZN34_INTERNAL_ac76d31d_4_k_cu_offset_A4cuda3std3__45__cpo4cendE)
_ZN34_INTERNAL_ac76d31d_4_k_cu_offset_A4cuda3std3__45__cpo4cendE:
	.zero		1
	.type		_ZN34_INTERNAL_ac76d31d_4_k_cu_offset_A4cuda3std6ranges3__45__cpo4swapE,@object
	.size		_ZN34_INTERNAL_ac76d31d_4_k_cu_offset_A4cuda3std6ranges3__45__cpo4swapE,(.L_23 - _ZN34_INTERNAL_ac76d31d_4_k_cu_offset_A4cuda3std6ranges3__45__cpo4swapE)
_ZN34_INTERNAL_ac76d31d_4_k_cu_offset_A4cuda3std6ranges3__45__cpo4swapE:
	.zero		1
.L_23:


//--------------------- .nv.shared._ZN7cutlass9reference6device6kernel12BlockForEachINS_6half_tENS1_6detail17RandomUniformFuncIS4_EEEEvPT_mNT0_6ParamsE --------------------------
	.section	.nv.shared._ZN7cutlass9reference6device6kernel12BlockForEachINS_6half_tENS1_6detail17RandomUniformFuncIS4_EEEEvPT_mNT0_6ParamsE,"aw",@nobits
	.sectionflags	@""
	.align	16
	.zero		1024


//--------------------- .nv.shared._ZN7cutlass9reference6device6kernel12BlockForEachINS_15integer_subbyteILi4ELb1EEENS1_6detail17RandomUniformFuncIS5_EEEEvPT_mNT0_6ParamsE --------------------------
	.section	.nv.shared._ZN7cutlass9reference6device6kernel12BlockForEachINS_15integer_subbyteILi4ELb1EEENS1_6detail17RandomUniformFuncIS5_EEEEvPT_mNT0_6ParamsE,"aw",@nobits
	.sectionflags	@""
	.align	16
	.zero		1024


//--------------------- .nv.shared._ZN7cutlass9reference6device6kernel12BlockForEachINS_12float_e4m3_tENS1_6detail17RandomUniformFuncIS4_EEEEvPT_mNT0_6ParamsE --------------------------
	.section	.nv.shared._ZN7cutlass9reference6device6kernel12BlockForEachINS_12float_e4m3_tENS1_6detail17RandomUniformFuncIS4_EEEEvPT_mNT0_6ParamsE,"aw",@nobits
	.sectionflags	@""
	.align	16
	.zero		1024


//--------------------- .nv.shared._ZN7cutlass13device_kernelINS_4gemm6kernel13GemmUniversalINS1_17GroupProblemShapeIN4cute5tupleIJiiiEEEEENS1_10collective13CollectiveMmaINS1_49MainloopSm90ArrayTmaGmmaWarpSpecializedMixedInputILi19ENS6_IJNS5_1CILi1EEESD_SD_EEENS1_43KernelPtrArrayTmaWarpSpecializedCooperativeEEENS6_IJNSC_ILi128EEENSC_ILi16EEESH_EEENS6_IJNS_15integer_subbyteILi4ELb1EEENS_5ArrayINS_12float_e4m3_tELi8ELb0EEEEEEPNS6_IJlSD_NSC_ILi0EEEEEESN_SS_NS5_8TiledMMAINS5_8MMA_AtomIJNS5_4SM904GMMA30MMA_64x16x32_F32E4M3E4M3_RS_TNILNSW_7ScaleInE1ELSY_1EEEEEENS5_6LayoutINS6_IJNSC_ILi2EEESD_SD_EEENS6_IJSD_SQ_SQ_EEEEENS6_IJNS5_10UnderscoreES16_S16_EEEEENS5_13SM90_TMA_LOADENS5_14ComposedLayoutINS5_7SwizzleILi2ELi4ELi3EEENS5_18smem_ptr_flag_bitsILi4EEENS11_INS6_IJNSC_ILi8EEESH_EEENS6_IJSH_SD_EEEEEEENS5_9Copy_AtomIJNS5_39AutoVectorizingCopyWithAssumedAlignmentILi128EEESL_EEENS5_8identityES19_NS1A_INS1B_ILi3ELi4ELi3EEENS1D_ILi8EEES1I_EEvS1O_EENS_8epilogue10collective18CollectiveEpilogueINS1T_30Sm90PtrArrayTmaWarpSpecializedILi2ELi1ELi8ELb1ELb0ELi2EEEJSJ_NS6_IJSH_SI_EEENS_6half_tEPNS6_IJSD_lSQ_EEES1Z_S21_NS1T_6fusion15FusionCallbacksIS1X_NS22_17LinearCombinationIS1Z_fS1Z_fLNS_15FloatRoundStyleE2EEESJ_S1Y_JEEES19_NS1A_IS1P_NS1D_ILi16EEENS11_INS6_IJNSC_ILi64EEES1F_EEENS6_IJSD_S29_EEEEEEENS5_17SM75_U16x8_LDSM_TENS5_14SM90_TMA_STOREES2D_NS5_17SM90_U16x8_STSM_TENS1K_IJNS5_17SM90_U32x4_STSM_NES1Z_EEEvEEEvvEEEEvNT_6ParamsE --------------------------
	.section	.nv.shared._ZN7cutlass13device_kernelINS_4gemm6kernel13GemmUniversalINS1_17GroupProblemShapeIN4cute5tupleIJiiiEEEEENS1_10collective13CollectiveMmaINS1_49MainloopSm90ArrayTmaGmmaWarpSpecializedMixedInputILi19ENS6_IJNS5_1CILi1EEESD_SD_EEENS1_43KernelPtrArrayTmaWarpSpecializedCooperativeEEENS6_IJNSC_ILi128EEENSC_ILi16EEESH_EEENS6_IJNS_15integer_subbyteILi4ELb1EEENS_5ArrayINS_12float_e4m3_tELi8ELb0EEEEEEPNS6_IJlSD_NSC_ILi0EEEEEESN_SS_NS5_8TiledMMAINS5_8MMA_AtomIJNS5_4SM904GMMA30MMA_64x16x32_F32E4M3E4M3_RS_TNILNSW_7ScaleInE1ELSY_1EEEEEENS5_6LayoutINS6_IJNSC_ILi2EEESD_SD_EEENS6_IJSD_SQ_SQ_EEEEENS6_IJNS5_10UnderscoreES16_S16_EEEEENS5_13SM90_TMA_LOADENS5_14ComposedLayoutINS5_7SwizzleILi2ELi4ELi3EEENS5_18smem_ptr_flag_bitsILi4EEENS11_INS6_IJNSC_ILi8EEESH_EEENS6_IJSH_SD_EEEEEEENS5_9Copy_AtomIJNS5_39AutoVectorizingCopyWithAssumedAlignmentILi128EEESL_EEENS5_8identityES19_NS1A_INS1B_ILi3ELi4ELi3EEENS1D_ILi8EEES1I_EEvS1O_EENS_8epilogue10collective18CollectiveEpilogueINS1T_30Sm90PtrArrayTmaWarpSpecializedILi2ELi1ELi8ELb1ELb0ELi2EEEJSJ_NS6_IJSH_SI_EEENS_6half_tEPNS6_IJSD_lSQ_EEES1Z_S21_NS1T_6fusion15FusionCallbacksIS1X_NS22_17LinearCombinationIS1Z_fS1Z_fLNS_15FloatRoundStyleE2EEESJ_S1Y_JEEES19_NS1A_IS1P_NS1D_ILi16EEENS11_INS6_IJNSC_ILi64EEES1F_EEENS6_IJSD_S29_EEEEEEENS5_17SM75_U16x8_LDSM_TENS5_14SM90_TMA_STOREES2D_NS5_17SM90_U16x8_STSM_TENS1K_IJNS5_17SM90_U32x4_STSM_NES1Z_EEEvEEEvvEEEEvNT_6ParamsE,"aw",@nobits
	.sectionflags	@""
	.align	16
	.zero		1024


//--------------------- .nv.shared._ZN7cutlass13device_kernelINS_4gemm6kernel13GemmUniversalINS1_17GroupProblemShapeIN4cute5tupleIJiiiEEEEENS1_10collective13CollectiveMmaINS1_49MainloopSm90ArrayTmaGmmaWarpSpecializedMixedInputILi19ENS6_IJNS5_1CILi1EEESD_SD_EEENS1_43KernelPtrArrayTmaWarpSpecializedCooperativeEEENS6_IJNSC_ILi128EEENSC_ILi16EEESH_EEENS6_IJNS_15integer_subbyteILi4ELb1EEENS_5ArrayINS_12float_e4m3_tELi8ELb0EEEEEEPNS5_6LayoutINS6_IJNS6_IJNS6_IJNS6_IJNSC_ILi8EEENSC_ILi2EEEEEESD_EEEiEEENS6_IJNS6_IJNS6_IJNSC_ILi4EEESW_SS_EEESD_EEEiEEENS6_IJSD_SD_EEEEEENS6_IJNS6_IJNS6_IJNS6_IJNSC_ILi64EEESW_EEENSC_ILi0EEEEEENSC_ILi512EEEEEENS6_IJNS6_IJNS6_IJSD_SI_SR_EEES14_EEEiEEENS6_IJS14_S14_EEEEEEEESN_PNS6_IJlSD_S14_EEENS5_8TiledMMAINS5_8MMA_AtomIJNS5_4SM904GMMA30MMA_64x16x32_F32E4M3E4M3_RS_TNILNS1K_7ScaleInE1ELS1M_1EEEEEENSQ_INS6_IJSS_SD_SD_EEENS6_IJSD_S14_S14_EEEEENS6_IJNS5_10UnderscoreES1S_S1S_EEEEENS5_13SM90_TMA_LOADENS5_14ComposedLayoutINS5_7SwizzleILi2ELi4ELi3EEENS5_18smem_ptr_flag_bitsILi4EEENSQ_INS6_IJSR_SH_EEENS6_IJSH_SD_EEEEEEENS5_9Copy_AtomIJNS5_39AutoVectorizingCopyWithAssumedAlignmentILi128EEESL_EEENS5_8identityES1V_NS1W_INS1X_ILi3ELi4ELi3EEENS1Z_ILi8EEES23_EEvS29_EENS_8epilogue10collective18CollectiveEpilogueINS2E_30Sm90PtrArrayTmaWarpSpecializedILi2ELi1ELi8ELb1ELb0ELi2EEEJSJ_NS6_IJSH_SI_EEENS_6half_tEPNS6_IJSD_lS14_EEES2K_S2M_NS2E_6fusion15FusionCallbacksIS2I_NS2N_17LinearCombinationIS2K_fS2K_fLNS_15FloatRoundStyleE2EEESJ_S2J_JEEES1V_NS1W_IS2A_NS1Z_ILi16EEENSQ_INS6_IJS12_SR_EEENS6_IJSD_S12_EEEEEEENS5_17SM75_U16x8_LDSM_TENS5_14SM90_TMA_STOREES2X_NS5_17SM90_U16x8_STSM_TENS25_IJNS5_17SM90_U32x4_STSM_NES2K_EEEvEEEvvEEEEvNT_6ParamsE --------------------------
	.section	.nv.shared._ZN7cutlass13device_kernelINS_4gemm6kernel13GemmUniversalINS1_17GroupProblemShapeIN4cute5tupleIJiiiEEEEENS1_10collective13CollectiveMmaINS1_49MainloopSm90ArrayTmaGmmaWarpSpecializedMixedInputILi19ENS6_IJNS5_1CILi1EEESD_SD_EEENS1_43KernelPtrArrayTmaWarpSpecializedCooperativeEEENS6_IJNSC_ILi128EEENSC_ILi16EEESH_EEENS6_IJNS_15integer_subbyteILi4ELb1EEENS_5ArrayINS_12float_e4m3_tELi8ELb0EEEEEEPNS5_6LayoutINS6_IJNS6_IJNS6_IJNS6_IJNSC_ILi8EEENSC_ILi2EEEEEESD_EEEiEEENS6_IJNS6_IJNS6_IJNSC_ILi4EEESW_SS_EEESD_EEEiEEENS6_IJSD_SD_EEEEEENS6_IJNS6_IJNS6_IJNS6_IJNSC_ILi64EEESW_EEENSC_ILi0EEEEEENSC_ILi512EEEEEENS6_IJNS6_IJNS6_IJSD_SI_SR_EEES14_EEEiEEENS6_IJS14_S14_EEEEEEEESN_PNS6_IJlSD_S14_EEENS5_8TiledMMAINS5_8MMA_AtomIJNS5_4SM904GMMA30MMA_64x16x32_F32E4M3E4M3_RS_TNILNS1K_7ScaleInE1ELS1M_1EEEEEENSQ_INS6_IJSS_SD_SD_EEENS6_IJSD_S14_S14_EEEEENS6_IJNS5_10UnderscoreES1S_S1S_EEEEENS5_13SM90_TMA_LOADENS5_14ComposedLayoutINS5_7SwizzleILi2ELi4ELi3EEENS5_18smem_ptr_flag_bitsILi4EEENSQ_INS6_IJSR_SH_EEENS6_IJSH_SD_EEEEEEENS5_9Copy_AtomIJNS5_39AutoVectorizingCopyWithAssumedAlignmentILi128EEESL_EEENS5_8identityES1V_NS1W_INS1X_ILi3ELi4ELi3EEENS1Z_ILi8EEES23_EEvS29_EENS_8epilogue10collective18CollectiveEpilogueINS2E_30Sm90PtrArrayTmaWarpSpecializedILi2ELi1ELi8ELb1ELb0ELi2EEEJSJ_NS6_IJSH_SI_EEENS_6half_tEPNS6_IJSD_lS14_EEES2K_S2M_NS2E_6fusion15FusionCallbacksIS2I_NS2N_17LinearCombinationIS2K_fS2K_fLNS_15FloatRoundStyleE2EEESJ_S2J_JEEES1V_NS1W_IS2A_NS1Z_ILi16EEENSQ_INS6_IJS12_SR_EEENS6_IJSD_S12_EEEEEEENS5_17SM75_U16x8_LDSM_TENS5_14SM90_TMA_STOREES2X_NS5_17SM90_U16x8_STSM_TENS25_IJNS5_17SM90_U32x4_STSM_NES2K_EEEvEEEvvEEEEvNT_6ParamsE,"aw",@nobits
	.sectionflags	@""
	.align	16
	.zero		1024


//--------------------- .nv.shared._ZN7cutlass17dequantize_kernelINS_15integer_subbyteILi4ELb1EEENS_12float_e4m3_tEN4cute6LayoutINS4_5tupleIJiiNS4_1CILi1EEEEEENS6_IJlS8_NS7_ILi0EEEEEEEES3_S3_NS5_INS6_IJiNS6_IJiiEEES8_EEENS6_IJS8_NS6_IJilEEElEEEEENS5_INS6_IJNS7_ILi128EEEEEENS6_IJS8_EEEEEEEvPT0_PKT_T1_PKT2_PKT3_T4_T5_ --------------------------
	.section	.nv.shared._ZN7cutlass17dequantize_kernelINS_15integer_subbyteILi4ELb1EEENS_12float_e4m3_tEN4cute6LayoutINS4_5tupleIJiiNS4_1CILi1EEEEEENS6_IJlS8_NS7_ILi0EEEEEEEES3_S3_NS5_INS6_IJiNS6_IJiiEEES8_EEENS6_IJS8_NS6_IJilEEElEEEEENS5_INS6_IJNS7_ILi128EEEEEENS6_IJS8_EEEEEEEvPT0_PKT_T1_PKT2_PKT3_T4_T5_,"aw",@nobits
	.sectionflags	@""
	.align	16
	.zero		1024


//--------------------- .nv.shared._ZN7cutlass13device_kernelINS_4gemm6kernel13GemmUniversalIN4cute5tupleIJiiiEEENS1_10collective13CollectiveMmaINS1_34MainloopSm90TmaGmmaWarpSpecializedILi12ENS5_IJNS4_1CILi1EEESB_SB_EEENS1_47KernelTmaWarpSpecializedCooperativeFP8FastAccumEEENS5_IJNSA_ILi128EEENSA_ILi16EEESF_EEENS_12float_e4m3_tENS5_IJlSB_lEEESI_SJ_NS4_8TiledMMAINS4_8MMA_AtomIJNS4_4SM904GMMA30MMA_64x16x32_F32E4M3E4M3_SS_TNILNSN_7ScaleInE1ELSP_1EEEEEENS4_6LayoutINS5_IJNSA_ILi2EEESB_SB_EEENS5_IJSB_NSA_ILi0EEESV_EEEEENS5_IJNS4_10UnderscoreESY_SY_EEEEENS4_13SM90_TMA_LOADENS4_14ComposedLayoutINS4_7SwizzleILi3ELi4ELi3EEENS4_18smem_ptr_flag_bitsILi8EEENSS_INS5_IJNSA_ILi8EEESF_EEENS5_IJSF_SB_EEEEEEEvNS4_8identityES11_S1B_vS1C_EENS_8epilogue10collective6detail29Sm90TmaWarpSpecializedAdapterINS1F_15DefaultEpilogueINS_6half_tESJ_SJ_NS1E_6thread17LinearCombinationIS1J_Li1EffLNS1K_9ScaleType4KindE0ELNS_15FloatRoundStyleE2ES1J_EENS1_15EpilogueDefaultEEEEEvvEEEEvNT_6ParamsE --------------------------
	.section	.nv.shared._ZN7cutlass13device_kernelINS_4gemm6kernel13GemmUniversalIN4cute5tupleIJiiiEEENS1_10collective13CollectiveMmaINS1_34MainloopSm90TmaGmmaWarpSpecializedILi12ENS5_IJNS4_1CILi1EEESB_SB_EEENS1_47KernelTmaWarpSpecializedCooperativeFP8FastAccumEEENS5_IJNSA_ILi128EEENSA_ILi16EEESF_EEENS_12float_e4m3_tENS5_IJlSB_lEEESI_SJ_NS4_8TiledMMAINS4_8MMA_AtomIJNS4_4SM904GMMA30MMA_64x16x32_F32E4M3E4M3_SS_TNILNSN_7ScaleInE1ELSP_1EEEEEENS4_6LayoutINS5_IJNSA_ILi2EEESB_SB_EEENS5_IJSB_NSA_ILi0EEESV_EEEEENS5_IJNS4_10UnderscoreESY_SY_EEEEENS4_13SM90_TMA_LOADENS4_14ComposedLayoutINS4_7SwizzleILi3ELi4ELi3EEENS4_18smem_ptr_flag_bitsILi8EEENSS_INS5_IJNSA_ILi8EEESF_EEENS5_IJSF_SB_EEEEEEEvNS4_8identityES11_S1B_vS1C_EENS_8epilogue10collective6detail29Sm90TmaWarpSpecializedAdapterINS1F_15DefaultEpilogueINS_6half_tESJ_SJ_NS1E_6thread17LinearCombinationIS1J_Li1EffLNS1K_9ScaleType4KindE0ELNS_15FloatRoundStyleE2ES1J_EENS1_15EpilogueDefaultEEEEEvvEEEEvNT_6ParamsE,"aw",@nobits
	.sectionflags	@""
	.align	16
	.zero		1024


//--------------------- .nv.shared._ZN7cutlass21reorder_tensor_kernelIN4cute5tupleIJNS1_1CILi16EEEEEENS1_10ViewEngineINS1_8gmem_ptrINS1_16subbyte_iteratorIKNS_15integer_subbyteILi4ELb1EEEEEEEEENS1_6LayoutINS2_IJiiNS3_ILi1EEEEEENS2_IJlSG_NS3_ILi0EEEEEEEENS6_INS7_INS8_ISA_EEEEEENSF_INS2_IJNS2_IJNS2_IJNS2_IJNS3_ILi8EEENS3_ILi2EEEEEESG_EEEiEEENS2_IJNS2_IJNS2_IJNS3_ILi4EEEST_SP_EEESG_EEEiEEENS2_IJSG_SG_EEEEEENS2_IJNS2_IJNS2_IJNS2_IJNS3_ILi64EEEST_EEESI_EEENS3_ILi512EEEEEENS2_IJNS2_IJNS2_IJSG_S4_SO_EEESI_EEEiEEENS2_IJSI_SI_EEEEEEEENS1_9TiledCopyINS1_9Copy_AtomIJNS1_39AutoVectorizingCopyWithAssumedAlignmentILi8EEESA_EEENSF_INS2_IJNS3_ILi128EEESP_EEENS2_IJSP_SG_EEEEENS2_IJSG_NS3_ILi256EEEEEEEEEEvNS1_6TensorIT0_T1_EENS1M_IT2_T3_EET4_ --------------------------
	.section	.nv.shared._ZN7cutlass21reorder_tensor_kernelIN4cute5tupleIJNS1_1CILi16EEEEEENS1_10ViewEngineINS1_8gmem_ptrINS1_16subbyte_iteratorIKNS_15integer_subbyteILi4ELb1EEEEEEEEENS1_6LayoutINS2_IJiiNS3_ILi1EEEEEENS2_IJlSG_NS3_ILi0EEEEEEEENS6_INS7_INS8_ISA_EEEEEENSF_INS2_IJNS2_IJNS2_IJNS2_IJNS3_ILi8EEENS3_ILi2EEEEEESG_EEEiEEENS2_IJNS2_IJNS2_IJNS3_ILi4EEEST_SP_EEESG_EEEiEEENS2_IJSG_SG_EEEEEENS2_IJNS2_IJNS2_IJNS2_IJNS3_ILi64EEEST_EEESI_EEENS3_ILi512EEEEEENS2_IJNS2_IJNS2_IJSG_S4_SO_EEESI_EEEiEEENS2_IJSI_SI_EEEEEEEENS1_9TiledCopyINS1_9Copy_AtomIJNS1_39AutoVectorizingCopyWithAssumedAlignmentILi8EEESA_EEENSF_INS2_IJNS3_ILi128EEESP_EEENS2_IJSP_SG_EEEEENS2_IJSG_NS3_ILi256EEEEEEEEEEvNS1_6TensorIT0_T1_EENS1M_IT2_T3_EET4_,"aw",@nobits
	.sectionflags	@""
	.align	16
	.zero		1024


//--------------------- .nv.constant0._ZN7cutlass9reference6device6kernel27BlockCompareRelativelyEqualINS_6half_tEEEvPiPKT_S8_mS6_S6_ --------------------------
	.section	.nv.constant0._ZN7cutlass9reference6device6kernel27BlockCompareRelativelyEqualINS_6half_tEEEvPiPKT_S8_mS6_S6_,"a",@progbits
	.sectionflags	@""
	.align	4
.nv.constant0._ZN7cutlass9reference6device6kernel27BlockCompareRelativelyEqualINS_6half_tEEEvPiPKT_S8_mS6_S6_:
	.zero		564


//--------------------- .nv.constant0._ZN7cutlass9reference6device6kernel12BlockForEachINS_6half_tENS1_6detail17RandomUniformFuncIS4_EEEEvPT_mNT0_6ParamsE --------------------------
	.section	.nv.constant0._ZN7cutlass9reference6device6kernel12BlockForEachINS_6half_tENS1_6detail17RandomUniformFuncIS4_EEEEvPT_mNT0_6ParamsE,"a",@progbits
	.sectionflags	@""
	.align	4
.nv.constant0._ZN7cutlass9reference6device6kernel12BlockForEachINS_6half_tENS1_6detail17RandomUniformFuncIS4_EEEEvPT_mNT0_6ParamsE:
	.zero		592


//--------------------- .nv.constant0._ZN7cutlass9reference6device6kernel12BlockForEachINS_15integer_subbyteILi4ELb1EEENS1_6detail17RandomUniformFuncIS5_EEEEvPT_mNT0_6ParamsE --------------------------
	.section	.nv.constant0._ZN7cutlass9reference6device6kernel12BlockForEachINS_15integer_subbyteILi4ELb1EEENS1_6detail17RandomUniformFuncIS5_EEEEvPT_mNT0_6ParamsE,"a",@progbits
	.sectionflags	@""
	.align	4
.nv.constant0._ZN7cutlass9reference6device6kernel12BlockForEachINS_15integer_subbyteILi4ELb1EEENS1_6detail17RandomUniformFuncIS5_EEEEvPT_mNT0_6ParamsE:
	.zero		592


//--------------------- .nv.constant0._ZN7cutlass9reference6device6kernel12BlockForEachINS_12float_e4m3_tENS1_6detail17RandomUniformFuncIS4_EEEEvPT_mNT0_6ParamsE --------------------------
	.section	.nv.constant0._ZN7cutlass9reference6device6kernel12BlockForEachINS_12float_e4m3_tENS1_6detail17RandomUniformFuncIS4_EEEEvPT_mNT0_6ParamsE,"a",@progbits
	.sectionflags	@""
	.align	4
.nv.constant0._ZN7cutlass9reference6device6kernel12BlockForEachINS_12float_e4m3_tENS1_6detail17RandomUniformFuncIS4_EEEEvPT_mNT0_6ParamsE:
	.zero		592


//--------------------- .nv.constant0._ZN7cutlass13device_kernelINS_4gemm6kernel13GemmUniversalINS1_17GroupProblemShapeIN4cute5tupleIJiiiEEEEENS1_10collective13CollectiveMmaINS1_49MainloopSm90ArrayTmaGmmaWarpSpecializedMixedInputILi19ENS6_IJNS5_1CILi1EEESD_SD_EEENS1_43KernelPtrArrayTmaWarpSpecializedCooperativeEEENS6_IJNSC_ILi128EEENSC_ILi16EEESH_EEENS6_IJNS_15integer_subbyteILi4ELb1EEENS_5ArrayINS_12float_e4m3_tELi8ELb0EEEEEEPNS6_IJlSD_NSC_ILi0EEEEEESN_SS_NS5_8TiledMMAINS5_8MMA_AtomIJNS5_4SM904GMMA30MMA_64x16x32_F32E4M3E4M3_RS_TNILNSW_7ScaleInE1ELSY_1EEEEEENS5_6LayoutINS6_IJNSC_ILi2EEESD_SD_EEENS6_IJSD_SQ_SQ_EEEEENS6_IJNS5_10UnderscoreES16_S16_EEEEENS5_13SM90_TMA_LOADENS5_14ComposedLayoutINS5_7SwizzleILi2ELi4ELi3EEENS5_18smem_ptr_flag_bitsILi4EEENS11_INS6_IJNSC_ILi8EEESH_EEENS6_IJSH_SD_EEEEEEENS5_9Copy_AtomIJNS5_39AutoVectorizingCopyWithAssumedAlignmentILi128EEESL_EEENS5_8identityES19_NS1A_INS1B_ILi3ELi4ELi3EEENS1D_ILi8EEES1I_EEvS1O_EENS_8epilogue10collective18CollectiveEpilogueINS1T_30Sm90PtrArrayTmaWarpSpecializedILi2ELi1ELi8ELb1ELb0ELi2EEEJSJ_NS6_IJSH_SI_EEENS_6half_tEPNS6_IJSD_lSQ_EEES1Z_S21_NS1T_6fusion15FusionCallbacksIS1X_NS22_17LinearCombinationIS1Z_fS1Z_fLNS_15FloatRoundStyleE2EEESJ_S1Y_JEEES19_NS1A_IS1P_NS1D_ILi16EEENS11_INS6_IJNSC_ILi64EEES1F_EEENS6_IJSD_S29_EEEEEEENS5_17SM75_U16x8_LDSM_TENS5_14SM90_TMA_STOREES2D_NS5_17SM90_U16x8_STSM_TENS1K_IJNS5_17SM90_U32x4_STSM_NES1Z_EEEvEEEvvEEEEvNT_6ParamsE --------------------------
	.section	.nv.constant0._ZN7cutlass13device_kernelINS_4gemm6kernel13GemmUniversalINS1_17GroupProblemShapeIN4cute5tupleIJiiiEEEEENS1_10collective13CollectiveMmaINS1_49MainloopSm90ArrayTmaGmmaWarpSpecializedMixedInputILi19ENS6_IJNS5_1CILi1EEESD_SD_EEENS1_43KernelPtrArrayTmaWarpSpecializedCooperativeEEENS6_IJNSC_ILi128EEENSC_ILi16EEESH_EEENS6_IJNS_15integer_subbyteILi4ELb1EEENS_5ArrayINS_12float_e4m3_tELi8ELb0EEEEEEPNS6_IJlSD_NSC_ILi0EEEEEESN_SS_NS5_8TiledMMAINS5_8MMA_AtomIJNS5_4SM904GMMA30MMA_64x16x32_F32E4M3E4M3_RS_TNILNSW_7ScaleInE1ELSY_1EEEEEENS5_6LayoutINS6_IJNSC_ILi2EEESD_SD_EEENS6_IJSD_SQ_SQ_EEEEENS6_IJNS5_10UnderscoreES16_S16_EEEEENS5_13SM90_TMA_LOADENS5_14ComposedLayoutINS5_7SwizzleILi2ELi4ELi3EEENS5_18smem_ptr_flag_bitsILi4EEENS11_INS6_IJNSC_ILi8EEESH_EEENS6_IJSH_SD_EEEEEEENS5_9Copy_AtomIJNS5_39AutoVectorizingCopyWithAssumedAlignmentILi128EEESL_EEENS5_8identityES19_NS1A_INS1B_ILi3ELi4ELi3EEENS1D_ILi8EEES1I_EEvS1O_EENS_8epilogue10collective18CollectiveEpilogueINS1T_30Sm90PtrArrayTmaWarpSpecializedILi2ELi1ELi8ELb1ELb0ELi2EEEJSJ_NS6_IJSH_SI_EEENS_6half_tEPNS6_IJSD_lSQ_EEES1Z_S21_NS1T_6fusion15FusionCallbacksIS1X_NS22_17LinearCombinationIS1Z_fS1Z_fLNS_15FloatRoundStyleE2EEESJ_S1Y_JEEES19_NS1A_IS1P_NS1D_ILi16EEENS11_INS6_IJNSC_ILi64EEES1F_EEENS6_IJSD_S29_EEEEEEENS5_17SM75_U16x8_LDSM_TENS5_14SM90_TMA_STOREES2D_NS5_17SM90_U16x8_STSM_TENS1K_IJNS5_17SM90_U32x4_STSM_NES1Z_EEEvEEEvvEEEEvNT_6ParamsE,"a",@progbits
	.sectionflags	@""
	.align	4
.nv.constant0._ZN7cutlass13device_kernelINS_4gemm6kernel13GemmUniversalINS1_17GroupProblemShapeIN4cute5tupleIJiiiEEEEENS1_10collective13CollectiveMmaINS1_49MainloopSm90ArrayTmaGmmaWarpSpecializedMixedInputILi19ENS6_IJNS5_1CILi1EEESD_SD_EEENS1_43KernelPtrArrayTmaWarpSpecializedCooperativeEEENS6_IJNSC_ILi128EEENSC_ILi16EEESH_EEENS6_IJNS_15integer_subbyteILi4ELb1EEENS_5ArrayINS_12float_e4m3_tELi8ELb0EEEEEEPNS6_IJlSD_NSC_ILi0EEEEEESN_SS_NS5_8TiledMMAINS5_8MMA_AtomIJNS5_4SM904GMMA30MMA_64x16x32_F32E4M3E4M3_RS_TNILNSW_7ScaleInE1ELSY_1EEEEEENS5_6LayoutINS6_IJNSC_ILi2EEESD_SD_EEENS6_IJSD_SQ_SQ_EEEEENS6_IJNS5_10UnderscoreES16_S16_EEEEENS5_13SM90_TMA_LOADENS5_14ComposedLayoutINS5_7SwizzleILi2ELi4ELi3EEENS5_18smem_ptr_flag_bitsILi4EEENS11_INS6_IJNSC_ILi8EEESH_EEENS6_IJSH_SD_EEEEEEENS5_9Copy_AtomIJNS5_39AutoVectorizingCopyWithAssumedAlignmentILi128EEESL_EEENS5_8identityES19_NS1A_INS1B_ILi3ELi4ELi3EEENS1D_ILi8EEES1I_EEvS1O_EENS_8epilogue10collective18CollectiveEpilogueINS1T_30Sm90PtrArrayTmaWarpSpecializedILi2ELi1ELi8ELb1ELb0ELi2EEEJSJ_NS6_IJSH_SI_EEENS_6half_tEPNS6_IJSD_lSQ_EEES1Z_S21_NS1T_6fusion15FusionCallbacksIS1X_NS22_17LinearCombinationIS1Z_fS1Z_fLNS_15FloatRoundStyleE2EEESJ_S1Y_JEEES19_NS1A_IS1P_NS1D_ILi16EEENS11_INS6_IJNSC_ILi64EEES1F_EEENS6_IJSD_S29_EEEEEEENS5_17SM75_U16x8_LDSM_TENS5_14SM90_TMA_STOREES2D_NS5_17SM90_U16x8_STSM_TENS1K_IJNS5_17SM90_U32x4_STSM_NES1Z_EEEvEEEvvEEEEvNT_6ParamsE:
	.zero		3072


//--------------------- .nv.constant0._ZN7cutlass13device_kernelINS_4gemm6kernel13GemmUniversalINS1_17GroupProblemShapeIN4cute5tupleIJiiiEEEEENS1_10collective13CollectiveMmaINS1_49MainloopSm90ArrayTmaGmmaWarpSpecializedMixedInputILi19ENS6_IJNS5_1CILi1EEESD_SD_EEENS1_43KernelPtrArrayTmaWarpSpecializedCooperativeEEENS6_IJNSC_ILi128EEENSC_ILi16EEESH_EEENS6_IJNS_15integer_subbyteILi4ELb1EEENS_5ArrayINS_12float_e4m3_tELi8ELb0EEEEEEPNS5_6LayoutINS6_IJNS6_IJNS6_IJNS6_IJNSC_ILi8EEENSC_ILi2EEEEEESD_EEEiEEENS6_IJNS6_IJNS6_IJNSC_ILi4EEESW_SS_EEESD_EEEiEEENS6_IJSD_SD_EEEEEENS6_IJNS6_IJNS6_IJNS6_IJNSC_ILi64EEESW_EEENSC_ILi0EEEEEENSC_ILi512EEEEEENS6_IJNS6_IJNS6_IJSD_SI_SR_EEES14_EEEiEEENS6_IJS14_S14_EEEEEEEESN_PNS6_IJlSD_S14_EEENS5_8TiledMMAINS5_8MMA_AtomIJNS5_4SM904GMMA30MMA_64x16x32_F32E4M3E4M3_RS_TNILNS1K_7ScaleInE1ELS1M_1EEEEEENSQ_INS6_IJSS_SD_SD_EEENS6_IJSD_S14_S14_EEEEENS6_IJNS5_10UnderscoreES1S_S1S_EEEEENS5_13SM90_TMA_LOADENS5_14ComposedLayoutINS5_7SwizzleILi2ELi4ELi3EEENS5_18smem_ptr_flag_bitsILi4EEENSQ_INS6_IJSR_SH_EEENS6_IJSH_SD_EEEEEEENS5_9Copy_AtomIJNS5_39AutoVectorizingCopyWithAssumedAlignmentILi128EEESL_EEENS5_8identityES1V_NS1W_INS1X_ILi3ELi4ELi3EEENS1Z_ILi8EEES23_EEvS29_EENS_8epilogue10collective18CollectiveEpilogueINS2E_30Sm90PtrArrayTmaWarpSpecializedILi2ELi1ELi8ELb1ELb0ELi2EEEJSJ_NS6_IJSH_SI_EEENS_6half_tEPNS6_IJSD_lS14_EEES2K_S2M_NS2E_6fusion15FusionCallbacksIS2I_NS2N_17LinearCombinationIS2K_fS2K_fLNS_15FloatRoundStyleE2EEESJ_S2J_JEEES1V_NS1W_IS2A_NS1Z_ILi16EEENSQ_INS6_IJS12_SR_EEENS6_IJSD_S12_EEEEEEENS5_17SM75_U16x8_LDSM_TENS5_14SM90_TMA_STOREES2X_NS5_17SM90_U16x8_STSM_TENS25_IJNS5_17SM90_U32x4_STSM_NES2K_EEEvEEEvvEEEEvNT_6ParamsE --------------------------
	.section	.nv.constant0._ZN7cutlass13device_kernelINS_4gemm6kernel13GemmUniversalINS1_17GroupProblemShapeIN4cute5tupleIJiiiEEEEENS1_10collective13CollectiveMmaINS1_49MainloopSm90ArrayTmaGmmaWarpSpecializedMixedInputILi19ENS6_IJNS5_1CILi1EEESD_SD_EEENS1_43KernelPtrArrayTmaWarpSpecializedCooperativeEEENS6_IJNSC_ILi128EEENSC_ILi16EEESH_EEENS6_IJNS_15integer_subbyteILi4ELb1EEENS_5ArrayINS_12float_e4m3_tELi8ELb0EEEEEEPNS5_6LayoutINS6_IJNS6_IJNS6_IJNS6_IJNSC_ILi8EEENSC_ILi2EEEEEESD_EEEiEEENS6_IJNS6_IJNS6_IJNSC_ILi4EEESW_SS_EEESD_EEEiEEENS6_IJSD_SD_EEEEEENS6_IJNS6_IJNS6_IJNS6_IJNSC_ILi64EEESW_EEENSC_ILi0EEEEEENSC_ILi512EEEEEENS6_IJNS6_IJNS6_IJSD_SI_SR_EEES14_EEEiEEENS6_IJS14_S14_EEEEEEEESN_PNS6_IJlSD_S14_EEENS5_8TiledMMAINS5_8MMA_AtomIJNS5_4SM904GMMA30MMA_64x16x32_F32E4M3E4M3_RS_TNILNS1K_7ScaleInE1ELS1M_1EEEEEENSQ_INS6_IJSS_SD_SD_EEENS6_IJSD_S14_S14_EEEEENS6_IJNS5_10UnderscoreES1S_S1S_EEEEENS5_13SM90_TMA_LOADENS5_14ComposedLayoutINS5_7SwizzleILi2ELi4ELi3EEENS5_18smem_ptr_flag_bitsILi4EEENSQ_INS6_IJSR_SH_EEENS6_IJSH_SD_EEEEEEENS5_9Copy_AtomIJNS5_39AutoVectorizingCopyWithAssumedAlignmentILi128EEESL_EEENS5_8identityES1V_NS1W_INS1X_ILi3ELi4ELi3EEENS1Z_ILi8EEES23_EEvS29_EENS_8epilogue10collective18CollectiveEpilogueINS2E_30Sm90PtrArrayTmaWarpSpecializedILi2ELi1ELi8ELb1ELb0ELi2EEEJSJ_NS6_IJSH_SI_EEENS_6half_tEPNS6_IJSD_lS14_EEES2K_S2M_NS2E_6fusion15FusionCallbacksIS2I_NS2N_17LinearCombinationIS2K_fS2K_fLNS_15FloatRoundStyleE2EEESJ_S2J_JEEES1V_NS1W_IS2A_NS1Z_ILi16EEENSQ_INS6_IJS12_SR_EEENS6_IJSD_S12_EEEEEEENS5_17SM75_U16x8_LDSM_TENS5_14SM90_TMA_STOREES2X_NS5_17SM90_U16x8_STSM_TENS25_IJNS5_17SM90_U32x4_STSM_NES2K_EEEvEEEvvEEEEvNT_6ParamsE,"a",@progbits
	.sectionflags	@""
	.align	4
.nv.constant0._ZN7cutlass13device_kernelINS_4gemm6kernel13GemmUniversalINS1_17GroupProblemShapeIN4cute5tupleIJiiiEEEEENS1_10collective13CollectiveMmaINS1_49MainloopSm90ArrayTmaGmmaWarpSpecializedMixedInputILi19ENS6_IJNS5_1CILi1EEESD_SD_EEENS1_43KernelPtrArrayTmaWarpSpecializedCooperativeEEENS6_IJNSC_ILi128EEENSC_ILi16EEESH_EEENS6_IJNS_15integer_subbyteILi4ELb1EEENS_5ArrayINS_12float_e4m3_tELi8ELb0EEEEEEPNS5_6LayoutINS6_IJNS6_IJNS6_IJNS6_IJNSC_ILi8EEENSC_ILi2EEEEEESD_EEEiEEENS6_IJNS6_IJNS6_IJNSC_ILi4EEESW_SS_EEESD_EEEiEEENS6_IJSD_SD_EEEEEENS6_IJNS6_IJNS6_IJNS6_IJNSC_ILi64EEESW_EEENSC_ILi0EEEEEENSC_ILi512EEEEEENS6_IJNS6_IJNS6_IJSD_SI_SR_EEES14_EEEiEEENS6_IJS14_S14_EEEEEEEESN_PNS6_IJlSD_S14_EEENS5_8TiledMMAINS5_8MMA_AtomIJNS5_4SM904GMMA30MMA_64x16x32_F32E4M3E4M3_RS_TNILNS1K_7ScaleInE1ELS1M_1EEEEEENSQ_INS6_IJSS_SD_SD_EEENS6_IJSD_S14_S14_EEEEENS6_IJNS5_10UnderscoreES1S_S1S_EEEEENS5_13SM90_TMA_LOADENS5_14ComposedLayoutINS5_7SwizzleILi2ELi4ELi3EEENS5_18smem_ptr_flag_bitsILi4EEENSQ_INS6_IJSR_SH_EEENS6_IJSH_SD_EEEEEEENS5_9Copy_AtomIJNS5_39AutoVectorizingCopyWithAssumedAlignmentILi128EEESL_EEENS5_8identityES1V_NS1W_INS1X_ILi3ELi4ELi3EEENS1Z_ILi8EEES23_EEvS29_EENS_8epilogue10collective18CollectiveEpilogueINS2E_30Sm90PtrArrayTmaWarpSpecializedILi2ELi1ELi8ELb1ELb0ELi2EEEJSJ_NS6_IJSH_SI_EEENS_6half_tEPNS6_IJSD_lS14_EEES2K_S2M_NS2E_6fusion15FusionCallbacksIS2I_NS2N_17LinearCombinationIS2K_fS2K_fLNS_15FloatRoundStyleE2EEESJ_S2J_JEEES1V_NS1W_IS2A_NS1Z_ILi16EEENSQ_INS6_IJS12_SR_EEENS6_IJSD_S12_EEEEEEENS5_17SM75_U16x8_LDSM_TENS5_14SM90_TMA_STOREES2X_NS5_17SM90_U16x8_STSM_TENS25_IJNS5_17SM90_U32x4_STSM_NES2K_EEEvEEEvvEEEEvNT_6ParamsE:
	.zero		3072


//--------------------- .nv.constant0._ZN7cutlass17dequantize_kernelINS_15integer_subbyteILi4ELb1EEENS_12float_e4m3_tEN4cute6LayoutINS4_5tupleIJiiNS4_1CILi1EEEEEENS6_IJlS8_NS7_ILi0EEEEEEEES3_S3_NS5_INS6_IJiNS6_IJiiEEES8_EEENS6_IJS8_NS6_IJilEEElEEEEENS5_INS6_IJNS7_ILi128EEEEEENS6_IJS8_EEEEEEEvPT0_PKT_T1_PKT2_PKT3_T4_T5_ --------------------------
	.section	.nv.constant0._ZN7cutlass17dequantize_kernelINS_15integer_subbyteILi4ELb1EEENS_12float_e4m3_tEN4cute6LayoutINS4_5tupleIJiiNS4_1CILi1EEEEEENS6_IJlS8_NS7_ILi0EEEEEEEES3_S3_NS5_INS6_IJiNS6_IJiiEEES8_EEENS6_IJS8_NS6_IJilEEElEEEEENS5_INS6_IJNS7_ILi128EEEEEENS6_IJS8_EEEEEEEvPT0_PKT_T1_PKT2_PKT3_T4_T5_,"a",@progbits
	.sectionflags	@""
	.align	4
.nv.constant0._ZN7cutlass17dequantize_kernelINS_15integer_subbyteILi4ELb1EEENS_12float_e4m3_tEN4cute6LayoutINS4_5tupleIJiiNS4_1CILi1EEEEEENS6_IJlS8_NS7_ILi0EEEEEEEES3_S3_NS5_INS6_IJiNS6_IJiiEEES8_EEENS6_IJS8_NS6_IJilEEElEEEEENS5_INS6_IJNS7_ILi128EEEEEENS6_IJS8_EEEEEEEvPT0_PKT_T1_PKT2_PKT3_T4_T5_:
	.zero		617


//--------------------- .nv.constant0._ZN7cutlass13device_kernelINS_4gemm6kernel13GemmUniversalIN4cute5tupleIJiiiEEENS1_10collective13CollectiveMmaINS1_34MainloopSm90TmaGmmaWarpSpecializedILi12ENS5_IJNS4_1CILi1EEESB_SB_EEENS1_47KernelTmaWarpSpecializedCooperativeFP8FastAccumEEENS5_IJNSA_ILi128EEENSA_ILi16EEESF_EEENS_12float_e4m3_tENS5_IJlSB_lEEESI_SJ_NS4_8TiledMMAINS4_8MMA_AtomIJNS4_4SM904GMMA30MMA_64x16x32_F32E4M3E4M3_SS_TNILNSN_7ScaleInE1ELSP_1EEEEEENS4_6LayoutINS5_IJNSA_ILi2EEESB_SB_EEENS5_IJSB_NSA_ILi0EEESV_EEEEENS5_IJNS4_10UnderscoreESY_SY_EEEEENS4_13SM90_TMA_LOADENS4_14ComposedLayoutINS4_7SwizzleILi3ELi4ELi3EEENS4_18smem_ptr_flag_bitsILi8EEENSS_INS5_IJNSA_ILi8EEESF_EEENS5_IJSF_SB_EEEEEEEvNS4_8identityES11_S1B_vS1C_EENS_8epilogue10collective6detail29Sm90TmaWarpSpecializedAdapterINS1F_15DefaultEpilogueINS_6half_tESJ_SJ_NS1E_6thread17LinearCombinationIS1J_Li1EffLNS1K_9ScaleType4KindE0ELNS_15FloatRoundStyleE2ES1J_EENS1_15EpilogueDefaultEEEEEvvEEEEvNT_6ParamsE --------------------------
	.section	.nv.constant0._ZN7cutlass13device_kernelINS_4gemm6kernel13GemmUniversalIN4cute5tupleIJiiiEEENS1_10collective13CollectiveMmaINS1_34MainloopSm90TmaGmmaWarpSpecializedILi12ENS5_IJNS4_1CILi1EEESB_SB_EEENS1_47KernelTmaWarpSpecializedCooperativeFP8FastAccumEEENS5_IJNSA_ILi128EEENSA_ILi16EEESF_EEENS_12float_e4m3_tENS5_IJlSB_lEEESI_SJ_NS4_8TiledMMAINS4_8MMA_AtomIJNS4_4SM904GMMA30MMA_64x16x32_F32E4M3E4M3_SS_TNILNSN_7ScaleInE1ELSP_1EEEEEENS4_6LayoutINS5_IJNSA_ILi2EEESB_SB_EEENS5_IJSB_NSA_ILi0EEESV_EEEEENS5_IJNS4_10UnderscoreESY_SY_EEEEENS4_13SM90_TMA_LOADENS4_14ComposedLayoutINS4_7SwizzleILi3ELi4ELi3EEENS4_18smem_ptr_flag_bitsILi8EEENSS_INS5_IJNSA_ILi8EEESF_EEENS5_IJSF_SB_EEEEEEEvNS4_8identityES11_S1B_vS1C_EENS_8epilogue10collective6detail29Sm90TmaWarpSpecializedAdapterINS1F_15DefaultEpilogueINS_6half_tESJ_SJ_NS1E_6thread17LinearCombinationIS1J_Li1EffLNS1K_9ScaleType4KindE0ELNS_15FloatRoundStyleE2ES1J_EENS1_15EpilogueDefaultEEEEEvvEEEEvNT_6ParamsE,"a",@progbits
	.sectionflags	@""
	.align	4
.nv.constant0._ZN7cutlass13device_kernelINS_4gemm6kernel13GemmUniversalIN4cute5tupleIJiiiEEENS1_10collective13CollectiveMmaINS1_34MainloopSm90TmaGmmaWarpSpecializedILi12ENS5_IJNS4_1CILi1EEESB_SB_EEENS1_47KernelTmaWarpSpecializedCooperativeFP8FastAccumEEENS5_IJNSA_ILi128EEENSA_ILi16EEESF_EEENS_12float_e4m3_tENS5_IJlSB_lEEESI_SJ_NS4_8TiledMMAINS4_8MMA_AtomIJNS4_4SM904GMMA30MMA_64x16x32_F32E4M3E4M3_SS_TNILNSN_7ScaleInE1ELSP_1EEEEEENS4_6LayoutINS5_IJNSA_ILi2EEESB_SB_EEENS5_IJSB_NSA_ILi0EEESV_EEEEENS5_IJNS4_10UnderscoreESY_SY_EEEEENS4_13SM90_TMA_LOADENS4_14ComposedLayoutINS4_7SwizzleILi3ELi4ELi3EEENS4_18smem_ptr_flag_bitsILi8EEENSS_INS5_IJNSA_ILi8EEESF_EEENS5_IJSF_SB_EEEEEEEvNS4_8identityES11_S1B_vS1C_EENS_8epilogue10collective6detail29Sm90TmaWarpSpecializedAdapterINS1F_15DefaultEpilogueINS_6half_tESJ_SJ_NS1E_6thread17LinearCombinationIS1J_Li1EffLNS1K_9ScaleType4KindE0ELNS_15FloatRoundStyleE2ES1J_EENS1_15EpilogueDefaultEEEEEvvEEEEvNT_6ParamsE:
	.zero		1664


//--------------------- .nv.constant0._ZN7cutlass21reorder_tensor_kernelIN4cute5tupleIJNS1_1CILi16EEEEEENS1_10ViewEngineINS1_8gmem_ptrINS1_16subbyte_iteratorIKNS_15integer_subbyteILi4ELb1EEEEEEEEENS1_6LayoutINS2_IJiiNS3_ILi1EEEEEENS2_IJlSG_NS3_ILi0EEEEEEEENS6_INS7_INS8_ISA_EEEEEENSF_INS2_IJNS2_IJNS2_IJNS2_IJNS3_ILi8EEENS3_ILi2EEEEEESG_EEEiEEENS2_IJNS2_IJNS2_IJNS3_ILi4EEEST_SP_EEESG_EEEiEEENS2_IJSG_SG_EEEEEENS2_IJNS2_IJNS2_IJNS2_IJNS3_ILi64EEEST_EEESI_EEENS3_ILi512EEEEEENS2_IJNS2_IJNS2_IJSG_S4_SO_EEESI_EEEiEEENS2_IJSI_SI_EEEEEEEENS1_9TiledCopyINS1_9Copy_AtomIJNS1_39AutoVectorizingCopyWithAssumedAlignmentILi8EEESA_EEENSF_INS2_IJNS3_ILi128EEESP_EEENS2_IJSP_SG_EEEEENS2_IJSG_NS3_ILi256EEEEEEEEEEvNS1_6TensorIT0_T1_EENS1M_IT2_T3_EET4_ --------------------------
	.section	.nv.constant0._ZN7cutlass21reorder_tensor_kernelIN4cute5tupleIJNS1_1CILi16EEEEEENS1_10ViewEngineINS1_8gmem_ptrINS1_16subbyte_iteratorIKNS_15integer_subbyteILi4ELb1EEEEEEEEENS1_6LayoutINS2_IJiiNS3_ILi1EEEEEENS2_IJlSG_NS3_ILi0EEEEEEEENS6_INS7_INS8_ISA_EEEEEENSF_INS2_IJNS2_IJNS2_IJNS2_IJNS3_ILi8EEENS3_ILi2EEEEEESG_EEEiEEENS2_IJNS2_IJNS2_IJNS3_ILi4EEEST_SP_EEESG_EEEiEEENS2_IJSG_SG_EEEEEENS2_IJNS2_IJNS2_IJNS2_IJNS3_ILi64EEEST_EEESI_EEENS3_ILi512EEEEEENS2_IJNS2_IJNS2_IJSG_S4_SO_EEESI_EEEiEEENS2_IJSI_SI_EEEEEEEENS1_9TiledCopyINS1_9Copy_AtomIJNS1_39AutoVectorizingCopyWithAssumedAlignmentILi8EEESA_EEENSF_INS2_IJNS3_ILi128EEESP_EEENS2_IJSP_SG_EEEEENS2_IJSG_NS3_ILi256EEEEEEEEEEvNS1_6TensorIT0_T1_EENS1M_IT2_T3_EET4_,"a",@progbits
	.sectionflags	@""
	.align	4
.nv.constant0._ZN7cutlass21reorder_tensor_kernelIN4cute5tupleIJNS1_1CILi16EEEEEENS1_10ViewEngineINS1_8gmem_ptrINS1_16subbyte_iteratorIKNS_15integer_subbyteILi4ELb1EEEEEEEEENS1_6LayoutINS2_IJiiNS3_ILi1EEEEEENS2_IJlSG_NS3_ILi0EEEEEEEENS6_INS7_INS8_ISA_EEEEEENSF_INS2_IJNS2_IJNS2_IJNS2_IJNS3_ILi8EEENS3_ILi2EEEEEESG_EEEiEEENS2_IJNS2_IJNS2_IJNS3_ILi4EEEST_SP_EEESG_EEEiEEENS2_IJSG_SG_EEEEEENS2_IJNS2_IJNS2_IJNS2_IJNS3_ILi64EEEST_EEESI_EEENS3_ILi512EEEEEENS2_IJNS2_IJNS2_IJSG_S4_SO_EEESI_EEEiEEENS2_IJSI_SI_EEEEEEEENS1_9TiledCopyINS1_9Copy_AtomIJNS1_39AutoVectorizingCopyWithAssumedAlignmentILi8EEESA_EEENSF_INS2_IJNS3_ILi128EEESP_EEENS2_IJSP_SG_EEEEENS2_IJSG_NS3_ILi256EEEEEEEEEEvNS1_6TensorIT0_T1_EENS1M_IT2_T3_EET4_:
	.zero		593


//--------------------- SYMBOLS --------------------------

	.type		.nv.reservedSmem.offset0,@object
	.size		.nv.reservedSmem.offset0,0x4
	.type		__assertfail,@function
